	.target	sm_80

	.elftype	@"ET_EXEC"


//--------------------- .note.nv.tkinfo           --------------------------
	.section	.note.nv.tkinfo,"",@"SHT_NOTE"
	.sectionflags	@"SHF_NOTE_NV_TKINFO"
	.tkinfo
        /*0018*/ 	.word	0x00000002
        /*0030*/ 	.string	""
        /*0030*/ 	.string	"ptxas"
        /*0030*/ 	.string	"Cuda compilation tools, release 13.0, V13.0.88"
        /*0030*/ 	.string	"Build cuda_13.0.r13.0/compiler.36424714_0"
        /*0030*/ 	.string	"-v  -suppress-debug-info  -lineinfo  -arch sm_80 "



//--------------------- .note.nv.cuinfo           --------------------------
	.section	.note.nv.cuinfo,"",@"SHT_NOTE"
	.sectionflags	@"SHF_NOTE_NV_CUINFO"
        /*0018*/ 	.short	0x0002
        /*001a*/ 	.short	0x0050
        /*001c*/ 	.short	0x0082
	.zero		2


//--------------------- .nv.info                  --------------------------
	.section	.nv.info,"",@"SHT_CUDA_INFO"
	.align	4


	//----- nvinfo : EIATTR_REGCOUNT
	.align		4
        /*0000*/ 	.byte	0x04, 0x2f
        /*0002*/ 	.short	(.L_1 - .L_0)
	.align		4
.L_0:
        /*0004*/ 	.word	index@(matmul_kernel)
        /*0008*/ 	.word	0x00000020


	//----- nvinfo : EIATTR_FRAME_SIZE
	.align		4
.L_1:
        /*000c*/ 	.byte	0x04, 0x11
        /*000e*/ 	.short	(.L_3 - .L_2)
	.align		4
.L_2:
        /*0010*/ 	.word	index@(matmul_kernel)
        /*0014*/ 	.word	0x00007208


	//----- nvinfo : EIATTR_MIN_STACK_SIZE
	.align		4
.L_3:
        /*0018*/ 	.byte	0x04, 0x12
        /*001a*/ 	.short	(.L_5 - .L_4)
	.align		4
.L_4:
        /*001c*/ 	.word	index@(matmul_kernel)
        /*0020*/ 	.word	0x00007208
.L_5:


//--------------------- .nv.info.matmul_kernel    --------------------------
	.section	.nv.info.matmul_kernel,"",@"SHT_CUDA_INFO"
	.sectionflags	@""
	.align	4


	//----- nvinfo : EIATTR_CUDA_API_VERSION
	.align		4
        /*0000*/ 	.byte	0x04, 0x37
        /*0002*/ 	.short	(.L_7 - .L_6)
.L_6:
        /*0004*/ 	.word	0x00000082


	//----- nvinfo : EIATTR_SW2861232_WAR
	.align		4
.L_7:
        /*0008*/ 	.byte	0x01, 0x35
	.zero		2


	//----- nvinfo : EIATTR_PARAM_CBANK
	.align		4
        /*000c*/ 	.byte	0x04, 0x0a
        /*000e*/ 	.short	(.L_9 - .L_8)
	.align		4
.L_8:
        /*0010*/ 	.word	index@(.nv.constant0.matmul_kernel)
        /*0014*/ 	.short	0x0160
        /*0016*/ 	.short	0x0050


	//----- nvinfo : EIATTR_CBANK_PARAM_SIZE
	.align		4
.L_9:
        /*0018*/ 	.byte	0x03, 0x19
        /*001a*/ 	.short	0x0050


	//----- nvinfo : EIATTR_KPARAM_INFO
	.align		4
        /*001c*/ 	.byte	0x04, 0x17
        /*001e*/ 	.short	(.L_11 - .L_10)
.L_10:
        /*0020*/ 	.word	0x00000000
        /*0024*/ 	.short	0x000d
        /*0026*/ 	.short	0x0048
        /*0028*/ 	.byte	0x00, 0xf4, 0x21, 0x00


	//----- nvinfo : EIATTR_KPARAM_INFO
	.align		4
.L_11:
        /*002c*/ 	.byte	0x04, 0x17
        /*002e*/ 	.short	(.L_13 - .L_12)
.L_12:
        /*0030*/ 	.word	0x00000000
        /*0034*/ 	.short	0x000c
        /*0036*/ 	.short	0x0040
        /*0038*/ 	.byte	0x00, 0xf4, 0x21, 0x00


	//----- nvinfo : EIATTR_KPARAM_INFO
	.align		4
.L_13:
        /*003c*/ 	.byte	0x04, 0x17
        /*003e*/ 	.short	(.L_15 - .L_14)
.L_14:
        /*0040*/ 	.word	0x00000000
        /*0044*/ 	.short	0x000b
        /*0046*/ 	.short	0x0038
        /*0048*/ 	.byte	0x00, 0xf0, 0x11, 0x00


	//----- nvinfo : EIATTR_KPARAM_INFO
	.align		4
.L_15:
        /*004c*/ 	.byte	0x04, 0x17
        /*004e*/ 	.short	(.L_17 - .L_16)
.L_16:
        /*0050*/ 	.word	0x00000000
        /*0054*/ 	.short	0x000a
        /*0056*/ 	.short	0x0034
        /*0058*/ 	.byte	0x00, 0xf0, 0x11, 0x00


	//----- nvinfo : EIATTR_KPARAM_INFO
	.align		4
.L_17:
        /*005c*/ 	.byte	0x04, 0x17
        /*005e*/ 	.short	(.L_19 - .L_18)
.L_18:
        /*0060*/ 	.word	0x00000000
        /*0064*/ 	.short	0x0009
        /*0066*/ 	.short	0x0030
        /*0068*/ 	.byte	0x00, 0xf0, 0x11, 0x00


	//----- nvinfo : EIATTR_KPARAM_INFO
	.align		4
.L_19:
        /*006c*/ 	.byte	0x04, 0x17
        /*006e*/ 	.short	(.L_21 - .L_20)
.L_20:
        /*0070*/ 	.word	0x00000000
        /*0074*/ 	.short	0x0008
        /*0076*/ 	.short	0x002c
        /*0078*/ 	.byte	0x00, 0xf0, 0x11, 0x00


	//----- nvinfo : EIATTR_KPARAM_INFO
	.align		4
.L_21:
        /*007c*/ 	.byte	0x04, 0x17
        /*007e*/ 	.short	(.L_23 - .L_22)
.L_22:
        /*0080*/ 	.word	0x00000000
        /*0084*/ 	.short	0x0007
        /*0086*/ 	.short	0x0028
        /*0088*/ 	.byte	0x00, 0xf0, 0x11, 0x00


	//----- nvinfo : EIATTR_KPARAM_INFO
	.align		4
.L_23:
        /*008c*/ 	.byte	0x04, 0x17
        /*008e*/ 	.short	(.L_25 - .L_24)
.L_24:
        /*0090*/ 	.word	0x00000000
        /*0094*/ 	.short	0x0006
        /*0096*/ 	.short	0x0024
        /*0098*/ 	.byte	0x00, 0xf0, 0x11, 0x00


	//----- nvinfo : EIATTR_KPARAM_INFO
	.align		4
.L_25:
        /*009c*/ 	.byte	0x04, 0x17
        /*009e*/ 	.short	(.L_27 - .L_26)
.L_26:
        /*00a0*/ 	.word	0x00000000
        /*00a4*/ 	.short	0x0005
        /*00a6*/ 	.short	0x0020
        /*00a8*/ 	.byte	0x00, 0xf0, 0x11, 0x00


	//----- nvinfo : EIATTR_KPARAM_INFO
	.align		4
.L_27:
        /*00ac*/ 	.byte	0x04, 0x17
        /*00ae*/ 	.short	(.L_29 - .L_28)
.L_28:
        /*00b0*/ 	.word	0x00000000
        /*00b4*/ 	.short	0x0004
        /*00b6*/ 	.short	0x001c
        /*00b8*/ 	.byte	0x00, 0xf0, 0x11, 0x00


	//----- nvinfo : EIATTR_KPARAM_INFO
	.align		4
.L_29:
        /*00bc*/ 	.byte	0x04, 0x17
        /*00be*/ 	.short	(.L_31 - .L_30)
.L_30:
        /*00c0*/ 	.word	0x00000000
        /*00c4*/ 	.short	0x0003
        /*00c6*/ 	.short	0x0018
        /*00c8*/ 	.byte	0x00, 0xf0, 0x11, 0x00


	//----- nvinfo : EIATTR_KPARAM_INFO
	.align		4
.L_31:
        /*00cc*/ 	.byte	0x04, 0x17
        /*00ce*/ 	.short	(.L_33 - .L_32)
.L_32:
        /*00d0*/ 	.word	0x00000000
        /*00d4*/ 	.short	0x0002
        /*00d6*/ 	.short	0x0010
        /*00d8*/ 	.byte	0x00, 0xf4, 0x21, 0x00


	//----- nvinfo : EIATTR_KPARAM_INFO
	.align		4
.L_33:
        /*00dc*/ 	.byte	0x04, 0x17
        /*00de*/ 	.short	(.L_35 - .L_34)
.L_34:
        /*00e0*/ 	.word	0x00000000
        /*00e4*/ 	.short	0x0001
        /*00e6*/ 	.short	0x0008
        /*00e8*/ 	.byte	0x00, 0xf4, 0x21, 0x00


	//----- nvinfo : EIATTR_KPARAM_INFO
	.align		4
.L_35:
        /*00ec*/ 	.byte	0x04, 0x17
        /*00ee*/ 	.short	(.L_37 - .L_36)
.L_36:
        /*00f0*/ 	.word	0x00000000
        /*00f4*/ 	.short	0x0000
        /*00f6*/ 	.short	0x0000
        /*00f8*/ 	.byte	0x00, 0xf4, 0x21, 0x00


	//----- nvinfo : EIATTR_MAXREG_COUNT
	.align		4
.L_37:
        /*00fc*/ 	.byte	0x03, 0x1b
        /*00fe*/ 	.short	0x00ff


	//----- nvinfo : EIATTR_NUM_BARRIERS
	.align		4
        /*0100*/ 	.byte	0x02, 0x4c
        /*0102*/ 	.byte	0x01
	.zero		1


	//----- nvinfo : EIATTR_ANNOTATIONS
	.align		4
        /*0104*/ 	.byte	0x04, 0x55
        /*0106*/ 	.short	(.L_39 - .L_38)


	//   ....[0]....
.L_38:
        /*0108*/ 	.word	0x00000001
        /*010c*/ 	.byte	0xf0, 0x04, 0x00, 0x00, 0x01, 0x00, 0x00, 0x00, 0x00, 0x05, 0x00, 0x00, 0x01, 0x00, 0x00, 0x00
        /* <DEDUP_REMOVED lines=3263> */
        /*cd0c*/ 	.byte	0xf0, 0x4e, 0x03, 0x00


	//----- nvinfo : EIATTR_MERCURY_ISA_VERSION
	.align		4
.L_39:
        /*cd10*/ 	.byte	0x03, 0x5f
        /*cd12*/ 	.short	0x0000


	//----- nvinfo : EIATTR_EXIT_INSTR_OFFSETS
	.align		4
        /*cd14*/ 	.byte	0x04, 0x1c
        /*cd16*/ 	.short	(.L_41 - .L_40)


	//   ....[0]....
.L_40:
        /*cd18*/ 	.word	0x0009d800


	//   ....[1]....
        /*cd1c*/ 	.word	0x0009d830


	//----- nvinfo : EIATTR_REQNTID
	.align		4
.L_41:
        /*cd20*/ 	.byte	0x04, 0x10
        /*cd22*/ 	.short	(.L_43 - .L_42)
.L_42:
        /*cd24*/ 	.word	0x00000080
        /*cd28*/ 	.word	0x00000001
        /*cd2c*/ 	.word	0x00000001
.L_43:


//--------------------- .nv.callgraph             --------------------------
	.section	.nv.callgraph,"",@"SHT_CUDA_CALLGRAPH"
	.align	4
	.sectionentsize	8
	.align		4
        /*0000*/ 	.word	0x00000000
	.align		4
        /*0004*/ 	.word	0xffffffff
	.align		4
        /*0008*/ 	.word	0x00000000
	.align		4
        /*000c*/ 	.word	0xfffffffe
	.align		4
        /*0010*/ 	.word	0x00000000
	.align		4
        /*0014*/ 	.word	0xfffffffd
	.align		4
        /*0018*/ 	.word	0x00000000
	.align		4
        /*001c*/ 	.word	0xfffffffc


//--------------------- .nv.rel.action            --------------------------
	.section	.nv.rel.action,"",@"SHT_CUDA_RELOCINFO"
	.align	8
	.sectionentsize	8
        /*0000*/ 	.byte	0x73, 0x00, 0x00, 0x00, 0x00, 0x00, 0x00, 0x00, 0x00, 0x00, 0x00, 0x11, 0x25, 0x00, 0x05, 0x36


//--------------------- .nv.constant0.matmul_kernel --------------------------
	.section	.nv.constant0.matmul_kernel,"a",@progbits
	.sectionflags	@""
	.align	4
.nv.constant0.matmul_kernel:
	.zero		432


//--------------------- .text.matmul_kernel       --------------------------
	.section	.text.matmul_kernel,"ax",@progbits
	.sectioninfo	@"SHI_REGISTERS=32"
	.align	128
        .global         matmul_kernel
        .type           matmul_kernel,@function
        .size           matmul_kernel,(.L_x_5 - matmul_kernel)
        .other          matmul_kernel,@"STO_CUDA_ENTRY STV_DEFAULT"
matmul_kernel:
.text.matmul_kernel:
[----:B------:R-:W-:-:S03]  /*0000*/  IMAD.MOV.U32 R1, RZ, RZ, c[0x0][0x28] ;  /* 0x00000a00ff017624 */ /* 0x000fc600078e00ff */
[----:B------:R-:W-:Y:S01]  /*0010*/  IMAD.MOV.U32 R0, RZ, RZ, c[0x0][0x17c] ;  /* 0x00005f00ff007624 */ /* 0x000fe200078e00ff */
[----:B------:R-:W0:Y:S01]  /*0020*/  S2R R12, SR_TID.X ;  /* 0x00000000000c7919 */ /* 0x000e220000002100 */
[----:B------:R-:W-:Y:S01]  /*0030*/  IADD3 R1, R1, -0x7208, RZ ;  /* 0xffff8df801017810 */ /* 0x000fe20007ffe0ff */
[----:B------:R-:W-:Y:S02]  /*0040*/  ULDC.64 UR6, c[0x0][0x118] ;  /* 0x0000460000067ab9 */ /* 0x000fe40000000a00 */
[----:B------:R-:W-:-:S04]  /*0050*/  IADD3 R0, R0, 0x1ff, RZ ;  /* 0x000001ff00007810 */ /* 0x000fc80007ffe0ff */
[----:B------:R-:W-:-:S04]  /*0060*/  SHF.R.S32.HI R3, RZ, 0x1f, R0 ;  /* 0x0000001fff037819 */ /* 0x000fc80000011400 */
[----:B------:R-:W-:Y:S02]  /*0070*/  LEA.HI R0, R3, R0, RZ, 0x9 ;  /* 0x0000000003007211 */ /* 0x000fe400078f48ff */
[----:B------:R-:W1:Y:S02]  /*0080*/  S2R R3, SR_CTAID.X ;  /* 0x0000000000037919 */ /* 0x000e640000002500 */
[----:B------:R-:W-:-:S04]  /*0090*/  SHF.R.S32.HI R0, RZ, 0x9, R0 ;  /* 0x00000009ff007819 */ /* 0x000fc80000011400 */
[-C--:B------:R-:W-:Y:S02]  /*00a0*/  IABS R7, R0.reuse ;  /* 0x0000000000077213 */ /* 0x080fe40000000000 */
[----:B------:R-:W-:Y:S02]  /*00b0*/  IABS R10, R0 ;  /* 0x00000000000a7213 */ /* 0x000fe40000000000 */
[----:B------:R-:W2:Y:S01]  /*00c0*/  I2F.RP R2, R7 ;  /* 0x0000000700027306 */ /* 0x000ea20000209400 */
[----:B0-----:R-:W-:Y:S02]  /*00d0*/  LOP3.LUT R13, R12, 0x7f, RZ, 0xc0, !PT ;  /* 0x0000007f0c0d7812 */ /* 0x001fe400078ec0ff */
[----:B-1----:R-:W-:-:S05]  /*00e0*/  IABS R8, R3 ;  /* 0x0000000300087213 */ /* 0x002fca0000000000 */
[----:B--2---:R-:W0:Y:S02]  /*00f0*/  MUFU.RCP R2, R2 ;  /* 0x0000000200027308 */ /* 0x004e240000001000 */
[----:B0-----:R-:W-:-:S06]  /*0100*/  IADD3 R4, R2, 0xffffffe, RZ ;  /* 0x0ffffffe02047810 */ /* 0x001fcc0007ffe0ff */
[----:B------:R0:W1:Y:S02]  /*0110*/  F2I.FTZ.U32.TRUNC.NTZ R5, R4 ;  /* 0x0000000400057305 */ /* 0x000064000021f000 */
[----:B0-----:R-:W-:Y:S02]  /*0120*/  IMAD.MOV.U32 R4, RZ, RZ, RZ ;  /* 0x000000ffff047224 */ /* 0x001fe400078e00ff */
[----:B-1----:R-:W-:-:S04]  /*0130*/  IMAD.MOV R6, RZ, RZ, -R5 ;  /* 0x000000ffff067224 */ /* 0x002fc800078e0a05 */
[----:B------:R-:W-:Y:S02]  /*0140*/  IMAD R9, R6, R7, RZ ;  /* 0x0000000706097224 */ /* 0x000fe400078e02ff */
[----:B------:R-:W-:Y:S02]  /*0150*/  IMAD.MOV.U32 R6, RZ, RZ, R8 ;  /* 0x000000ffff067224 */ /* 0x000fe400078e0008 */
[----:B------:R-:W-:-:S04]  /*0160*/  IMAD.HI.U32 R5, R5, R9, R4 ;  /* 0x0000000905057227 */ /* 0x000fc800078e0004 */
[----:B------:R-:W-:Y:S02]  /*0170*/  IMAD.MOV R9, RZ, RZ, -R10 ;  /* 0x000000ffff097224 */ /* 0x000fe400078e0a0a */
[----:B------:R-:W-:-:S04]  /*0180*/  IMAD.HI.U32 R2, R5, R6, RZ ;  /* 0x0000000605027227 */ /* 0x000fc800078e00ff */
[----:B------:R-:W-:-:S05]  /*0190*/  IMAD R4, R2, R9, R6 ;  /* 0x0000000902047224 */ /* 0x000fca00078e0206 */
[----:B------:R-:W-:-:S13]  /*01a0*/  ISETP.GT.U32.AND P1, PT, R7, R4, PT ;  /* 0x000000040700720c */ /* 0x000fda0003f24070 */
[----:B------:R-:W-:Y:S01]  /*01b0*/  @!P1 IMAD.IADD R4, R4, 0x1, -R7 ;  /* 0x0000000104049824 */ /* 0x000fe200078e0a07 */
[----:B------:R-:W-:Y:S02]  /*01c0*/  @!P1 IADD3 R2, R2, 0x1, RZ ;  /* 0x0000000102029810 */ /* 0x000fe40007ffe0ff */
[----:B------:R-:W-:Y:S02]  /*01d0*/  ISETP.NE.AND P1, PT, R0, RZ, PT ;  /* 0x000000ff0000720c */ /* 0x000fe40003f25270 */
[----:B------:R-:W-:Y:S02]  /*01e0*/  ISETP.GE.U32.AND P0, PT, R4, R7, PT ;  /* 0x000000070400720c */ /* 0x000fe40003f06070 */
[----:B------:R-:W-:-:S04]  /*01f0*/  LOP3.LUT R4, R3, R0, RZ, 0x3c, !PT ;  /* 0x0000000003047212 */ /* 0x000fc800078e3cff */
[----:B------:R-:W-:Y:S01]  /*0200*/  ISETP.GE.AND P2, PT, R4, RZ, PT ;  /* 0x000000ff0400720c */ /* 0x000fe20003f46270 */
[----:B------:R-:W-:-:S05]  /*0210*/  IMAD.MOV.U32 R4, RZ, RZ, c[0x0][0x178] ;  /* 0x00005e00ff047624 */ /* 0x000fca00078e00ff */
[----:B------:R-:W-:Y:S02]  /*0220*/  IADD3 R4, R4, 0xff, RZ ;  /* 0x000000ff04047810 */ /* 0x000fe40007ffe0ff */
[----:B------:R-:W-:Y:S02]  /*0230*/  @P0 IADD3 R2, R2, 0x1, RZ ;  /* 0x0000000102020810 */ /* 0x000fe40007ffe0ff */
[----:B------:R-:W-:-:S03]  /*0240*/  SHF.R.S32.HI R5, RZ, 0x1f, R4 ;  /* 0x0000001fff057819 */ /* 0x000fc60000011404 */
[----:B------:R-:W-:Y:S01]  /*0250*/  @!P2 IMAD.MOV R2, RZ, RZ, -R2 ;  /* 0x000000ffff02a224 */ /* 0x000fe200078e0a02 */
[----:B------:R-:W-:Y:S02]  /*0260*/  LEA.HI R5, R5, R4, RZ, 0x8 ;  /* 0x0000000405057211 */ /* 0x000fe400078f40ff */
[----:B------:R-:W-:-:S04]  /*0270*/  @!P1 LOP3.LUT R2, RZ, R0, RZ, 0x33, !PT ;  /* 0x00000000ff029212 */ /* 0x000fc800078e33ff */
[----:B------:R-:W-:Y:S01]  /*0280*/  LEA.HI.SX32 R5, R5, -R2, 0x18 ;  /* 0x8000000205057211 */ /* 0x000fe200078fc2ff */
[----:B------:R-:W-:-:S03]  /*0290*/  IMAD.MOV R7, RZ, RZ, -R2 ;  /* 0x000000ffff077224 */ /* 0x000fc600078e0a02 */
[----:B------:R-:W-:Y:S01]  /*02a0*/  IMNMX R8, R5, 0x1, PT ;  /* 0x0000000105087817 */ /* 0x000fe20003800200 */
[----:B------:R-:W-:-:S03]  /*02b0*/  IMAD R7, R0, R7, R3 ;  /* 0x0000000700077224 */ /* 0x000fc600078e0203 */
[-C--:B------:R-:W-:Y:S02]  /*02c0*/  IABS R9, R8.reuse ;  /* 0x0000000800097213 */ /* 0x080fe40000000000 */
[----:B------:R-:W-:Y:S02]  /*02d0*/  IABS R11, R8 ;  /* 0x00000008000b7213 */ /* 0x000fe40000000000 */
[----:B------:R-:W0:Y:S08]  /*02e0*/  I2F.RP R6, R9 ;  /* 0x0000000900067306 */ /* 0x000e300000209400 */
[----:B0-----:R-:W0:Y:S02]  /*02f0*/  MUFU.RCP R6, R6 ;  /* 0x0000000600067308 */ /* 0x001e240000001000 */
[----:B0-----:R-:W-:-:S06]  /*0300*/  IADD3 R4, R6, 0xffffffe, RZ ;  /* 0x0ffffffe06047810 */ /* 0x001fcc0007ffe0ff */
[----:B------:R0:W1:Y:S02]  /*0310*/  F2I.FTZ.U32.TRUNC.NTZ R5, R4 ;  /* 0x0000000400057305 */ /* 0x000064000021f000 */
[----:B0-----:R-:W-:Y:S02]  /*0320*/  IMAD.MOV.U32 R4, RZ, RZ, RZ ;  /* 0x000000ffff047224 */ /* 0x001fe400078e00ff */
[----:B-1----:R-:W-:-:S04]  /*0330*/  IMAD.MOV R10, RZ, RZ, -R5 ;  /* 0x000000ffff0a7224 */ /* 0x002fc800078e0a05 */
[----:B------:R-:W-:Y:S01]  /*0340*/  IMAD.MOV.U32 R0, RZ, RZ, R10 ;  /* 0x000000ffff007224 */ /* 0x000fe200078e000a */
[----:B------:R-:W-:-:S03]  /*0350*/  IABS R10, R7 ;  /* 0x00000007000a7213 */ /* 0x000fc60000000000 */
[----:B------:R-:W-:Y:S02]  /*0360*/  IMAD R3, R0, R9, RZ ;  /* 0x0000000900037224 */ /* 0x000fe400078e02ff */
[----:B------:R-:W-:Y:S02]  /*0370*/  IMAD.MOV.U32 R0, RZ, RZ, R10 ;  /* 0x000000ffff007224 */ /* 0x000fe400078e000a */
[----:B------:R-:W-:-:S04]  /*0380*/  IMAD.HI.U32 R5, R5, R3, R4 ;  /* 0x0000000305057227 */ /* 0x000fc800078e0004 */
[----:B------:R-:W-:Y:S02]  /*0390*/  IMAD.MOV R3, RZ, RZ, -R11 ;  /* 0x000000ffff037224 */ /* 0x000fe400078e0a0b */
[----:B------:R-:W-:-:S04]  /*03a0*/  IMAD.HI.U32 R5, R5, R0, RZ ;  /* 0x0000000005057227 */ /* 0x000fc800078e00ff */
[----:B------:R-:W-:Y:S02]  /*03b0*/  IMAD R0, R5, R3, R0 ;  /* 0x0000000305007224 */ /* 0x000fe400078e0200 */
[----:B------:R-:W-:-:S03]  /*03c0*/  IMAD.MOV.U32 R4, RZ, RZ, 0x3f ;  /* 0x0000003fff047424 */ /* 0x000fc600078e00ff */
[----:B------:R-:W-:Y:S02]  /*03d0*/  ISETP.GT.U32.AND P1, PT, R9, R0, PT ;  /* 0x000000000900720c */ /* 0x000fe40003f24070 */
[----:B------:R-:W-:-:S11]  /*03e0*/  IADD3 R4, R4, c[0x0][0x180], RZ ;  /* 0x0000600004047a10 */ /* 0x000fd60007ffe0ff */
[----:B------:R-:W-:Y:S01]  /*03f0*/  @!P1 IMAD.IADD R0, R0, 0x1, -R9 ;  /* 0x0000000100009824 */ /* 0x000fe200078e0a09 */
[----:B------:R-:W-:Y:S02]  /*0400*/  @!P1 IADD3 R5, R5, 0x1, RZ ;  /* 0x0000000105059810 */ /* 0x000fe40007ffe0ff */
[----:B------:R-:W-:Y:S02]  /*0410*/  ISETP.NE.AND P1, PT, R8, RZ, PT ;  /* 0x000000ff0800720c */ /* 0x000fe40003f25270 */
[----:B------:R-:W-:Y:S02]  /*0420*/  ISETP.GE.U32.AND P0, PT, R0, R9, PT ;  /* 0x000000090000720c */ /* 0x000fe40003f06070 */
[----:B------:R-:W-:-:S04]  /*0430*/  LOP3.LUT R0, R7, R8, RZ, 0x3c, !PT ;  /* 0x0000000807007212 */ /* 0x000fc800078e3cff */
[----:B------:R-:W-:-:S07]  /*0440*/  ISETP.GE.AND P2, PT, R0, RZ, PT ;  /* 0x000000ff0000720c */ /* 0x000fce0003f46270 */
[----:B------:R-:W-:Y:S02]  /*0450*/  @P0 IADD3 R5, R5, 0x1, RZ ;  /* 0x0000000105050810 */ /* 0x000fe40007ffe0ff */
[----:B------:R-:W-:-:S04]  /*0460*/  ISETP.GT.AND P0, PT, R4, 0x3f, PT ;  /* 0x0000003f0400780c */ /* 0x000fc80003f04270 */
[----:B------:R-:W-:Y:S01]  /*0470*/  @!P2 IMAD.MOV R5, RZ, RZ, -R5 ;  /* 0x000000ffff05a224 */ /* 0x000fe200078e0a05 */
[----:B------:R-:W-:-:S05]  /*0480*/  @!P1 LOP3.LUT R5, RZ, R8, RZ, 0x33, !PT ;  /* 0x00000008ff059212 */ /* 0x000fca00078e33ff */
[----:B------:R-:W-:Y:S02]  /*0490*/  IMAD.MOV R3, RZ, RZ, -R5 ;  /* 0x000000ffff037224 */ /* 0x000fe400078e0a05 */
[----:B------:R-:W-:Y:S02]  /*04a0*/  IMAD.SHL.U32 R28, R5, 0x200, RZ ;  /* 0x00000200051c7824 */ /* 0x000fe400078e00ff */
[----:B------:R-:W-:-:S04]  /*04b0*/  IMAD R3, R8, R3, R7 ;  /* 0x0000000308037224 */ /* 0x000fc800078e0207 */
[----:B------:R-:W-:-:S04]  /*04c0*/  IMAD.IADD R3, R2, 0x1, R3 ;  /* 0x0000000102037824 */ /* 0x000fc800078e0203 */
[----:B------:R-:W-:-:S05]  /*04d0*/  IMAD R0, R3, 0x100, R13 ;  /* 0x0000010003007824 */ /* 0x000fca00078e020d */
[----:B------:R-:W-:Y:S01]  /*04e0*/  IADD3 R29, R0, 0x80, RZ ;  /* 0x00000080001d7810 */ /* 0x000fe20007ffe0ff */
[----:B------:R0:W-:Y:S04]  /*04f0*/  STL [R1+0x1720], R0 ;  /* 0x0017200001007387 */ /* 0x0001e80000100800 */
[----:B------:R0:W-:Y:S01]  /*0500*/  STL [R1+0x1724], R29 ;  /* 0x0017241d01007387 */ /* 0x0001e20000100800 */
[----:B------:R-:W-:Y:S05]  /*0510*/  @P0 BRA `(.L_x_0) ;  /* 0x00001f7000000947 */ /* 0x000fea0003800000 */
[----:B0-----:R-:W-:Y:S01]  /*0520*/  IMAD.SHL.U32 R0, R12, 0x20, RZ ;  /* 0x000000200c007824 */ /* 0x001fe200078e00ff */
[----:B------:R-:W-:Y:S01]  /*0530*/  CS2R R24, SRZ ;  /* 0x0000000000187805 */ /* 0x000fe2000001ff00 */
[----:B------:R-:W-:Y:S01]  /*0540*/  CS2R R26, SRZ ;  /* 0x00000000001a7805 */ /* 0x000fe2000001ff00 */
[----:B------:R-:W-:Y:S01]  /*0550*/  CS2R R20, SRZ ;  /* 0x0000000000147805 */ /* 0x000fe2000001ff00 */
[----:B------:R-:W-:Y:S01]  /*0560*/  CS2R R22, SRZ ;  /* 0x0000000000167805 */ /* 0x000fe2000001ff00 */
[----:B------:R0:W-:Y:S01]  /*0570*/  STL [R1+0x2374], R0 ;  /* 0x0023740001007387 */ /* 0x0001e20000100800 */
[----:B------:R-:W-:Y:S01]  /*0580*/  CS2R R16, SRZ ;  /* 0x0000000000107805 */ /* 0x000fe2000001ff00 */
[----:B------:R-:W-:Y:S01]  /*0590*/  CS2R R18, SRZ ;  /* 0x0000000000127805 */ /* 0x000fe2000001ff00 */
[----:B------:R-:W-:Y:S01]  /*05a0*/  CS2R R12, SRZ ;  /* 0x00000000000c7805 */ /* 0x000fe2000001ff00 */
[----:B------:R0:W-:Y:S01]  /*05b0*/  STL [R1], RZ ;  /* 0x000000ff01007387 */ /* 0x0001e20000100800 */
[----:B------:R-:W-:Y:S01]  /*05c0*/  CS2R R14, SRZ ;  /* 0x00000000000e7805 */ /* 0x000fe2000001ff00 */
[----:B------:R-:W-:Y:S01]  /*05d0*/  CS2R R8, SRZ ;  /* 0x0000000000087805 */ /* 0x000fe2000001ff00 */
[----:B------:R-:W-:Y:S01]  /*05e0*/  CS2R R10, SRZ ;  /* 0x00000000000a7805 */ /* 0x000fe2000001ff00 */
[----:B------:R0:W-:Y:S01]  /*05f0*/  STL [R1+0x4], RZ ;  /* 0x000004ff01007387 */ /* 0x0001e20000100800 */
[----:B------:R-:W-:Y:S01]  /*0600*/  CS2R R4, SRZ ;  /* 0x0000000000047805 */ /* 0x000fe2000001ff00 */
[----:B------:R-:W-:-:S02]  /*0610*/  CS2R R6, SRZ ;  /* 0x0000000000067805 */ /* 0x000fc4000001ff00 */
[----:B------:R0:W-:Y:S04]  /*0620*/  STL [R1+0x8], RZ ;  /* 0x000008ff01007387 */ /* 0x0001e80000100800 */
        /* <DEDUP_REMOVED lines=484> */
[----:B------:R0:W-:Y:S01]  /*2470*/  STL [R1+0xc3c], RZ ;  /* 0x000c3cff01007387 */ /* 0x0001e20000100800 */
[----:B------:R-:W-:Y:S05]  /*2480*/  BRA `(.L_x_1) ;  /* 0x0007f8e000007947 */ /* 0x000fea0003800000 */
.L_x_0:
[----:B------:R-:W-:Y:S01]  /*2490*/  IMAD.MOV.U32 R14, RZ, RZ, R0 ;  /* 0x000000ffff0e7224 */ /* 0x000fe200078e0000 */
[----:B0-----:R-:W-:Y:S01]  /*24a0*/  IABS R0, c[0x0][0x178] ;  /* 0x00005e0000007a13 */ /* 0x001fe20000000000 */
[----:B------:R-:W0:Y:S01]  /*24b0*/  S2R R15, SR_TID.X ;  /* 0x00000000000f7919 */ /* 0x000e220000002100 */
[----:B------:R-:W-:-:S02]  /*24c0*/  IABS R10, c[0x0][0x17c] ;  /* 0x00005f00000a7a13 */ /* 0x000fc40000000000 */
[----:B------:R-:W1:Y:S01]  /*24d0*/  I2F.RP R5, R0 ;  /* 0x0000000000057306 */ /* 0x000e620000209400 */
[----:B------:R-:W-:Y:S02]  /*24e0*/  SHF.R.S32.HI R9, RZ, 0x1f, R4 ;  /* 0x0000001fff097819 */ /* 0x000fe40000011404 */
[----:B------:R-:W-:Y:S02]  /*24f0*/  IABS R17, R29 ;  /* 0x0000001d00117213 */ /* 0x000fe40000000000 */
[----:B------:R-:W-:-:S03]  /*2500*/  LEA.HI R4, R9, R4, RZ, 0x6 ;  /* 0x0000000409047211 */ /* 0x000fc600078f30ff */
[----:B------:R-:W2:Y:S02]  /*2510*/  I2F.RP R6, R10 ;  /* 0x0000000a00067306 */ /* 0x000ea40000209400 */
[----:B------:R3:W-:Y:S06]  /*2520*/  STL [R1+0x994], R4 ;  /* 0x0009940401007387 */ /* 0x0007ec0000100800 */
[----:B-1----:R-:W1:Y:S01]  /*2530*/  MUFU.RCP R5, R5 ;  /* 0x0000000500057308 */ /* 0x002e620000001000 */
[C---:B0-----:R-:W-:Y:S01]  /*2540*/  LOP3.LUT R7, R15.reuse, 0x7, RZ, 0xc0, !PT ;  /* 0x000000070f077812 */ /* 0x041fe200078ec0ff */
[----:B------:R-:W-:Y:S01]  /*2550*/  IMAD.SHL.U32 R12, R15, 0x20, RZ ;  /* 0x000000200f0c7824 */ /* 0x000fe200078e00ff */
[----:B------:R-:W-:-:S05]  /*2560*/  SHF.R.U32.HI R13, RZ, 0x6, R15 ;  /* 0x00000006ff0d7819 */ /* 0x000fca000001160f */
[----:B--2---:R-:W0:Y:S01]  /*2570*/  MUFU.RCP R6, R6 ;  /* 0x0000000600067308 */ /* 0x004e220000001000 */
[----:B------:R-:W-:Y:S02]  /*2580*/  IMAD.SHL.U32 R9, R15, 0x2, RZ ;  /* 0x000000020f097824 */ /* 0x000fe400078e00ff */
[C---:B------:R-:W-:Y:S01]  /*2590*/  IMAD R8, R7.reuse, 0x210, RZ ;  /* 0x0000021007087824 */ /* 0x040fe200078e02ff */
[----:B------:R2:W-:Y:S01]  /*25a0*/  STL [R1+0x2374], R12 ;  /* 0x0023740c01007387 */ /* 0x0005e20000100800 */
[----:B---3--:R-:W-:Y:S01]  /*25b0*/  IMAD.SHL.U32 R4, R7, 0x10, RZ ;  /* 0x0000001007047824 */ /* 0x008fe200078e00ff */
[----:B------:R-:W-:Y:S02]  /*25c0*/  SGXT.U32 R13, R13, 0x1 ;  /* 0x000000010d0d781a */ /* 0x000fe40000000000 */
[----:B-1----:R-:W-:Y:S02]  /*25d0*/  IADD3 R2, R5, 0xffffffe, RZ ;  /* 0x0ffffffe05027810 */ /* 0x002fe40007ffe0ff */
[----:B------:R-:W-:-:S02]  /*25e0*/  LOP3.LUT R4, R4, 0x30, R9, 0x78, !PT ;  /* 0x0000003004047812 */ /* 0x000fc400078e7809 */
[----:B------:R1:W3:Y:S01]  /*25f0*/  F2I.FTZ.U32.TRUNC.NTZ R3, R2 ;  /* 0x0000000200037305 */ /* 0x0002e2000021f000 */
[----:B------:R-:W-:Y:S02]  /*2600*/  LOP3.LUT R13, R28, R13, RZ, 0xfc, !PT ;  /* 0x0000000d1c0d7212 */ /* 0x000fe400078efcff */
[----:B0-----:R-:W-:Y:S02]  /*2610*/  IADD3 R5, R6, 0xffffffe, RZ ;  /* 0x0ffffffe06057810 */ /* 0x001fe40007ffe0ff */
[----:B------:R-:W-:Y:S02]  /*2620*/  LOP3.LUT R6, R8, 0x10, R9, 0x78, !PT ;  /* 0x0000001008067812 */ /* 0x000fe400078e7809 */
[----:B------:R-:W-:Y:S02]  /*2630*/  LOP3.LUT R19, R13, 0x1e8, RZ, 0xfc, !PT ;  /* 0x000001e80d137812 */ /* 0x000fe400078efcff */
[----:B-1----:R-:W-:Y:S01]  /*2640*/  LOP3.LUT R2, R12, 0xc00, RZ, 0xc0, !PT ;  /* 0x00000c000c027812 */ /* 0x002fe200078ec0ff */
[----:B------:R0:W-:Y:S01]  /*2650*/  STL [R1+0x3d4], R6 ;  /* 0x0003d40601007387 */ /* 0x0001e20000100800 */
[----:B------:R-:W1:Y:S01]  /*2660*/  F2I.FTZ.U32.TRUNC.NTZ R5, R5 ;  /* 0x0000000500057305 */ /* 0x000e62000021f000 */
[----:B--2---:R-:W-:-:S02]  /*2670*/  LOP3.LUT R12, R15, 0x3f, RZ, 0xc0, !PT ;  /* 0x0000003f0f0c7812 */ /* 0x004fc400078ec0ff */
[----:B------:R-:W-:Y:S01]  /*2680*/  IMAD R7, R7, 0x80, R2 ;  /* 0x0000008007077824 */ /* 0x000fe200078e0202 */
[C---:B------:R-:W-:Y:S01]  /*2690*/  LOP3.LUT R20, R13.reuse, 0x1e6, RZ, 0xfc, !PT ;  /* 0x000001e60d147812 */ /* 0x040fe200078efcff */
[--C-:B---3--:R-:W-:Y:S01]  /*26a0*/  IMAD.MOV R11, RZ, RZ, -R3.reuse ;  /* 0x000000ffff0b7224 */ /* 0x108fe200078e0a03 */
[----:B------:R-:W-:Y:S01]  /*26b0*/  LOP3.LUT R24, R13, 0x1c, RZ, 0xfc, !PT ;  /* 0x0000001c0d187812 */ /* 0x000fe200078efcff */
[----:B------:R-:W-:Y:S02]  /*26c0*/  IMAD.MOV.U32 R2, RZ, RZ, RZ ;  /* 0x000000ffff027224 */ /* 0x000fe400078e00ff */
[----:B------:R-:W-:Y:S02]  /*26d0*/  IMAD R11, R11, R0, RZ ;  /* 0x000000000b0b7224 */ /* 0x000fe400078e02ff */
[----:B------:R-:W-:Y:S02]  /*26e0*/  IMAD.SHL.U32 R9, R12, 0x2, RZ ;  /* 0x000000020c097824 */ /* 0x000fe400078e00ff */
[----:B0-----:R-:W-:Y:S01]  /*26f0*/  IMAD.HI.U32 R6, R3, R11, R2 ;  /* 0x0000000b03067227 */ /* 0x001fe200078e0002 */
[----:B------:R-:W-:-:S02]  /*2700*/  IABS R11, R14 ;  /* 0x0000000e000b7213 */ /* 0x000fc40000000000 */
[----:B------:R-:W-:Y:S01]  /*2710*/  SHF.R.S32.HI R2, RZ, 0x6, R15 ;  /* 0x00000006ff027819 */ /* 0x000fe2000001140f */
[----:B-1----:R-:W-:Y:S02]  /*2720*/  IMAD.MOV R15, RZ, RZ, -R5 ;  /* 0x000000ffff0f7224 */ /* 0x002fe400078e0a05 */
[----:B------:R-:W-:Y:S01]  /*2730*/  IMAD.HI.U32 R3, R6, R11, RZ ;  /* 0x0000000b06037227 */ /* 0x000fe200078e00ff */
[----:B------:R-:W-:-:S03]  /*2740*/  SGXT R2, R2, 0x1 ;  /* 0x000000010202781a */ /* 0x000fc60000000200 */
[----:B------:R-:W-:Y:S01]  /*2750*/  IMAD.HI.U32 R6, R6, R17, RZ ;  /* 0x0000001106067227 */ /* 0x000fe200078e00ff */
[----:B------:R-:W-:-:S03]  /*2760*/  LOP3.LUT R2, R9, 0x90, R2, 0x78, !PT ;  /* 0x0000009009027812 */ /* 0x000fc600078e7802 */
[----:B------:R-:W-:Y:S02]  /*2770*/  IMAD.MOV R3, RZ, RZ, -R3 ;  /* 0x000000ffff037224 */ /* 0x000fe400078e0a03 */
[----:B------:R-:W-:Y:S01]  /*2780*/  IMAD.MOV R6, RZ, RZ, -R6 ;  /* 0x000000ffff067224 */ /* 0x000fe200078e0a06 */
[----:B------:R0:W-:Y:S01]  /*2790*/  STL [R1+0x2380], R2 ;  /* 0x0023800201007387 */ /* 0x0001e20000100800 */
[C---:B------:R-:W-:Y:S01]  /*27a0*/  IMAD R11, R0.reuse, R3, R11 ;  /* 0x00000003000b7224 */ /* 0x040fe200078e020b */
[----:B------:R-:W-:Y:S01]  /*27b0*/  LOP3.LUT R3, R13, 0x1fe, RZ, 0xfc, !PT ;  /* 0x000001fe0d037812 */ /* 0x000fe200078efcff */
[C---:B------:R-:W-:Y:S01]  /*27c0*/  IMAD R17, R0.reuse, R6, R17 ;  /* 0x0000000600117224 */ /* 0x040fe200078e0211 */
[----:B------:R-:W-:Y:S01]  /*27d0*/  STL [R1+0x24d4], R28 ;  /* 0x0024d41c01007387 */ /* 0x000fe20000100800 */
[----:B------:R-:W-:Y:S01]  /*27e0*/  IMAD R15, R15, R10, RZ ;  /* 0x0000000a0f0f7224 */ /* 0x000fe200078e02ff */
[C---:B------:R-:W-:Y:S02]  /*27f0*/  ISETP.GT.U32.AND P0, PT, R0.reuse, R11, PT ;  /* 0x0000000b0000720c */ /* 0x040fe40003f04070 */
[----:B------:R-:W-:Y:S01]  /*2800*/  ISETP.GT.U32.AND P1, PT, R0, R17, PT ;  /* 0x000000110000720c */ /* 0x000fe20003f24070 */
[----:B0-----:R-:W-:Y:S01]  /*2810*/  IMAD.IADD R2, R7, 0x1, R4 ;  /* 0x0000000107027824 */ /* 0x001fe200078e0204 */
[----:B------:R-:W-:Y:S01]  /*2820*/  ISETP.GE.AND P6, PT, R3, RZ, PT ;  /* 0x000000ff0300720c */ /* 0x000fe20003fc6270 */
[----:B------:R-:W-:Y:S01]  /*2830*/  IMAD.MOV.U32 R4, RZ, RZ, RZ ;  /* 0x000000ffff047224 */ /* 0x000fe200078e00ff */
[----:B------:R-:W-:-:S02]  /*2840*/  IABS R9, R3 ;  /* 0x0000000300097213 */ /* 0x000fc40000000000 */
[----:B------:R-:W-:Y:S01]  /*2850*/  LOP3.LUT R3, R13, 0x1fc, RZ, 0xfc, !PT ;  /* 0x000001fc0d037812 */ /* 0x000fe200078efcff */
[----:B------:R-:W-:Y:S01]  /*2860*/  IMAD.HI.U32 R15, R5, R15, R4 ;  /* 0x0000000f050f7227 */ /* 0x000fe200078e0004 */
[----:B------:R-:W-:Y:S01]  /*2870*/  LOP3.LUT R5, R13, 0x1fa, RZ, 0xfc, !PT ;  /* 0x000001fa0d057812 */ /* 0x000fe200078efcff */
[----:B------:R0:W-:Y:S01]  /*2880*/  STL [R1+0x1740], R2 ;  /* 0x0017400201007387 */ /* 0x0001e20000100800 */
[----:B------:R-:W-:Y:S01]  /*2890*/  ISETP.GE.AND P5, PT, R3, RZ, PT ;  /* 0x000000ff0300720c */ /* 0x000fe20003fa6270 */
[--C-:B------:R-:W-:Y:S01]  /*28a0*/  @!P0 IMAD.IADD R11, R11, 0x1, -R0.reuse ;  /* 0x000000010b0b8824 */ /* 0x100fe200078e0a00 */
[----:B------:R-:W-:Y:S01]  /*28b0*/  IABS R7, R3 ;  /* 0x0000000300077213 */ /* 0x000fe20000000000 */
[----:B------:R-:W-:Y:S01]  /*28c0*/  IMAD.HI.U32 R3, R15, R9, RZ ;  /* 0x000000090f037227 */ /* 0x000fe200078e00ff */
[----:B------:R-:W-:Y:S02]  /*28d0*/  LOP3.LUT R4, R13, 0x1f8, RZ, 0xfc, !PT ;  /* 0x000001f80d047812 */ /* 0x000fe400078efcff */
[----:B------:R-:W-:Y:S01]  /*28e0*/  ISETP.GT.U32.AND P3, PT, R0, R11, PT ;  /* 0x0000000b0000720c */ /* 0x000fe20003f64070 */
[----:B------:R-:W-:Y:S01]  /*28f0*/  @!P1 IMAD.IADD R17, R17, 0x1, -R0 ;  /* 0x0000000111119824 */ /* 0x000fe200078e0a00 */
[----:B------:R-:W-:Y:S01]  /*2900*/  ISETP.GE.AND P4, PT, R5, RZ, PT ;  /* 0x000000ff0500720c */ /* 0x000fe20003f86270 */
[----:B------:R-:W-:Y:S01]  /*2910*/  IMAD.MOV R6, RZ, RZ, -R3 ;  /* 0x000000ffff067224 */ /* 0x000fe200078e0a03 */
[----:B------:R-:W-:-:S02]  /*2920*/  IABS R5, R5 ;  /* 0x0000000500057213 */ /* 0x000fc40000000000 */
[----:B------:R-:W-:Y:S01]  /*2930*/  ISETP.GT.U32.AND P2, PT, R0, R17, PT ;  /* 0x000000110000720c */ /* 0x000fe20003f44070 */
[----:B------:R-:W-:Y:S01]  /*2940*/  IMAD R9, R10, R6, R9 ;  /* 0x000000060a097224 */ /* 0x000fe200078e0209 */
[----:B------:R-:W-:Y:S01]  /*2950*/  IABS R8, R4 ;  /* 0x0000000400087213 */ /* 0x000fe20000000000 */
[----:B------:R-:W-:Y:S01]  /*2960*/  IMAD.HI.U32 R6, R15, R7, RZ ;  /* 0x000000070f067227 */ /* 0x000fe200078e00ff */
[----:B------:R-:W-:Y:S02]  /*2970*/  ISETP.GE.AND P0, PT, R14, RZ, PT ;  /* 0x000000ff0e00720c */ /* 0x000fe40003f06270 */
[----:B------:R-:W-:Y:S01]  /*2980*/  ISETP.GE.AND P1, PT, R29, RZ, PT ;  /* 0x000000ff1d00720c */ /* 0x000fe20003f26270 */
[----:B------:R-:W-:Y:S01]  /*2990*/  IMAD.MOV R6, RZ, RZ, -R6 ;  /* 0x000000ffff067224 */ /* 0x000fe200078e0a06 */
[C---:B------:R-:W-:Y:S01]  /*29a0*/  LOP3.LUT R14, R13.reuse, 0x1f2, RZ, 0xfc, !PT ;  /* 0x000001f20d0e7812 */ /* 0x040fe200078efcff */
[----:B------:R-:W-:Y:S01]  /*29b0*/  IMAD.MOV.U32 R3, RZ, RZ, R5 ;  /* 0x000000ffff037224 */ /* 0x000fe200078e0005 */
[C---:B------:R-:W-:Y:S01]  /*29c0*/  LOP3.LUT R29, R13.reuse, 0x1a, RZ, 0xfc, !PT ;  /* 0x0000001a0d1d7812 */ /* 0x040fe200078efcff */
[----:B------:R-:W-:Y:S01]  /*29d0*/  IMAD R7, R10, R6, R7 ;  /* 0x000000060a077224 */ /* 0x000fe200078e0207 */
[----:B------:R-:W-:Y:S01]  /*29e0*/  LOP3.LUT R6, R13, 0x1f6, RZ, 0xfc, !PT ;  /* 0x000001f60d067812 */ /* 0x000fe200078efcff */
[----:B------:R-:W-:-:S02]  /*29f0*/  IMAD.MOV.U32 R5, RZ, RZ, R8 ;  /* 0x000000ffff057224 */ /* 0x000fc400078e0008 */
[--C-:B------:R-:W-:Y:S01]  /*2a00*/  @!P3 IMAD.IADD R11, R11, 0x1, -R0.reuse ;  /* 0x000000010b0bb824 */ /* 0x100fe200078e0a00 */
[C---:B------:R-:W-:Y:S01]  /*2a10*/  ISETP.GT.U32.AND P3, PT, R10.reuse, R9, PT ;  /* 0x000000090a00720c */ /* 0x040fe20003f64070 */
[----:B------:R-:W-:Y:S01]  /*2a20*/  @!P2 IMAD.IADD R17, R17, 0x1, -R0 ;  /* 0x000000011111a824 */ /* 0x000fe200078e0a00 */
[----:B------:R-:W-:Y:S01]  /*2a30*/  ISETP.GT.U32.AND P2, PT, R10, R7, PT ;  /* 0x000000070a00720c */ /* 0x000fe20003f44070 */
[----:B------:R-:W-:Y:S01]  /*2a40*/  IMAD.HI.U32 R12, R15, R5, RZ ;  /* 0x000000050f0c7227 */ /* 0x000fe200078e00ff */
[----:B------:R-:W-:-:S03]  /*2a50*/  LOP3.LUT R0, RZ, c[0x0][0x178], RZ, 0x33, !PT ;  /* 0x00005e00ff007a12 */ /* 0x000fc600078e33ff */
[----:B------:R-:W-:-:S04]  /*2a60*/  IMAD.HI.U32 R8, R15, R3, RZ ;  /* 0x000000030f087227 */ /* 0x000fc800078e00ff */
[----:B------:R-:W-:Y:S02]  /*2a70*/  IMAD.MOV R12, RZ, RZ, -R12 ;  /* 0x000000ffff0c7224 */ /* 0x000fe400078e0a0c */
[----:B------:R-:W-:Y:S02]  /*2a80*/  IMAD.MOV R8, RZ, RZ, -R8 ;  /* 0x000000ffff087224 */ /* 0x000fe400078e0a08 */
[----:B------:R-:W-:Y:S01]  /*2a90*/  @!P0 IMAD.MOV R11, RZ, RZ, -R11 ;  /* 0x000000ffff0b8224 */ /* 0x000fe200078e0a0b */
[----:B------:R-:W-:Y:S01]  /*2aa0*/  ISETP.NE.AND P0, PT, RZ, c[0x0][0x178], PT ;  /* 0x00005e00ff007a0c */ /* 0x000fe20003f05270 */
[----:B------:R-:W-:Y:S01]  /*2ab0*/  IMAD R5, R10, R12, R5 ;  /* 0x0000000c0a057224 */ /* 0x000fe200078e0205 */
[----:B------:R-:W-:Y:S01]  /*2ac0*/  LOP3.LUT R12, R13, 0x1f4, RZ, 0xfc, !PT ;  /* 0x000001f40d0c7812 */ /* 0x000fe200078efcff */
[----:B------:R-:W-:Y:S01]  /*2ad0*/  @!P1 IMAD.MOV R17, RZ, RZ, -R17 ;  /* 0x000000ffff119224 */ /* 0x000fe200078e0a11 */
[----:B0-----:R-:W-:Y:S01]  /*2ae0*/  SEL R2, R0, R11, !P0 ;  /* 0x0000000b00027207 */ /* 0x001fe20004000000 */
[----:B------:R-:W-:Y:S01]  /*2af0*/  IMAD R3, R10, R8, R3 ;  /* 0x000000080a037224 */ /* 0x000fe200078e0203 */
[----:B------:R-:W-:Y:S01]  /*2b00*/  IABS R8, R6 ;  /* 0x0000000600087213 */ /* 0x000fe20000000000 */
[--C-:B------:R-:W-:Y:S01]  /*2b10*/  @!P3 IMAD.IADD R9, R9, 0x1, -R10.reuse ;  /* 0x000000010909b824 */ /* 0x100fe200078e0a0a */
[----:B------:R-:W-:Y:S01]  /*2b20*/  SEL R0, R0, R17, !P0 ;  /* 0x0000001100007207 */ /* 0x000fe20004000000 */
[----:B------:R-:W-:Y:S01]  /*2b30*/  @!P2 IMAD.IADD R7, R7, 0x1, -R10 ;  /* 0x000000010707a824 */ /* 0x000fe200078e0a0a */
[C---:B------:R-:W-:Y:S01]  /*2b40*/  ISETP.GT.U32.AND P2, PT, R10.reuse, R5, PT ;  /* 0x000000050a00720c */ /* 0x040fe20003f44070 */
[----:B------:R-:W-:Y:S01]  /*2b50*/  IMAD.MOV.U32 R11, RZ, RZ, R8 ;  /* 0x000000ffff0b7224 */ /* 0x000fe200078e0008 */
[C---:B------:R-:W-:Y:S01]  /*2b60*/  ISETP.GT.U32.AND P0, PT, R10.reuse, R3, PT ;  /* 0x000000030a00720c */ /* 0x040fe20003f04070 */
[----:B------:R-:W-:Y:S01]  /*2b70*/  STL [R1+0x410], R2 ;  /* 0x0004100201007387 */ /* 0x000fe20000100800 */
[----:B------:R-:W-:-:S02]  /*2b80*/  ISETP.GT.U32.AND P1, PT, R10, R9, PT ;  /* 0x000000090a00720c */ /* 0x000fc40003f24070 */
[----:B------:R-:W-:Y:S01]  /*2b90*/  ISETP.GT.U32.AND P3, PT, R10, R7, PT ;  /* 0x000000070a00720c */ /* 0x000fe20003f64070 */
[----:B------:R0:W-:Y:S01]  /*2ba0*/  STL [R1+0x414], R0 ;  /* 0x0004140001007387 */ /* 0x0001e20000100800 */
[----:B------:R-:W-:Y:S02]  /*2bb0*/  IABS R17, R12 ;  /* 0x0000000c00117213 */ /* 0x000fe40000000000 */
[----:B------:R-:W-:-:S03]  /*2bc0*/  IABS R8, R14 ;  /* 0x0000000e00087213 */ /* 0x000fc60000000000 */
[--C-:B------:R-:W-:Y:S02]  /*2bd0*/  @!P2 IMAD.IADD R5, R5, 0x1, -R10.reuse ;  /* 0x000000010505a824 */ /* 0x100fe400078e0a0a */
[----:B------:R-:W-:Y:S02]  /*2be0*/  @!P0 IMAD.IADD R3, R3, 0x1, -R10 ;  /* 0x0000000103038824 */ /* 0x000fe400078e0a0a */
[----:B0-----:R-:W-:Y:S01]  /*2bf0*/  IMAD.HI.U32 R0, R15, R11, RZ ;  /* 0x0000000b0f007227 */ /* 0x001fe200078e00ff */
[C---:B------:R-:W-:Y:S02]  /*2c00*/  ISETP.GT.U32.AND P2, PT, R10.reuse, R5, PT ;  /* 0x000000050a00720c */ /* 0x040fe40003f44070 */
[----:B------:R-:W-:Y:S01]  /*2c10*/  ISETP.GT.U32.AND P0, PT, R10, R3, PT ;  /* 0x000000030a00720c */ /* 0x000fe20003f04070 */
[----:B------:R-:W-:Y:S02]  /*2c20*/  IMAD.MOV R16, RZ, RZ, -R0 ;  /* 0x000000ffff107224 */ /* 0x000fe400078e0a00 */
[----:B------:R-:W-:-:S02]  /*2c30*/  IMAD.MOV.U32 R0, RZ, RZ, R17 ;  /* 0x000000ffff007224 */ /* 0x000fc400078e0011 */
[--C-:B------:R-:W-:Y:S01]  /*2c40*/  @!P1 IMAD.IADD R9, R9, 0x1, -R10.reuse ;  /* 0x0000000109099824 */ /* 0x100fe200078e0a0a */
[----:B------:R-:W-:Y:S01]  /*2c50*/  ISETP.GE.AND P1, PT, R4, RZ, PT ;  /* 0x000000ff0400720c */ /* 0x000fe20003f26270 */
[----:B------:R-:W-:Y:S02]  /*2c60*/  @!P3 IMAD.IADD R7, R7, 0x1, -R10 ;  /* 0x000000010707b824 */ /* 0x000fe400078e0a0a */
[----:B------:R-:W-:-:S04]  /*2c70*/  IMAD.HI.U32 R4, R15, R0, RZ ;  /* 0x000000000f047227 */ /* 0x000fc800078e00ff */
[C---:B------:R-:W-:Y:S02]  /*2c80*/  IMAD R11, R10.reuse, R16, R11 ;  /* 0x000000100a0b7224 */ /* 0x040fe400078e020b */
[----:B------:R-:W-:Y:S02]  /*2c90*/  IMAD.MOV.U32 R2, RZ, RZ, R7 ;  /* 0x000000ffff027224 */ /* 0x000fe400078e0007 */
[----:B------:R-:W-:Y:S01]  /*2ca0*/  IMAD.MOV R7, RZ, RZ, -R4 ;  /* 0x000000ffff077224 */ /* 0x000fe200078e0a04 */
[C---:B------:R-:W-:Y:S01]  /*2cb0*/  ISETP.GT.U32.AND P3, PT, R10.reuse, R11, PT ;  /* 0x0000000b0a00720c */ /* 0x040fe20003f64070 */
[----:B------:R-:W-:Y:S01]  /*2cc0*/  IMAD.MOV.U32 R18, RZ, RZ, R9 ;  /* 0x000000ffff127224 */ /* 0x000fe200078e0009 */
[C---:B------:R-:W-:Y:S01]  /*2cd0*/  LOP3.LUT R4, R13.reuse, 0x1ea, RZ, 0xfc, !PT ;  /* 0x000001ea0d047812 */ /* 0x040fe200078efcff */
[C---:B------:R-:W-:Y:S01]  /*2ce0*/  IMAD R7, R10.reuse, R7, R0 ;  /* 0x000000070a077224 */ /* 0x040fe200078e0200 */
[----:B------:R-:W-:Y:S01]  /*2cf0*/  LOP3.LUT R0, R13, 0x1f0, RZ, 0xfc, !PT ;  /* 0x000001f00d007812 */ /* 0x000fe200078efcff */
[--C-:B------:R-:W-:Y:S01]  /*2d00*/  @!P2 IMAD.IADD R5, R5, 0x1, -R10.reuse ;  /* 0x000000010505a824 */ /* 0x100fe200078e0a0a */
[----:B------:R-:W-:Y:S01]  /*2d10*/  IABS R16, R4 ;  /* 0x0000000400107213 */ /* 0x000fe20000000000 */
[----:B------:R-:W-:Y:S01]  /*2d20*/  @!P0 IMAD.IADD R3, R3, 0x1, -R10 ;  /* 0x0000000103038824 */ /* 0x000fe200078e0a0a */
[----:B------:R-:W-:Y:S01]  /*2d30*/  ISETP.GT.U32.AND P2, PT, R10, R7, PT ;  /* 0x000000070a00720c */ /* 0x000fe20003f44070 */
[----:B------:R-:W-:Y:S01]  /*2d40*/  @!P6 IMAD.MOV R18, RZ, RZ, -R18 ;  /* 0x000000ffff12e224 */ /* 0x000fe200078e0a12 */
[----:B------:R-:W-:Y:S01]  /*2d50*/  ISETP.GE.AND P6, PT, R6, RZ, PT ;  /* 0x000000ff0600720c */ /* 0x000fe20003fc6270 */
[----:B------:R-:W-:Y:S01]  /*2d60*/  IMAD.MOV.U32 R6, RZ, RZ, R3 ;  /* 0x000000ffff067224 */ /* 0x000fe200078e0003 */
[----:B------:R-:W-:Y:S01]  /*2d70*/  LOP3.LUT R3, R13, 0x1ee, RZ, 0xfc, !PT ;  /* 0x000001ee0d037812 */ /* 0x000fe200078efcff */
[----:B------:R-:W-:Y:S01]  /*2d80*/  @!P5 IMAD.MOV R2, RZ, RZ, -R2 ;  /* 0x000000ffff02d224 */ /* 0x000fe200078e0a02 */
[----:B------:R-:W-:Y:S01]  /*2d90*/  STL [R1+0xac], R18 ;  /* 0x0000ac1201007387 */ /* 0x000fe20000100800 */
[----:B------:R-:W-:Y:S01]  /*2da0*/  @!P3 IMAD.IADD R11, R11, 0x1, -R10 ;  /* 0x000000010b0bb824 */ /* 0x000fe200078e0a0a */
[----:B------:R-:W-:Y:S01]  /*2db0*/  IABS R21, R3 ;  /* 0x0000000300157213 */ /* 0x000fe20000000000 */
[----:B------:R-:W-:Y:S01]  /*2dc0*/  @!P4 IMAD.MOV R6, RZ, RZ, -R6 ;  /* 0x000000ffff06c224 */ /* 0x000fe200078e0a06 */
[----:B------:R0:W-:Y:S01]  /*2dd0*/  STL [R1+0x74], R2 ;  /* 0x0000740201007387 */ /* 0x0001e20000100800 */
[----:B------:R-:W-:Y:S01]  /*2de0*/  IMAD.HI.U32 R9, R15, R8, RZ ;  /* 0x000000080f097227 */ /* 0x000fe200078e00ff */
[----:B------:R-:W-:-:S02]  /*2df0*/  ISETP.GT.U32.AND P3, PT, R10, R11, PT ;  /* 0x0000000b0a00720c */ /* 0x000fc40003f64070 */
[----:B------:R1:W-:Y:S01]  /*2e00*/  STL [R1+0x3c4], R6 ;  /* 0x0003c40601007387 */ /* 0x0003e20000100800 */
[----:B------:R-:W-:Y:S01]  /*2e10*/  @!P2 IMAD.IADD R7, R7, 0x1, -R10 ;  /* 0x000000010707a824 */ /* 0x000fe200078e0a0a */
[----:B------:R-:W-:Y:S01]  /*2e20*/  ISETP.GE.AND P4, PT, R0, RZ, PT ;  /* 0x000000ff0000720c */ /* 0x000fe20003f86270 */
[----:B------:R-:W-:Y:S01]  /*2e30*/  IMAD.MOV R9, RZ, RZ, -R9 ;  /* 0x000000ffff097224 */ /* 0x000fe200078e0a09 */
[----:B------:R-:W-:Y:S01]  /*2e40*/  ISETP.GE.AND P5, PT, R12, RZ, PT ;  /* 0x000000ff0c00720c */ /* 0x000fe20003fa6270 */
[----:B0-----:R-:W-:Y:S01]  /*2e50*/  IMAD.MOV.U32 R2, RZ, RZ, R5 ;  /* 0x000000ffff027224 */ /* 0x001fe200078e0005 */
[C---:B------:R-:W-:Y:S01]  /*2e60*/  ISETP.GT.U32.AND P2, PT, R10.reuse, R7, PT ;  /* 0x000000070a00720c */ /* 0x040fe20003f44070 */
[----:B------:R-:W-:Y:S01]  /*2e70*/  IMAD R8, R10, R9, R8 ;  /* 0x000000090a087224 */ /* 0x000fe200078e0208 */
[----:B------:R-:W-:Y:S01]  /*2e80*/  ISETP.GE.AND P0, PT, R14, RZ, PT ;  /* 0x000000ff0e00720c */ /* 0x000fe20003f06270 */
[----:B------:R-:W-:Y:S01]  /*2e90*/  @!P1 IMAD.MOV R2, RZ, RZ, -R2 ;  /* 0x000000ffff029224 */ /* 0x000fe200078e0a02 */
[----:B-1----:R-:W-:Y:S01]  /*2ea0*/  IABS R6, R0 ;  /* 0x0000000000067213 */ /* 0x002fe20000000000 */
[----:B------:R-:W-:Y:S01]  /*2eb0*/  @!P3 IMAD.IADD R11, R11, 0x1, -R10 ;  /* 0x000000010b0bb824 */ /* 0x000fe200078e0a0a */
[----:B------:R-:W-:Y:S01]  /*2ec0*/  ISETP.GT.U32.AND P3, PT, R10, R8, PT ;  /* 0x000000080a00720c */ /* 0x000fe20003f64070 */
[----:B------:R-:W-:Y:S01]  /*2ed0*/  IMAD.HI.U32 R0, R15, R21, RZ ;  /* 0x000000150f007227 */ /* 0x000fe200078e00ff */
[----:B------:R-:W-:Y:S01]  /*2ee0*/  ISETP.GE.AND P1, PT, R3, RZ, PT ;  /* 0x000000ff0300720c */ /* 0x000fe20003f26270 */
[----:B------:R0:W-:Y:S01]  /*2ef0*/  STL [R1+0x3c8], R2 ;  /* 0x0003c80201007387 */ /* 0x0001e20000100800 */
[----:B------:R-:W-:Y:S01]  /*2f00*/  LOP3.LUT R3, R13, 0x1ec, RZ, 0xfc, !PT ;  /* 0x000001ec0d037812 */ /* 0x000fe200078efcff */
[----:B------:R-:W-:Y:S01]  /*2f10*/  IMAD.HI.U32 R5, R15, R6, RZ ;  /* 0x000000060f057227 */ /* 0x000fe200078e00ff */
[----:B------:R-:W-:-:S02]  /*2f20*/  IABS R14, R20 ;  /* 0x00000014000e7213 */ /* 0x000fc40000000000 */
[----:B------:R-:W-:Y:S01]  /*2f30*/  IABS R9, R3 ;  /* 0x0000000300097213 */ /* 0x000fe20000000000 */
[----:B------:R-:W-:Y:S01]  /*2f40*/  IMAD.MOV R5, RZ, RZ, -R5 ;  /* 0x000000ffff057224 */ /* 0x000fe200078e0a05 */
[----:B------:R-:W-:Y:S01]  /*2f50*/  LOP3.LUT R18, R13, 0x1e2, RZ, 0xfc, !PT ;  /* 0x000001e20d127812 */ /* 0x000fe200078efcff */
[----:B------:R-:W-:Y:S02]  /*2f60*/  @!P2 IMAD.IADD R7, R7, 0x1, -R10 ;  /* 0x000000010707a824 */ /* 0x000fe400078e0a0a */
[C---:B------:R-:W-:Y:S02]  /*2f70*/  IMAD R6, R10.reuse, R5, R6 ;  /* 0x000000050a067224 */ /* 0x040fe400078e0206 */
[----:B------:R-:W-:Y:S02]  /*2f80*/  IMAD.MOV R0, RZ, RZ, -R0 ;  /* 0x000000ffff007224 */ /* 0x000fe400078e0a00 */
[----:B------:R-:W-:Y:S01]  /*2f90*/  IMAD.MOV.U32 R12, RZ, RZ, R11 ;  /* 0x000000ffff0c7224 */ /* 0x000fe200078e000b */
[C---:B------:R-:W-:Y:S01]  /*2fa0*/  ISETP.GT.U32.AND P2, PT, R10.reuse, R6, PT ;  /* 0x000000060a00720c */ /* 0x040fe20003f44070 */
[----:B------:R-:W-:Y:S01]  /*2fb0*/  IMAD R21, R10, R0, R21 ;  /* 0x000000000a157224 */ /* 0x000fe200078e0215 */
[----:B------:R-:W-:Y:S01]  /*2fc0*/  LOP3.LUT R11, R13, 0x1e0, RZ, 0xfc, !PT ;  /* 0x000001e00d0b7812 */ /* 0x000fe200078efcff */
[----:B------:R-:W-:-:S02]  /*2fd0*/  @!P3 IMAD.IADD R8, R8, 0x1, -R10 ;  /* 0x000000010808b824 */ /* 0x000fc400078e0a0a */
[----:B------:R-:W-:Y:S01]  /*2fe0*/  @!P6 IMAD.MOV R12, RZ, RZ, -R12 ;  /* 0x000000ffff0ce224 */ /* 0x000fe200078e0a0c */
[C---:B------:R-:W-:Y:S01]  /*2ff0*/  ISETP.GT.U32.AND P6, PT, R10.reuse, R21, PT ;  /* 0x000000150a00720c */ /* 0x040fe20003fc4070 */
[C---:B------:R-:W-:Y:S01]  /*3000*/  IMAD.HI.U32 R5, R15.reuse, R9, RZ ;  /* 0x000000090f057227 */ /* 0x040fe200078e00ff */
[----:B------:R-:W-:Y:S02]  /*3010*/  ISETP.GT.U32.AND P3, PT, R10, R8, PT ;  /* 0x000000080a00720c */ /* 0x000fe40003f64070 */
[----:B------:R-:W-:Y:S01]  /*3020*/  STL [R1+0x3cc], R12 ;  /* 0x0003cc0c01007387 */ /* 0x000fe20000100800 */
[----:B------:R-:W-:Y:S02]  /*3030*/  IMAD.MOV R5, RZ, RZ, -R5 ;  /* 0x000000ffff057224 */ /* 0x000fe400078e0a05 */
[----:B------:R-:W-:Y:S02]  /*3040*/  @!P2 IMAD.IADD R6, R6, 0x1, -R10 ;  /* 0x000000010606a824 */ /* 0x000fe400078e0a0a */
[C---:B------:R-:W-:Y:S01]  /*3050*/  IMAD R9, R10.reuse, R5, R9 ;  /* 0x000000050a097224 */ /* 0x040fe200078e0209 */
[----:B------:R-:W-:Y:S01]  /*3060*/  IABS R5, R18 ;  /* 0x0000001200057213 */ /* 0x000fe20000000000 */
[----:B------:R-:W-:Y:S01]  /*3070*/  IMAD.HI.U32 R0, R15, R16, RZ ;  /* 0x000000100f007227 */ /* 0x000fe200078e00ff */
[----:B------:R-:W-:-:S03]  /*3080*/  ISETP.GT.U32.AND P2, PT, R10, R6, PT ;  /* 0x000000060a00720c */ /* 0x000fc60003f44070 */
[--C-:B------:R-:W-:Y:S02]  /*3090*/  @!P6 IMAD.IADD R21, R21, 0x1, -R10.reuse ;  /* 0x000000011515e824 */ /* 0x100fe400078e0a0a */
[----:B------:R-:W-:Y:S01]  /*30a0*/  @!P3 IMAD.IADD R8, R8, 0x1, -R10 ;  /* 0x000000010808b824 */ /* 0x000fe200078e0a0a */
[----:B------:R-:W-:Y:S01]  /*30b0*/  ISETP.GE.AND P3, PT, R4, RZ, PT ;  /* 0x000000ff0400720c */ /* 0x000fe20003f66270 */
[----:B0-----:R-:W-:Y:S01]  /*30c0*/  IMAD.MOV.U32 R2, RZ, RZ, R7 ;  /* 0x000000ffff027224 */ /* 0x001fe200078e0007 */
[----:B------:R-:W-:Y:S01]  /*30d0*/  IABS R4, R19 ;  /* 0x0000001300047213 */ /* 0x000fe20000000000 */
[----:B------:R-:W-:Y:S01]  /*30e0*/  IMAD.MOV R0, RZ, RZ, -R0 ;  /* 0x000000ffff007224 */ /* 0x000fe200078e0a00 */
[----:B------:R-:W-:Y:S01]  /*30f0*/  ISETP.GT.U32.AND P6, PT, R10, R21, PT ;  /* 0x000000150a00720c */ /* 0x000fe20003fc4070 */
[----:B------:R-:W-:Y:S01]  /*3100*/  @!P5 IMAD.MOV R2, RZ, RZ, -R2 ;  /* 0x000000ffff02d224 */ /* 0x000fe200078e0a02 */
[----:B------:R-:W-:Y:S01]  /*3110*/  ISETP.GE.AND P5, PT, R3, RZ, PT ;  /* 0x000000ff0300720c */ /* 0x000fe20003fa6270 */
[----:B------:R-:W-:Y:S01]  /*3120*/  @!P2 IMAD.IADD R6, R6, 0x1, -R10 ;  /* 0x000000010606a824 */ /* 0x000fe200078e0a0a */
[----:B------:R-:W-:Y:S01]  /*3130*/  ISETP.GT.U32.AND P2, PT, R10, R9, PT ;  /* 0x000000090a00720c */ /* 0x000fe20003f44070 */
[----:B------:R-:W-:Y:S01]  /*3140*/  IMAD.HI.U32 R7, R15, R4, RZ ;  /* 0x000000040f077227 */ /* 0x000fe200078e00ff */
[----:B------:R0:W-:Y:S01]  /*3150*/  STL [R1+0x3d0], R2 ;  /* 0x0003d00201007387 */ /* 0x0001e20000100800 */
[----:B------:R-:W-:-:S02]  /*3160*/  LOP3.LUT R3, R13, 0x1e4, RZ, 0xfc, !PT ;  /* 0x000001e40d037812 */ /* 0x000fc400078efcff */
[C---:B------:R-:W-:Y:S01]  /*3170*/  IMAD R16, R10.reuse, R0, R16 ;  /* 0x000000000a107224 */ /* 0x040fe200078e0210 */
[----:B------:R-:W-:Y:S01]  /*3180*/  IABS R0, R11 ;  /* 0x0000000b00007213 */ /* 0x000fe20000000000 */
[----:B------:R-:W-:Y:S01]  /*3190*/  IMAD.MOV R7, RZ, RZ, -R7 ;  /* 0x000000ffff077224 */ /* 0x000fe200078e0a07 */
[----:B------:R-:W-:Y:S01]  /*31a0*/  IABS R17, R3 ;  /* 0x0000000300117213 */ /* 0x000fe20000000000 */
[----:B------:R-:W-:Y:S01]  /*31b0*/  @!P6 IMAD.IADD R21, R21, 0x1, -R10 ;  /* 0x000000011515e824 */ /* 0x000fe200078e0a0a */
[C---:B------:R-:W-:Y:S01]  /*31c0*/  ISETP.GT.U32.AND P6, PT, R10.reuse, R16, PT ;  /* 0x000000100a00720c */ /* 0x040fe20003fc4070 */
[----:B------:R-:W-:Y:S02]  /*31d0*/  IMAD R4, R10, R7, R4 ;  /* 0x000000070a047224 */ /* 0x000fe400078e0204 */
[----:B------:R-:W-:-:S04]  /*31e0*/  IMAD.HI.U32 R23, R15, R14, RZ ;  /* 0x0000000e0f177227 */ /* 0x000fc800078e00ff */
[----:B------:R-:W-:Y:S01]  /*31f0*/  @!P2 IMAD.IADD R9, R9, 0x1, -R10 ;  /* 0x000000010909a824 */ /* 0x000fe200078e0a0a */
[C---:B------:R-:W-:Y:S01]  /*3200*/  ISETP.GT.U32.AND P2, PT, R10.reuse, R4, PT ;  /* 0x000000040a00720c */ /* 0x040fe20003f44070 */
[----:B------:R-:W-:Y:S02]  /*3210*/  IMAD.MOV R23, RZ, RZ, -R23 ;  /* 0x000000ffff177224 */ /* 0x000fe400078e0a17 */
[----:B0-----:R-:W-:Y:S01]  /*3220*/  IMAD.MOV.U32 R2, RZ, RZ, R8 ;  /* 0x000000ffff027224 */ /* 0x001fe200078e0008 */
[----:B------:R-:W-:Y:S01]  /*3230*/  LOP3.LUT R8, R13, 0x1dc, RZ, 0xfc, !PT ;  /* 0x000001dc0d087812 */ /* 0x000fe200078efcff */
[----:B------:R-:W-:Y:S02]  /*3240*/  IMAD R14, R10, R23, R14 ;  /* 0x000000170a0e7224 */ /* 0x000fe400078e020e */
[----:B------:R-:W-:Y:S02]  /*3250*/  @!P0 IMAD.MOV R2, RZ, RZ, -R2 ;  /* 0x000000ffff028224 */ /* 0x000fe400078e0a02 */
[--C-:B------:R-:W-:Y:S01]  /*3260*/  @!P6 IMAD.IADD R16, R16, 0x1, -R10.reuse ;  /* 0x000000011010e824 */ /* 0x100fe200078e0a0a */
[C---:B------:R-:W-:Y:S01]  /*3270*/  ISETP.GT.U32.AND P6, PT, R10.reuse, R14, PT ;  /* 0x0000000e0a00720c */ /* 0x040fe20003fc4070 */
[C---:B------:R-:W-:Y:S01]  /*3280*/  IMAD.HI.U32 R22, R15.reuse, R17, RZ ;  /* 0x000000110f167227 */ /* 0x040fe200078e00ff */
[----:B------:R0:W-:Y:S02]  /*3290*/  STL [R1+0x68], R2 ;  /* 0x0000680201007387 */ /* 0x0001e40000100800 */
[----:B------:R-:W-:Y:S01]  /*32a0*/  ISETP.GT.U32.AND P0, PT, R10, R16, PT ;  /* 0x000000100a00720c */ /* 0x000fe20003f04070 */
[----:B------:R-:W-:Y:S01]  /*32b0*/  @!P2 IMAD.IADD R4, R4, 0x1, -R10 ;  /* 0x000000010404a824 */ /* 0x000fe200078e0a0a */
[----:B------:R-:W-:Y:S01]  /*32c0*/  ISETP.GT.U32.AND P2, PT, R10, R9, PT ;  /* 0x000000090a00720c */ /* 0x000fe20003f44070 */
[----:B------:R-:W-:-:S04]  /*32d0*/  IMAD.HI.U32 R7, R15, R5, RZ ;  /* 0x000000050f077227 */ /* 0x000fc800078e00ff */
[----:B------:R-:W-:Y:S02]  /*32e0*/  IMAD.MOV R22, RZ, RZ, -R22 ;  /* 0x000000ffff167224 */ /* 0x000fe400078e0a16 */
[----:B0-----:R-:W-:Y:S01]  /*32f0*/  IMAD.MOV.U32 R2, RZ, RZ, R6 ;  /* 0x000000ffff027224 */ /* 0x001fe200078e0006 */
[----:B------:R-:W-:Y:S01]  /*3300*/  IABS R6, R8 ;  /* 0x0000000800067213 */ /* 0x000fe20000000000 */
[----:B------:R-:W-:Y:S02]  /*3310*/  IMAD.MOV R23, RZ, RZ, -R7 ;  /* 0x000000ffff177224 */ /* 0x000fe400078e0a07 */
[----:B------:R-:W-:Y:S02]  /*3320*/  @!P4 IMAD.MOV R2, RZ, RZ, -R2 ;  /* 0x000000ffff02c224 */ /* 0x000fe400078e0a02 */
[C---:B------:R-:W-:Y:S02]  /*3330*/  IMAD R7, R10.reuse, R22, R17 ;  /* 0x000000160a077224 */ /* 0x040fe400078e0211 */
[----:B------:R-:W-:Y:S01]  /*3340*/  IMAD R5, R10, R23, R5 ;  /* 0x000000170a057224 */ /* 0x000fe200078e0205 */
[----:B------:R0:W-:Y:S01]  /*3350*/  STL [R1+0x24], R2 ;  /* 0x0000240201007387 */ /* 0x0001e20000100800 */
[----:B------:R-:W-:Y:S01]  /*3360*/  @!P6 IMAD.IADD R14, R14, 0x1, -R10 ;  /* 0x000000010e0ee824 */ /* 0x000fe200078e0a0a */
[----:B------:R-:W-:Y:S01]  /*3370*/  ISETP.GT.U32.AND P6, PT, R10, R4, PT ;  /* 0x000000040a00720c */ /* 0x000fe20003fc4070 */
[----:B------:R-:W-:-:S03]  /*3380*/  IMAD.HI.U32 R12, R15, R0, RZ ;  /* 0x000000000f0c7227 */ /* 0x000fc600078e00ff */
[C---:B------:R-:W-:Y:S01]  /*3390*/  ISETP.GT.U32.AND P4, PT, R10.reuse, R14, PT ;  /* 0x0000000e0a00720c */ /* 0x040fe20003f84070 */
[----:B------:R-:W-:Y:S01]  /*33a0*/  @!P2 IMAD.IADD R9, R9, 0x1, -R10 ;  /* 0x000000010909a824 */ /* 0x000fe200078e0a0a */
[C---:B------:R-:W-:Y:S01]  /*33b0*/  ISETP.GT.U32.AND P2, PT, R10.reuse, R5, PT ;  /* 0x000000050a00720c */ /* 0x040fe20003f44070 */
[----:B------:R-:W-:Y:S01]  /*33c0*/  IMAD.MOV R17, RZ, RZ, -R12 ;  /* 0x000000ffff117224 */ /* 0x000fe200078e0a0c */
[----:B------:R-:W-:Y:S01]  /*33d0*/  LOP3.LUT R12, R13, 0x1de, RZ, 0xfc, !PT ;  /* 0x000001de0d0c7812 */ /* 0x000fe200078efcff */
[----:B0-----:R-:W-:Y:S02]  /*33e0*/  IMAD.MOV.U32 R2, RZ, RZ, R21 ;  /* 0x000000ffff027224 */ /* 0x001fe400078e0015 */
[C---:B------:R-:W-:Y:S01]  /*33f0*/  IMAD R0, R10.reuse, R17, R0 ;  /* 0x000000110a007224 */ /* 0x040fe200078e0200 */
[----:B------:R-:W-:Y:S01]  /*3400*/  IABS R17, R12 ;  /* 0x0000000c00117213 */ /* 0x000fe20000000000 */
[----:B------:R-:W-:Y:S01]  /*3410*/  @!P1 IMAD.MOV R2, RZ, RZ, -R2 ;  /* 0x000000ffff029224 */ /* 0x000fe200078e0a02 */
[----:B------:R-:W-:Y:S01]  /*3420*/  ISETP.GT.U32.AND P1, PT, R10, R7, PT ;  /* 0x000000070a00720c */ /* 0x000fe20003f24070 */
[--C-:B------:R-:W-:Y:S01]  /*3430*/  @!P0 IMAD.IADD R16, R16, 0x1, -R10.reuse ;  /* 0x0000000110108824 */ /* 0x100fe200078e0a0a */
[----:B------:R-:W-:Y:S01]  /*3440*/  ISETP.GE.AND P0, PT, R19, RZ, PT ;  /* 0x000000ff1300720c */ /* 0x000fe20003f06270 */
[--C-:B------:R-:W-:Y:S01]  /*3450*/  @!P6 IMAD.IADD R4, R4, 0x1, -R10.reuse ;  /* 0x000000010404e824 */ /* 0x100fe200078e0a0a */
[----:B------:R-:W-:Y:S01]  /*3460*/  ISETP.GT.U32.AND P6, PT, R10, R0, PT ;  /* 0x000000000a00720c */ /* 0x000fe20003fc4070 */
[----:B------:R-:W-:Y:S01]  /*3470*/  IMAD.MOV.U32 R22, RZ, RZ, R9 ;  /* 0x000000ffff167224 */ /* 0x000fe200078e0009 */
[----:B------:R0:W-:Y:S01]  /*3480*/  STL [R1+0x3c0], R2 ;  /* 0x0003c00201007387 */ /* 0x0001e20000100800 */
[----:B------:R-:W-:Y:S01]  /*3490*/  @!P2 IMAD.IADD R5, R5, 0x1, -R10 ;  /* 0x000000010505a824 */ /* 0x000fe200078e0a0a */
[----:B------:R-:W-:Y:S01]  /*34a0*/  ISETP.GE.AND P2, PT, R18, RZ, PT ;  /* 0x000000ff1200720c */ /* 0x000fe20003f46270 */
[----:B------:R-:W-:Y:S01]  /*34b0*/  IMAD.HI.U32 R21, R15, R17, RZ ;  /* 0x000000110f157227 */ /* 0x000fe200078e00ff */
[----:B------:R-:W-:-:S03]  /*34c0*/  LOP3.LUT R9, R13, 0x1da, RZ, 0xfc, !PT ;  /* 0x000001da0d097812 */ /* 0x000fc600078efcff */
[--C-:B------:R-:W-:Y:S01]  /*34d0*/  @!P1 IMAD.IADD R7, R7, 0x1, -R10.reuse ;  /* 0x0000000107079824 */ /* 0x100fe200078e0a0a */
[----:B------:R-:W-:Y:S01]  /*34e0*/  ISETP.GE.AND P1, PT, R3, RZ, PT ;  /* 0x000000ff0300720c */ /* 0x000fe20003f26270 */
[----:B------:R-:W-:Y:S01]  /*34f0*/  @!P4 IMAD.IADD R14, R14, 0x1, -R10 ;  /* 0x000000010e0ec824 */ /* 0x000fe200078e0a0a */
[----:B------:R-:W-:Y:S01]  /*3500*/  ISETP.GE.AND P4, PT, R20, RZ, PT ;  /* 0x000000ff1400720c */ /* 0x000fe20003f86270 */
[----:B0-----:R-:W-:Y:S02]  /*3510*/  IMAD.MOV.U32 R2, RZ, RZ, R16 ;  /* 0x000000ffff027224 */ /* 0x001fe400078e0010 */
[----:B------:R-:W-:Y:S01]  /*3520*/  @!P5 IMAD.MOV R22, RZ, RZ, -R22 ;  /* 0x000000ffff16d224 */ /* 0x000fe200078e0a16 */
[----:B------:R-:W-:Y:S01]  /*3530*/  ISETP.GT.U32.AND P5, PT, R10, R7, PT ;  /* 0x000000070a00720c */ /* 0x000fe20003fa4070 */
[----:B------:R-:W-:-:S03]  /*3540*/  IMAD.HI.U32 R19, R15, R6, RZ ;  /* 0x000000060f137227 */ /* 0x000fc600078e00ff */
[----:B------:R-:W-:Y:S01]  /*3550*/  STL [R1+0x14], R22 ;  /* 0x0000141601007387 */ /* 0x000fe20000100800 */
[----:B------:R-:W-:Y:S01]  /*3560*/  @!P3 IMAD.MOV R2, RZ, RZ, -R2 ;  /* 0x000000ffff02b224 */ /* 0x000fe200078e0a02 */
[C---:B------:R-:W-:Y:S01]  /*3570*/  ISETP.GT.U32.AND P3, PT, R10.reuse, R5, PT ;  /* 0x000000050a00720c */ /* 0x040fe20003f64070 */
[----:B------:R-:W-:Y:S02]  /*3580*/  IMAD.MOV R21, RZ, RZ, -R21 ;  /* 0x000000ffff157224 */ /* 0x000fe400078e0a15 */
[----:B------:R-:W-:Y:S01]  /*3590*/  IMAD.MOV R19, RZ, RZ, -R19 ;  /* 0x000000ffff137224 */ /* 0x000fe200078e0a13 */
[----:B------:R0:W-:Y:S01]  /*35a0*/  STL [R1+0x10], R2 ;  /* 0x0000100201007387 */ /* 0x0001e20000100800 */
[----:B------:R-:W-:Y:S01]  /*35b0*/  IMAD.MOV.U32 R16, RZ, RZ, R4 ;  /* 0x000000ffff107224 */ /* 0x000fe200078e0004 */
[----:B------:R-:W-:Y:S01]  /*35c0*/  LOP3.LUT R4, R13, 0x1d8, RZ, 0xfc, !PT ;  /* 0x000001d80d047812 */ /* 0x000fe200078efcff */
[----:B------:R-:W-:Y:S02]  /*35d0*/  IMAD R3, R10, R21, R17 ;  /* 0x000000150a037224 */ /* 0x000fe400078e0211 */
[----:B------:R-:W-:-:S02]  /*35e0*/  @!P6 IMAD.IADD R0, R0, 0x1, -R10 ;  /* 0x000000010000e824 */ /* 0x000fc400078e0a0a */
[C---:B------:R-:W-:Y:S02]  /*35f0*/  IMAD R6, R10.reuse, R19, R6 ;  /* 0x000000130a067224 */ /* 0x040fe400078e0206 */
[----:B------:R-:W-:Y:S01]  /*3600*/  @!P0 IMAD.MOV R16, RZ, RZ, -R16 ;  /* 0x000000ffff108224 */ /* 0x000fe200078e0a10 */
[C---:B------:R-:W-:Y:S01]  /*3610*/  ISETP.GT.U32.AND P6, PT, R10.reuse, R0, PT ;  /* 0x000000000a00720c */ /* 0x040fe20003fc4070 */
[----:B0-----:R-:W-:Y:S01]  /*3620*/  IMAD.MOV.U32 R2, RZ, RZ, R14 ;  /* 0x000000ffff027224 */ /* 0x001fe200078e000e */
[C---:B------:R-:W-:Y:S01]  /*3630*/  ISETP.GT.U32.AND P0, PT, R10.reuse, R3, PT ;  /* 0x000000030a00720c */ /* 0x040fe20003f04070 */
[----:B------:R-:W-:Y:S01]  /*3640*/  @!P5 IMAD.IADD R7, R7, 0x1, -R10 ;  /* 0x000000010707d824 */ /* 0x000fe200078e0a0a */
[----:B------:R-:W-:Y:S01]  /*3650*/  ISETP.GT.U32.AND P5, PT, R10, R6, PT ;  /* 0x000000060a00720c */ /* 0x000fe20003fa4070 */
[----:B------:R-:W-:Y:S01]  /*3660*/  @!P4 IMAD.MOV R2, RZ, RZ, -R2 ;  /* 0x000000ffff02c224 */ /* 0x000fe200078e0a02 */
[----:B------:R0:W-:Y:S01]  /*3670*/  STL [R1+0x350], R16 ;  /* 0x0003501001007387 */ /* 0x0001e20000100800 */
[----:B------:R-:W-:Y:S01]  /*3680*/  @!P3 IMAD.IADD R5, R5, 0x1, -R10 ;  /* 0x000000010505b824 */ /* 0x000fe200078e0a0a */
[----:B------:R-:W-:Y:S01]  /*3690*/  ISETP.GE.AND P4, PT, R11, RZ, PT ;  /* 0x000000ff0b00720c */ /* 0x000fe20003f86270 */
[----:B------:R-:W-:Y:S01]  /*36a0*/  IMAD.MOV.U32 R14, RZ, RZ, R7 ;  /* 0x000000ffff0e7224 */ /* 0x000fe200078e0007 */
[----:B------:R1:W-:Y:S01]  /*36b0*/  STL [R1+0x35c], R2 ;  /* 0x00035c0201007387 */ /* 0x0003e20000100800 */
[----:B------:R-:W-:-:S02]  /*36c0*/  ISETP.GE.AND P3, PT, R12, RZ, PT ;  /* 0x000000ff0c00720c */ /* 0x000fc40003f66270 */
[----:B------:R-:W-:Y:S01]  /*36d0*/  @!P1 IMAD.MOV R14, RZ, RZ, -R14 ;  /* 0x000000ffff0e9224 */ /* 0x000fe200078e0a0e */
[----:B------:R-:W-:Y:S01]  /*36e0*/  IABS R11, R4 ;  /* 0x00000004000b7213 */ /* 0x000fe20000000000 */
[--C-:B------:R-:W-:Y:S01]  /*36f0*/  @!P6 IMAD.IADD R0, R0, 0x1, -R10.reuse ;  /* 0x000000010000e824 */ /* 0x100fe200078e0a0a */
[----:B0-----:R-:W-:Y:S01]  /*3700*/  IABS R16, R9 ;  /* 0x0000000900107213 */ /* 0x001fe20000000000 */
[--C-:B------:R-:W-:Y:S01]  /*3710*/  @!P0 IMAD.IADD R3, R3, 0x1, -R10.reuse ;  /* 0x0000000103038824 */ /* 0x100fe200078e0a0a */
[----:B------:R0:W-:Y:S01]  /*3720*/  STL [R1+0x3a4], R14 ;  /* 0x0003a40e01007387 */ /* 0x0001e20000100800 */
[----:B------:R-:W-:Y:S01]  /*3730*/  @!P5 IMAD.IADD R6, R6, 0x1, -R10 ;  /* 0x000000010606d824 */ /* 0x000fe200078e0a0a */
[----:B------:R-:W-:Y:S01]  /*3740*/  ISETP.GE.AND P6, PT, R8, RZ, PT ;  /* 0x000000ff0800720c */ /* 0x000fe20003fc6270 */
[----:B-1----:R-:W-:Y:S01]  /*3750*/  IMAD.MOV.U32 R2, RZ, RZ, R5 ;  /* 0x000000ffff027224 */ /* 0x002fe200078e0005 */
[C---:B------:R-:W-:Y:S01]  /*3760*/  ISETP.GT.U32.AND P1, PT, R10.reuse, R3, PT ;  /* 0x000000030a00720c */ /* 0x040fe20003f24070 */
[----:B------:R-:W-:Y:S01]  /*3770*/  IMAD.HI.U32 R12, R15, R16, RZ ;  /* 0x000000100f0c7227 */ /* 0x000fe200078e00ff */
[----:B------:R-:W-:-:S02]  /*3780*/  ISETP.GT.U32.AND P5, PT, R10, R6, PT ;  /* 0x000000060a00720c */ /* 0x000fc40003fa4070 */
[----:B------:R-:W-:Y:S01]  /*3790*/  ISETP.GE.AND P0, PT, R9, RZ, PT ;  /* 0x000000ff0900720c */ /* 0x000fe20003f06270 */
[----:B------:R-:W-:Y:S01]  /*37a0*/  @!P2 IMAD.MOV R2, RZ, RZ, -R2 ;  /* 0x000000ffff02a224 */ /* 0x000fe200078e0a02 */
[----:B0-----:R-:W-:Y:S01]  /*37b0*/  LOP3.LUT R14, R13, 0x1d6, RZ, 0xfc, !PT ;  /* 0x000001d60d0e7812 */ /* 0x001fe200078efcff */
[----:B------:R-:W-:Y:S01]  /*37c0*/  IMAD.MOV R12, RZ, RZ, -R12 ;  /* 0x000000ffff0c7224 */ /* 0x000fe200078e0a0c */
[----:B------:R-:W-:Y:S01]  /*37d0*/  ISETP.GE.AND P2, PT, R4, RZ, PT ;  /* 0x000000ff0400720c */ /* 0x000fe20003f46270 */
[----:B------:R-:W-:Y:S01]  /*37e0*/  IMAD.HI.U32 R8, R15, R11, RZ ;  /* 0x0000000b0f087227 */ /* 0x000fe200078e00ff */
[----:B------:R0:W-:Y:S01]  /*37f0*/  STL [R1+0x3a8], R2 ;  /* 0x0003a80201007387 */ /* 0x0001e20000100800 */
[----:B------:R-:W-:Y:S02]  /*3800*/  LOP3.LUT R4, R13, 0x1d2, RZ, 0xfc, !PT ;  /* 0x000001d20d047812 */ /* 0x000fe400078efcff */
[----:B------:R-:W-:Y:S02]  /*3810*/  IMAD R16, R10, R12, R16 ;  /* 0x0000000c0a107224 */ /* 0x000fe400078e0210 */
[----:B------:R-:W-:Y:S01]  /*3820*/  IMAD.MOV R8, RZ, RZ, -R8 ;  /* 0x000000ffff087224 */ /* 0x000fe200078e0a08 */
[----:B------:R-:W-:Y:S01]  /*3830*/  IABS R7, R4 ;  /* 0x0000000400077213 */ /* 0x000fe20000000000 */
[----:B------:R-:W-:Y:S01]  /*3840*/  @!P1 IMAD.IADD R3, R3, 0x1, -R10 ;  /* 0x0000000103039824 */ /* 0x000fe200078e0a0a */
[----:B------:R-:W-:Y:S01]  /*3850*/  ISETP.GE.AND P1, PT, R14, RZ, PT ;  /* 0x000000ff0e00720c */ /* 0x000fe20003f26270 */
[----:B------:R-:W-:Y:S01]  /*3860*/  IMAD R11, R10, R8, R11 ;  /* 0x000000080a0b7224 */ /* 0x000fe200078e020b */
[----:B------:R-:W-:Y:S01]  /*3870*/  IABS R14, R14 ;  /* 0x0000000e000e7213 */ /* 0x000fe20000000000 */
[----:B0-----:R-:W-:Y:S01]  /*3880*/  IMAD.MOV.U32 R2, RZ, RZ, R0 ;  /* 0x000000ffff027224 */ /* 0x001fe200078e0000 */
[----:B------:R-:W-:Y:S01]  /*3890*/  LOP3.LUT R0, R13, 0x1d4, RZ, 0xfc, !PT ;  /* 0x000001d40d007812 */ /* 0x000fe200078efcff */
[----:B------:R-:W-:Y:S01]  /*38a0*/  @!P5 IMAD.IADD R6, R6, 0x1, -R10 ;  /* 0x000000010606d824 */ /* 0x000fe200078e0a0a */
[C---:B------:R-:W-:Y:S01]  /*38b0*/  ISETP.GT.U32.AND P5, PT, R10.reuse, R11, PT ;  /* 0x0000000b0a00720c */ /* 0x040fe20003fa4070 */
[----:B------:R-:W-:Y:S01]  /*38c0*/  @!P4 IMAD.MOV R2, RZ, RZ, -R2 ;  /* 0x000000ffff02c224 */ /* 0x000fe200078e0a02 */
[----:B------:R-:W-:Y:S01]  /*38d0*/  ISETP.GT.U32.AND P4, PT, R10, R16, PT ;  /* 0x000000100a00720c */ /* 0x000fe20003f84070 */
[----:B------:R-:W-:Y:S01]  /*38e0*/  IMAD.HI.U32 R5, R15, R14, RZ ;  /* 0x0000000e0f057227 */ /* 0x000fe200078e00ff */
[----:B------:R-:W-:-:S02]  /*38f0*/  IABS R9, R0 ;  /* 0x0000000000097213 */ /* 0x000fc40000000000 */
[----:B------:R0:W-:Y:S01]  /*3900*/  STL [R1+0x3b0], R2 ;  /* 0x0003b00201007387 */ /* 0x0001e20000100800 */
[----:B------:R-:W-:Y:S01]  /*3910*/  IMAD.MOV R5, RZ, RZ, -R5 ;  /* 0x000000ffff057224 */ /* 0x000fe200078e0a05 */
[----:B------:R-:W-:-:S03]  /*3920*/  LOP3.LUT R8, R13, 0x1ce, RZ, 0xfc, !PT ;  /* 0x000001ce0d087812 */ /* 0x000fc600078efcff */
[----:B------:R-:W-:Y:S01]  /*3930*/  IMAD R14, R10, R5, R14 ;  /* 0x000000050a0e7224 */ /* 0x000fe200078e020e */
[----:B------:R-:W-:Y:S01]  /*3940*/  IABS R17, R8 ;  /* 0x0000000800117213 */ /* 0x000fe20000000000 */
[--C-:B------:R-:W-:Y:S02]  /*3950*/  @!P5 IMAD.IADD R11, R11, 0x1, -R10.reuse ;  /* 0x000000010b0bd824 */ /* 0x100fe400078e0a0a */
[----:B------:R-:W-:Y:S01]  /*3960*/  @!P4 IMAD.IADD R16, R16, 0x1, -R10 ;  /* 0x000000011010c824 */ /* 0x000fe200078e0a0a */
[----:B------:R-:W-:Y:S01]  /*3970*/  ISETP.GE.AND P4, PT, R0, RZ, PT ;  /* 0x000000ff0000720c */ /* 0x000fe20003f86270 */
[----:B0-----:R-:W-:Y:S01]  /*3980*/  IMAD.MOV.U32 R2, RZ, RZ, R3 ;  /* 0x000000ffff027224 */ /* 0x001fe200078e0003 */
[----:B------:R-:W-:Y:S01]  /*3990*/  ISETP.GT.U32.AND P5, PT, R10, R11, PT ;  /* 0x0000000b0a00720c */ /* 0x000fe20003fa4070 */
[----:B------:R-:W-:-:S04]  /*39a0*/  IMAD.HI.U32 R0, R15, R7, RZ ;  /* 0x000000070f007227 */ /* 0x000fc800078e00ff */
[----:B------:R-:W-:Y:S01]  /*39b0*/  @!P3 IMAD.MOV R2, RZ, RZ, -R2 ;  /* 0x000000ffff02b224 */ /* 0x000fe200078e0a02 */
[----:B------:R-:W-:Y:S01]  /*39c0*/  ISETP.GT.U32.AND P3, PT, R10, R16, PT ;  /* 0x000000100a00720c */ /* 0x000fe20003f64070 */
[----:B------:R-:W-:-:S03]  /*39d0*/  IMAD.HI.U32 R3, R15, R9, RZ ;  /* 0x000000090f037227 */ /* 0x000fc600078e00ff */
[----:B------:R0:W-:Y:S01]  /*39e0*/  STL [R1+0x3bc], R2 ;  /* 0x0003bc0201007387 */ /* 0x0001e20000100800 */
[----:B------:R-:W-:Y:S02]  /*39f0*/  IMAD.MOV R3, RZ, RZ, -R3 ;  /* 0x000000ffff037224 */ /* 0x000fe400078e0a03 */
[----:B------:R-:W-:Y:S02]  /*3a00*/  @!P5 IMAD.IADD R11, R11, 0x1, -R10 ;  /* 0x000000010b0bd824 */ /* 0x000fe400078e0a0a */
[----:B------:R-:W-:Y:S01]  /*3a10*/  IMAD R9, R10, R3, R9 ;  /* 0x000000030a097224 */ /* 0x000fe200078e0209 */
[----:B------:R-:W-:-:S03]  /*3a20*/  LOP3.LUT R3, R13, 0x1ca, RZ, 0xfc, !PT ;  /* 0x000001ca0d037812 */ /* 0x000fc600078efcff */
[----:B------:R-:W-:Y:S01]  /*3a30*/  @!P3 IMAD.IADD R16, R16, 0x1, -R10 ;  /* 0x000000011010b824 */ /* 0x000fe200078e0a0a */
[C---:B------:R-:W-:Y:S01]  /*3a40*/  ISETP.GT.U32.AND P3, PT, R10.reuse, R14, PT ;  /* 0x0000000e0a00720c */ /* 0x040fe20003f64070 */
[----:B0-----:R-:W-:Y:S01]  /*3a50*/  IMAD.MOV.U32 R2, RZ, RZ, R6 ;  /* 0x000000ffff027224 */ /* 0x001fe200078e0006 */
[----:B------:R-:W-:Y:S02]  /*3a60*/  ISETP.GT.U32.AND P5, PT, R10, R9, PT ;  /* 0x000000090a00720c */ /* 0x000fe40003fa4070 */
[C---:B------:R-:W-:Y:S01]  /*3a70*/  LOP3.LUT R6, R13.reuse, 0x1cc, RZ, 0xfc, !PT ;  /* 0x000001cc0d067812 */ /* 0x040fe200078efcff */
[----:B------:R-:W-:Y:S01]  /*3a80*/  @!P6 IMAD.MOV R2, RZ, RZ, -R2 ;  /* 0x000000ffff02e224 */ /* 0x000fe200078e0a02 */
[----:B------:R-:W-:Y:S01]  /*3a90*/  ISETP.GE.AND P6, PT, R4, RZ, PT ;  /* 0x000000ff0400720c */ /* 0x000fe20003fc6270 */
[----:B------:R-:W-:Y:S01]  /*3aa0*/  IMAD.MOV R4, RZ, RZ, -R0 ;  /* 0x000000ffff047224 */ /* 0x000fe200078e0a00 */
[----:B------:R-:W-:Y:S02]  /*3ab0*/  LOP3.LUT R0, R13, 0x1d0, RZ, 0xfc, !PT ;  /* 0x000001d00d007812 */ /* 0x000fe400078efcff */
[----:B------:R0:W-:Y:S01]  /*3ac0*/  STL [R1+0x3b8], R2 ;  /* 0x0003b80201007387 */ /* 0x0001e20000100800 */
[----:B------:R-:W-:Y:S01]  /*3ad0*/  IMAD R7, R10, R4, R7 ;  /* 0x000000040a077224 */ /* 0x000fe200078e0207 */
[----:B------:R-:W-:Y:S01]  /*3ae0*/  IABS R5, R0 ;  /* 0x0000000000057213 */ /* 0x000fe20000000000 */
[--C-:B------:R-:W-:Y:S01]  /*3af0*/  @!P3 IMAD.IADD R14, R14, 0x1, -R10.reuse ;  /* 0x000000010e0eb824 */ /* 0x100fe200078e0a0a */
[----:B------:R-:W-:Y:S01]  /*3b00*/  IABS R12, R6 ;  /* 0x00000006000c7213 */ /* 0x000fe20000000000 */
[----:B------:R-:W-:Y:S01]  /*3b10*/  @!P5 IMAD.IADD R9, R9, 0x1, -R10 ;  /* 0x000000010909d824 */ /* 0x000fe200078e0a0a */
[----:B------:R-:W-:-:S02]  /*3b20*/  IABS R4, R3 ;  /* 0x0000000300047213 */ /* 0x000fc40000000000 */
[C---:B------:R-:W-:Y:S01]  /*3b30*/  ISETP.GT.U32.AND P3, PT, R10.reuse, R14, PT ;  /* 0x0000000e0a00720c */ /* 0x040fe20003f64070 */
[----:B0-----:R-:W-:Y:S01]  /*3b40*/  IMAD.MOV.U32 R2, RZ, RZ, R16 ;  /* 0x000000ffff027224 */ /* 0x001fe200078e0010 */
[C---:B------:R-:W-:Y:S01]  /*3b50*/  ISETP.GT.U32.AND P5, PT, R10.reuse, R9, PT ;  /* 0x000000090a00720c */ /* 0x040fe20003fa4070 */
[----:B------:R-:W-:Y:S02]  /*3b60*/  IMAD.MOV.U32 R16, RZ, RZ, R17 ;  /* 0x000000ffff107224 */ /* 0x000fe400078e0011 */
[----:B------:R-:W-:Y:S01]  /*3b70*/  @!P0 IMAD.MOV R2, RZ, RZ, -R2 ;  /* 0x000000ffff028224 */ /* 0x000fe200078e0a02 */
[----:B------:R-:W-:Y:S01]  /*3b80*/  ISETP.GT.U32.AND P0, PT, R10, R7, PT ;  /* 0x000000070a00720c */ /* 0x000fe20003f04070 */
[----:B------:R-:W-:-:S03]  /*3b90*/  IMAD.HI.U32 R17, R15, R5, RZ ;  /* 0x000000050f117227 */ /* 0x000fc600078e00ff */
[----:B------:R0:W-:Y:S01]  /*3ba0*/  STL [R1+0x3b4], R2 ;  /* 0x0003b40201007387 */ /* 0x0001e20000100800 */
[----:B------:R-:W-:Y:S02]  /*3bb0*/  IMAD.MOV R17, RZ, RZ, -R17 ;  /* 0x000000ffff117224 */ /* 0x000fe400078e0a11 */
[--C-:B------:R-:W-:Y:S02]  /*3bc0*/  @!P3 IMAD.IADD R14, R14, 0x1, -R10.reuse ;  /* 0x000000010e0eb824 */ /* 0x100fe400078e0a0a */
[----:B------:R-:W-:Y:S01]  /*3bd0*/  @!P5 IMAD.IADD R9, R9, 0x1, -R10 ;  /* 0x000000010909d824 */ /* 0x000fe200078e0a0a */
[----:B------:R-:W-:-:S03]  /*3be0*/  ISETP.GE.AND P5, PT, R8, RZ, PT ;  /* 0x000000ff0800720c */ /* 0x000fc60003fa6270 */
[----:B------:R-:W-:Y:S02]  /*3bf0*/  @!P0 IMAD.IADD R7, R7, 0x1, -R10 ;  /* 0x0000000107078824 */ /* 0x000fe400078e0a0a */
[----:B0-----:R-:W-:Y:S02]  /*3c00*/  IMAD.MOV.U32 R2, RZ, RZ, R11 ;  /* 0x000000ffff027224 */ /* 0x001fe400078e000b */
[----:B------:R-:W-:Y:S01]  /*3c10*/  IMAD.MOV.U32 R11, RZ, RZ, R12 ;  /* 0x000000ffff0b7224 */ /* 0x000fe200078e000c */
[----:B------:R-:W-:Y:S01]  /*3c20*/  ISETP.GT.U32.AND P0, PT, R10, R7, PT ;  /* 0x000000070a00720c */ /* 0x000fe20003f04070 */
[----:B------:R-:W-:Y:S01]  /*3c30*/  @!P2 IMAD.MOV R2, RZ, RZ, -R2 ;  /* 0x000000ffff02a224 */ /* 0x000fe200078e0a02 */
[----:B------:R-:W-:Y:S01]  /*3c40*/  ISETP.GE.AND P2, PT, R0, RZ, PT ;  /* 0x000000ff0000720c */ /* 0x000fe20003f46270 */
[C---:B------:R-:W-:Y:S02]  /*3c50*/  IMAD R0, R10.reuse, R17, R5 ;  /* 0x000000110a007224 */ /* 0x040fe400078e0205 */
[C---:B------:R-:W-:Y:S01]  /*3c60*/  IMAD.HI.U32 R5, R15.reuse, R11, RZ ;  /* 0x0000000b0f057227 */ /* 0x040fe200078e00ff */
[----:B------:R0:W-:Y:S02]  /*3c70*/  STL [R1+0x3ac], R2 ;  /* 0x0003ac0201007387 */ /* 0x0001e40000100800 */
[----:B------:R-:W-:Y:S01]  /*3c80*/  ISETP.GT.U32.AND P3, PT, R10, R0, PT ;  /* 0x000000000a00720c */ /* 0x000fe20003f64070 */
[----:B------:R-:W-:-:S04]  /*3c90*/  IMAD.HI.U32 R17, R15, R16, RZ ;  /* 0x000000100f117227 */ /* 0x000fc800078e00ff */
[----:B------:R-:W-:-:S04]  /*3ca0*/  IMAD.HI.U32 R12, R15, R4, RZ ;  /* 0x000000040f0c7227 */ /* 0x000fc800078e00ff */
[----:B0-----:R-:W-:Y:S02]  /*3cb0*/  IMAD.MOV.U32 R2, RZ, RZ, R14 ;  /* 0x000000ffff027224 */ /* 0x001fe400078e000e */
[----:B------:R-:W-:Y:S02]  /*3cc0*/  IMAD.MOV R5, RZ, RZ, -R5 ;  /* 0x000000ffff057224 */ /* 0x000fe400078e0a05 */
[----:B------:R-:W-:Y:S02]  /*3cd0*/  @!P1 IMAD.MOV R2, RZ, RZ, -R2 ;  /* 0x000000ffff029224 */ /* 0x000fe400078e0a02 */
[----:B------:R-:W-:Y:S02]  /*3ce0*/  IMAD.MOV R17, RZ, RZ, -R17 ;  /* 0x000000ffff117224 */ /* 0x000fe400078e0a11 */
[----:B------:R-:W-:Y:S01]  /*3cf0*/  IMAD.MOV R12, RZ, RZ, -R12 ;  /* 0x000000ffff0c7224 */ /* 0x000fe200078e0a0c */
[----:B------:R0:W-:Y:S01]  /*3d00*/  STL [R1+0x390], R2 ;  /* 0x0003900201007387 */ /* 0x0001e20000100800 */
[----:B------:R-:W-:Y:S01]  /*3d10*/  IMAD R11, R10, R5, R11 ;  /* 0x000000050a0b7224 */ /* 0x000fe200078e020b */
[----:B------:R-:W-:Y:S01]  /*3d20*/  LOP3.LUT R5, R13, 0x1c8, RZ, 0xfc, !PT ;  /* 0x000001c80d057812 */ /* 0x000fe200078efcff */
[----:B------:R-:W-:-:S02]  /*3d30*/  @!P0 IMAD.IADD R7, R7, 0x1, -R10 ;  /* 0x0000000107078824 */ /* 0x000fc400078e0a0a */
[C---:B------:R-:W-:Y:S01]  /*3d40*/  IMAD R8, R10.reuse, R17, R16 ;  /* 0x000000110a087224 */ /* 0x040fe200078e0210 */
[C---:B------:R-:W-:Y:S01]  /*3d50*/  ISETP.GT.U32.AND P0, PT, R10.reuse, R11, PT ;  /* 0x0000000b0a00720c */ /* 0x040fe20003f04070 */
[----:B------:R-:W-:Y:S01]  /*3d60*/  IMAD R4, R10, R12, R4 ;  /* 0x0000000c0a047224 */ /* 0x000fe200078e0204 */
[----:B------:R-:W-:Y:S01]  /*3d70*/  IABS R12, R5 ;  /* 0x00000005000c7213 */ /* 0x000fe20000000000 */
[----:B------:R-:W-:Y:S01]  /*3d80*/  @!P3 IMAD.IADD R0, R0, 0x1, -R10 ;  /* 0x000000010000b824 */ /* 0x000fe200078e0a0a */
[C---:B------:R-:W-:Y:S01]  /*3d90*/  ISETP.GT.U32.AND P1, PT, R10.reuse, R8, PT ;  /* 0x000000080a00720c */ /* 0x040fe20003f24070 */
[----:B0-----:R-:W-:Y:S01]  /*3da0*/  IMAD.MOV.U32 R2, RZ, RZ, R7 ;  /* 0x000000ffff027224 */ /* 0x001fe200078e0007 */
[----:B------:R-:W-:Y:S01]  /*3db0*/  LOP3.LUT R7, R13, 0x1c6, RZ, 0xfc, !PT ;  /* 0x000001c60d077812 */ /* 0x000fe200078efcff */
[----:B------:R-:W-:Y:S01]  /*3dc0*/  IMAD.MOV.U32 R14, RZ, RZ, R9 ;  /* 0x000000ffff0e7224 */ /* 0x000fe200078e0009 */
[C---:B------:R-:W-:Y:S01]  /*3dd0*/  ISETP.GT.U32.AND P3, PT, R10.reuse, R0, PT ;  /* 0x000000000a00720c */ /* 0x040fe20003f64070 */
[----:B------:R-:W-:Y:S01]  /*3de0*/  @!P6 IMAD.MOV R2, RZ, RZ, -R2 ;  /* 0x000000ffff02e224 */ /* 0x000fe200078e0a02 */
[----:B------:R-:W-:Y:S01]  /*3df0*/  ISETP.GT.U32.AND P6, PT, R10, R4, PT ;  /* 0x000000040a00720c */ /* 0x000fe20003fc4070 */
[----:B------:R-:W-:Y:S01]  /*3e00*/  IMAD.MOV.U32 R9, RZ, RZ, R12 ;  /* 0x000000ffff097224 */ /* 0x000fe200078e000c */
[----:B------:R-:W-:Y:S01]  /*3e10*/  IABS R12, R7 ;  /* 0x00000007000c7213 */ /* 0x000fe20000000000 */
[----:B------:R-:W-:Y:S01]  /*3e20*/  @!P4 IMAD.MOV R14, RZ, RZ, -R14 ;  /* 0x000000ffff0ec224 */ /* 0x000fe200078e0a0e */
[----:B------:R-:W-:Y:S01]  /*3e30*/  ISETP.GE.AND P4, PT, R6, RZ, PT ;  /* 0x000000ff0600720c */ /* 0x000fe20003f86270 */
[----:B------:R-:W-:-:S03]  /*3e40*/  IMAD.HI.U32 R6, R15, R9, RZ ;  /* 0x000000090f067227 */ /* 0x000fc600078e00ff */
[----:B------:R-:W-:Y:S01]  /*3e50*/  STL [R1+0x398], R14 ;  /* 0x0003980e01007387 */ /* 0x000fe20000100800 */
[----:B------:R-:W-:Y:S02]  /*3e60*/  @!P0 IMAD.IADD R11, R11, 0x1, -R10 ;  /* 0x000000010b0b8824 */ /* 0x000fe400078e0a0a */
[----:B------:R-:W-:Y:S01]  /*3e70*/  IMAD.MOV R6, RZ, RZ, -R6 ;  /* 0x000000ffff067224 */ /* 0x000fe200078e0a06 */
[----:B------:R0:W-:Y:S01]  /*3e80*/  STL [R1+0x39c], R2 ;  /* 0x00039c0201007387 */ /* 0x0001e20000100800 */
[--C-:B------:R-:W-:Y:S01]  /*3e90*/  @!P1 IMAD.IADD R8, R8, 0x1, -R10.reuse ;  /* 0x0000000108089824 */ /* 0x100fe200078e0a0a */
[----:B------:R-:W-:Y:S01]  /*3ea0*/  ISETP.GE.AND P1, PT, R5, RZ, PT ;  /* 0x000000ff0500720c */ /* 0x000fe20003f26270 */
[--C-:B------:R-:W-:Y:S01]  /*3eb0*/  @!P6 IMAD.IADD R4, R4, 0x1, -R10.reuse ;  /* 0x000000010404e824 */ /* 0x100fe200078e0a0a */
[----:B------:R-:W-:Y:S01]  /*3ec0*/  ISETP.GT.U32.AND P6, PT, R10, R11, PT ;  /* 0x0000000b0a00720c */ /* 0x000fe20003fc4070 */
[----:B------:R-:W-:Y:S01]  /*3ed0*/  @!P3 IMAD.IADD R0, R0, 0x1, -R10 ;  /* 0x000000010000b824 */ /* 0x000fe200078e0a0a */
[C---:B------:R-:W-:Y:S01]  /*3ee0*/  ISETP.GT.U32.AND P0, PT, R10.reuse, R8, PT ;  /* 0x000000080a00720c */ /* 0x040fe20003f04070 */
[----:B------:R-:W-:Y:S01]  /*3ef0*/  IMAD R9, R10, R6, R9 ;  /* 0x000000060a097224 */ /* 0x000fe200078e0209 */
[----:B------:R-:W-:Y:S01]  /*3f00*/  ISETP.GE.AND P3, PT, R3, RZ, PT ;  /* 0x000000ff0300720c */ /* 0x000fe20003f66270 */
[----:B------:R-:W-:Y:S01]  /*3f10*/  IMAD.HI.U32 R6, R15, R12, RZ ;  /* 0x0000000c0f067227 */ /* 0x000fe200078e00ff */
[----:B------:R-:W-:-:S02]  /*3f20*/  LOP3.LUT R5, R13, 0x1c0, RZ, 0xfc, !PT ;  /* 0x000001c00d057812 */ /* 0x000fc400078efcff */
[C---:B------:R-:W-:Y:S01]  /*3f30*/  LOP3.LUT R3, R13.reuse, 0x1c4, RZ, 0xfc, !PT ;  /* 0x000001c40d037812 */ /* 0x040fe200078efcff */
[----:B0-----:R-:W-:Y:S01]  /*3f40*/  IMAD.MOV.U32 R2, RZ, RZ, R0 ;  /* 0x000000ffff027224 */ /* 0x001fe200078e0000 */
[----:B------:R-:W-:Y:S01]  /*3f50*/  IABS R16, R5 ;  /* 0x0000000500107213 */ /* 0x000fe20000000000 */
[----:B------:R-:W-:Y:S01]  /*3f60*/  IMAD.MOV R6, RZ, RZ, -R6 ;  /* 0x000000ffff067224 */ /* 0x000fe200078e0a06 */
[----:B------:R-:W-:Y:S01]  /*3f70*/  LOP3.LUT R0, R13, 0x1c2, RZ, 0xfc, !PT ;  /* 0x000001c20d007812 */ /* 0x000fe200078efcff */
[----:B------:R-:W-:Y:S01]  /*3f80*/  @!P2 IMAD.MOV R2, RZ, RZ, -R2 ;  /* 0x000000ffff02a224 */ /* 0x000fe200078e0a02 */
[C---:B------:R-:W-:Y:S01]  /*3f90*/  ISETP.GT.U32.AND P2, PT, R10.reuse, R4, PT ;  /* 0x000000040a00720c */ /* 0x040fe20003f44070 */
[----:B------:R-:W-:Y:S01]  /*3fa0*/  IMAD R12, R10, R6, R12 ;  /* 0x000000060a0c7224 */ /* 0x000fe200078e020c */
[----:B------:R-:W-:Y:S01]  /*3fb0*/  IABS R14, R3 ;  /* 0x00000003000e7213 */ /* 0x000fe20000000000 */
[--C-:B------:R-:W-:Y:S01]  /*3fc0*/  @!P6 IMAD.IADD R11, R11, 0x1, -R10.reuse ;  /* 0x000000010b0be824 */ /* 0x100fe200078e0a0a */
[----:B------:R-:W-:Y:S01]  /*3fd0*/  IABS R6, R0 ;  /* 0x0000000000067213 */ /* 0x000fe20000000000 */
[----:B------:R-:W-:Y:S01]  /*3fe0*/  @!P0 IMAD.IADD R8, R8, 0x1, -R10 ;  /* 0x0000000108088824 */ /* 0x000fe200078e0a0a */
[C---:B------:R-:W-:Y:S01]  /*3ff0*/  ISETP.GT.U32.AND P6, PT, R10.reuse, R12, PT ;  /* 0x0000000c0a00720c */ /* 0x040fe20003fc4070 */
[----:B------:R0:W-:Y:S01]  /*4000*/  STL [R1+0x3a0], R2 ;  /* 0x0003a00201007387 */ /* 0x0001e20000100800 */
[----:B------:R-:W-:Y:S01]  /*4010*/  ISETP.GT.U32.AND P0, PT, R10, R9, PT ;  /* 0x000000090a00720c */ /* 0x000fe20003f04070 */
[----:B------:R-:W-:-:S04]  /*4020*/  IMAD.HI.U32 R17, R15, R6, RZ ;  /* 0x000000060f117227 */ /* 0x000fc800078e00ff */
[----:B------:R-:W-:Y:S01]  /*4030*/  @!P2 IMAD.IADD R4, R4, 0x1, -R10 ;  /* 0x000000010404a824 */ /* 0x000fe200078e0a0a */
[----:B------:R-:W-:Y:S01]  /*4040*/  ISETP.GE.AND P2, PT, R7, RZ, PT ;  /* 0x000000ff0700720c */ /* 0x000fe20003f46270 */
[----:B------:R-:W-:Y:S02]  /*4050*/  IMAD.MOV.U32 R7, RZ, RZ, R16 ;  /* 0x000000ffff077224 */ /* 0x000fe400078e0010 */
[----:B------:R-:W-:-:S04]  /*4060*/  IMAD.HI.U32 R16, R15, R14, RZ ;  /* 0x0000000e0f107227 */ /* 0x000fc800078e00ff */
[----:B0-----:R-:W-:Y:S02]  /*4070*/  IMAD.MOV.U32 R2, RZ, RZ, R8 ;  /* 0x000000ffff027224 */ /* 0x001fe400078e0008 */
[----:B------:R-:W-:Y:S02]  /*4080*/  @!P6 IMAD.IADD R12, R12, 0x1, -R10 ;  /* 0x000000010c0ce824 */ /* 0x000fe400078e0a0a */
[----:B------:R-:W-:Y:S02]  /*4090*/  IMAD.MOV R16, RZ, RZ, -R16 ;  /* 0x000000ffff107224 */ /* 0x000fe400078e0a10 */
[----:B------:R-:W-:Y:S01]  /*40a0*/  @!P0 IMAD.IADD R9, R9, 0x1, -R10 ;  /* 0x0000000109098824 */ /* 0x000fe200078e0a0a */
[----:B------:R-:W-:Y:S01]  /*40b0*/  ISETP.GE.AND P0, PT, R3, RZ, PT ;  /* 0x000000ff0300720c */ /* 0x000fe20003f06270 */
[----:B------:R-:W-:Y:S01]  /*40c0*/  @!P5 IMAD.MOV R2, RZ, RZ, -R2 ;  /* 0x000000ffff02d224 */ /* 0x000fe200078e0a02 */
[C---:B------:R-:W-:Y:S01]  /*40d0*/  ISETP.GT.U32.AND P6, PT, R10.reuse, R12, PT ;  /* 0x0000000c0a00720c */ /* 0x040fe20003fc4070 */
[----:B------:R-:W-:Y:S01]  /*40e0*/  IMAD.HI.U32 R3, R15, R7, RZ ;  /* 0x000000070f037227 */ /* 0x000fe200078e00ff */
[----:B------:R-:W-:-:S02]  /*40f0*/  ISETP.GT.U32.AND P5, PT, R10, R9, PT ;  /* 0x000000090a00720c */ /* 0x000fc40003fa4070 */
[----:B------:R0:W-:Y:S01]  /*4100*/  STL [R1+0x394], R2 ;  /* 0x0003940201007387 */ /* 0x0001e20000100800 */
[----:B------:R-:W-:Y:S02]  /*4110*/  IMAD.MOV R8, RZ, RZ, -R17 ;  /* 0x000000ffff087224 */ /* 0x000fe400078e0a11 */
[C---:B------:R-:W-:Y:S01]  /*4120*/  IMAD R14, R10.reuse, R16, R14 ;  /* 0x000000100a0e7224 */ /* 0x040fe200078e020e */
[C---:B------:R-:W-:Y:S01]  /*4130*/  LOP3.LUT R16, R13.reuse, 0x1be, RZ, 0xfc, !PT ;  /* 0x000001be0d107812 */ /* 0x040fe200078efcff */
[----:B------:R-:W-:Y:S02]  /*4140*/  IMAD.MOV R3, RZ, RZ, -R3 ;  /* 0x000000ffff037224 */ /* 0x000fe400078e0a03 */
[C---:B------:R-:W-:Y:S01]  /*4150*/  IMAD R6, R10.reuse, R8, R6 ;  /* 0x000000080a067224 */ /* 0x040fe200078e0206 */
[----:B------:R-:W-:Y:S01]  /*4160*/  LOP3.LUT R8, R13, 0x1ba, RZ, 0xfc, !PT ;  /* 0x000001ba0d087812 */ /* 0x000fe200078efcff */
[----:B------:R-:W-:Y:S01]  /*4170*/  @!P4 IMAD.MOV R11, RZ, RZ, -R11 ;  /* 0x000000ffff0bc224 */ /* 0x000fe200078e0a0b */
[C---:B------:R-:W-:Y:S01]  /*4180*/  ISETP.GT.U32.AND P4, PT, R10.reuse, R14, PT ;  /* 0x0000000e0a00720c */ /* 0x040fe20003f84070 */
[----:B0-----:R-:W-:Y:S01]  /*4190*/  IMAD.MOV.U32 R2, RZ, RZ, R4 ;  /* 0x000000ffff027224 */ /* 0x001fe200078e0004 */
[----:B------:R-:W-:Y:S01]  /*41a0*/  IABS R18, R8 ;  /* 0x0000000800127213 */ /* 0x000fe20000000000 */
[C---:B------:R-:W-:Y:S01]  /*41b0*/  IMAD R7, R10.reuse, R3, R7 ;  /* 0x000000030a077224 */ /* 0x040fe200078e0207 */
[----:B------:R-:W-:Y:S01]  /*41c0*/  IABS R3, R16 ;  /* 0x0000001000037213 */ /* 0x000fe20000000000 */
[----:B------:R-:W-:Y:S01]  /*41d0*/  @!P3 IMAD.MOV R2, RZ, RZ, -R2 ;  /* 0x000000ffff02b224 */ /* 0x000fe200078e0a02 */
[----:B------:R-:W-:Y:S01]  /*41e0*/  ISETP.GT.U32.AND P3, PT, R10, R6, PT ;  /* 0x000000060a00720c */ /* 0x000fe20003f64070 */
[--C-:B------:R-:W-:Y:S01]  /*41f0*/  @!P6 IMAD.IADD R12, R12, 0x1, -R10.reuse ;  /* 0x000000010c0ce824 */ /* 0x100fe200078e0a0a */
[----:B------:R-:W-:Y:S01]  /*4200*/  ISETP.GT.U32.AND P6, PT, R10, R7, PT ;  /* 0x000000070a00720c */ /* 0x000fe20003fc4070 */
[--C-:B------:R-:W-:Y:S01]  /*4210*/  @!P5 IMAD.IADD R9, R9, 0x1, -R10.reuse ;  /* 0x000000010909d824 */ /* 0x100fe200078e0a0a */
[----:B------:R-:W-:Y:S01]  /*4220*/  ISETP.GE.AND P5, PT, R0, RZ, PT ;  /* 0x000000ff0000720c */ /* 0x000fe20003fa6270 */
[----:B------:R0:W-:Y:S01]  /*4230*/  STL [R1+0x380], R11 ;  /* 0x0003800b01007387 */ /* 0x0001e20000100800 */
[----:B------:R-:W-:Y:S01]  /*4240*/  LOP3.LUT R0, R13, 0x1bc, RZ, 0xfc, !PT ;  /* 0x000001bc0d007812 */ /* 0x000fe200078efcff */
[--C-:B------:R-:W-:Y:S01]  /*4250*/  @!P4 IMAD.IADD R14, R14, 0x1, -R10.reuse ;  /* 0x000000010e0ec824 */ /* 0x100fe200078e0a0a */
[----:B------:R-:W-:Y:S01]  /*4260*/  ISETP.GE.AND P4, PT, R5, RZ, PT ;  /* 0x000000ff0500720c */ /* 0x000fe20003f86270 */
[----:B------:R-:W-:Y:S01]  /*4270*/  IMAD.HI.U32 R5, R15, R3, RZ ;  /* 0x000000030f057227 */ /* 0x000fe200078e00ff */
[----:B------:R-:W-:Y:S01]  /*4280*/  IABS R4, R0 ;  /* 0x0000000000047213 */ /* 0x000fe20000000000 */
[----:B------:R1:W-:Y:S02]  /*4290*/  STL [R1+0x384], R2 ;  /* 0x0003840201007387 */ /* 0x0003e40000100800 */
[--C-:B------:R-:W-:Y:S01]  /*42a0*/  @!P3 IMAD.IADD R6, R6, 0x1, -R10.reuse ;  /* 0x000000010606b824 */ /* 0x100fe200078e0a0a */
[C---:B------:R-:W-:Y:S01]  /*42b0*/  ISETP.GT.U32.AND P3, PT, R10.reuse, R14, PT ;  /* 0x0000000e0a00720c */ /* 0x040fe20003f64070 */
[----:B------:R-:W-:Y:S01]  /*42c0*/  @!P6 IMAD.IADD R7, R7, 0x1, -R10 ;  /* 0x000000010707e824 */ /* 0x000fe200078e0a0a */
[----:B0-----:R-:W-:Y:S01]  /*42d0*/  LOP3.LUT R11, R13, 0x1b6, RZ, 0xfc, !PT ;  /* 0x000001b60d0b7812 */ /* 0x001fe200078efcff */
[----:B------:R-:W-:Y:S01]  /*42e0*/  IMAD.MOV R5, RZ, RZ, -R5 ;  /* 0x000000ffff057224 */ /* 0x000fe200078e0a05 */
[----:B------:R-:W-:Y:S01]  /*42f0*/  ISETP.GT.U32.AND P6, PT, R10, R6, PT ;  /* 0x000000060a00720c */ /* 0x000fe20003fc4070 */
[----:B------:R-:W-:-:S04]  /*4300*/  IMAD.HI.U32 R19, R15, R18, RZ ;  /* 0x000000120f137227 */ /* 0x000fc800078e00ff */
[----:B-1----:R-:W-:Y:S02]  /*4310*/  IMAD.MOV.U32 R2, RZ, RZ, R9 ;  /* 0x000000ffff027224 */ /* 0x002fe400078e0009 */
[----:B------:R-:W-:-:S04]  /*4320*/  IMAD.HI.U32 R9, R15, R4, RZ ;  /* 0x000000040f097227 */ /* 0x000fc800078e00ff */
[----:B------:R-:W-:Y:S01]  /*4330*/  IMAD R3, R10, R5, R3 ;  /* 0x000000050a037224 */ /* 0x000fe200078e0203 */
[----:B------:R-:W-:Y:S01]  /*4340*/  LOP3.LUT R5, R13, 0x1b8, RZ, 0xfc, !PT ;  /* 0x000001b80d057812 */ /* 0x000fe200078efcff */
[----:B------:R-:W-:Y:S02]  /*4350*/  IMAD.MOV R9, RZ, RZ, -R9 ;  /* 0x000000ffff097224 */ /* 0x000fe400078e0a09 */
[----:B------:R-:W-:Y:S01]  /*4360*/  @!P3 IMAD.IADD R14, R14, 0x1, -R10 ;  /* 0x000000010e0eb824 */ /* 0x000fe200078e0a0a */
[C---:B------:R-:W-:Y:S01]  /*4370*/  ISETP.GT.U32.AND P3, PT, R10.reuse, R3, PT ;  /* 0x000000030a00720c */ /* 0x040fe20003f64070 */
[----:B------:R-:W-:Y:S01]  /*4380*/  IMAD R4, R10, R9, R4 ;  /* 0x000000090a047224 */ /* 0x000fe200078e0204 */
[----:B------:R-:W-:Y:S01]  /*4390*/  IABS R9, R5 ;  /* 0x0000000500097213 */ /* 0x000fe20000000000 */
[----:B------:R-:W-:Y:S02]  /*43a0*/  @!P6 IMAD.IADD R6, R6, 0x1, -R10 ;  /* 0x000000010606e824 */ /* 0x000fe400078e0a0a */
[----:B------:R-:W-:Y:S01]  /*43b0*/  @!P1 IMAD.MOV R2, RZ, RZ, -R2 ;  /* 0x000000ffff029224 */ /* 0x000fe200078e0a02 */
[C---:B------:R-:W-:Y:S01]  /*43c0*/  ISETP.GT.U32.AND P6, PT, R10.reuse, R4, PT ;  /* 0x000000040a00720c */ /* 0x040fe20003fc4070 */
[----:B------:R-:W-:Y:S01]  /*43d0*/  @!P2 IMAD.MOV R12, RZ, RZ, -R12 ;  /* 0x000000ffff0ca224 */ /* 0x000fe200078e0a0c */
[----:B------:R-:W-:Y:S01]  /*43e0*/  ISETP.GT.U32.AND P1, PT, R10, R7, PT ;  /* 0x000000070a00720c */ /* 0x000fe20003f24070 */
[----:B------:R-:W-:Y:S01]  /*43f0*/  IMAD.MOV R19, RZ, RZ, -R19 ;  /* 0x000000ffff137224 */ /* 0x000fe200078e0a13 */
[----:B------:R0:W-:Y:S01]  /*4400*/  STL [R1+0x388], R2 ;  /* 0x0003880201007387 */ /* 0x0001e20000100800 */
[----:B------:R-:W-:-:S03]  /*4410*/  IMAD.HI.U32 R17, R15, R9, RZ ;  /* 0x000000090f117227 */ /* 0x000fc600078e00ff */
[----:B------:R-:W-:Y:S01]  /*4420*/  STL [R1+0x37c], R12 ;  /* 0x00037c0c01007387 */ /* 0x000fe20000100800 */
[----:B------:R-:W-:Y:S01]  /*4430*/  @!P3 IMAD.IADD R3, R3, 0x1, -R10 ;  /* 0x000000010303b824 */ /* 0x000fe200078e0a0a */
[----:B------:R-:W-:Y:S01]  /*4440*/  ISETP.GE.AND P3, PT, R0, RZ, PT ;  /* 0x000000ff0000720c */ /* 0x000fe20003f66270 */
[----:B------:R-:W-:Y:S02]  /*4450*/  IMAD R0, R10, R19, R18 ;  /* 0x000000130a007224 */ /* 0x000fe400078e0212 */
[----:B------:R-:W-:Y:S01]  /*4460*/  @!P6 IMAD.IADD R4, R4, 0x1, -R10 ;  /* 0x000000010404e824 */ /* 0x000fe200078e0a0a */
[C---:B------:R-:W-:Y:S01]  /*4470*/  ISETP.GT.U32.AND P6, PT, R10.reuse, R3, PT ;  /* 0x000000030a00720c */ /* 0x040fe20003fc4070 */
[----:B0-----:R-:W-:Y:S01]  /*4480*/  IMAD.MOV.U32 R2, RZ, RZ, R14 ;  /* 0x000000ffff027224 */ /* 0x001fe200078e000e */
[----:B------:R-:W-:Y:S01]  /*4490*/  ISETP.GT.U32.AND P2, PT, R10, R0, PT ;  /* 0x000000000a00720c */ /* 0x000fe20003f44070 */
[----:B------:R-:W-:Y:S01]  /*44a0*/  @!P1 IMAD.IADD R7, R7, 0x1, -R10 ;  /* 0x0000000107079824 */ /* 0x000fe200078e0a0a */
[----:B------:R-:W-:Y:S01]  /*44b0*/  ISETP.GE.AND P1, PT, R16, RZ, PT ;  /* 0x000000ff1000720c */ /* 0x000fe20003f26270 */
[----:B------:R-:W-:Y:S01]  /*44c0*/  @!P0 IMAD.MOV R2, RZ, RZ, -R2 ;  /* 0x000000ffff028224 */ /* 0x000fe200078e0a02 */
[C---:B------:R-:W-:Y:S01]  /*44d0*/  ISETP.GT.U32.AND P0, PT, R10.reuse, R4, PT ;  /* 0x000000040a00720c */ /* 0x040fe20003f04070 */
[----:B------:R-:W-:Y:S01]  /*44e0*/  IMAD.MOV R17, RZ, RZ, -R17 ;  /* 0x000000ffff117224 */ /* 0x000fe200078e0a11 */
[----:B------:R-:W-:Y:S01]  /*44f0*/  IABS R16, R11 ;  /* 0x0000000b00107213 */ /* 0x000fe20000000000 */
[----:B------:R-:W-:Y:S01]  /*4500*/  @!P5 IMAD.MOV R6, RZ, RZ, -R6 ;  /* 0x000000ffff06d224 */ /* 0x000fe200078e0a06 */
[----:B------:R0:W-:Y:S01]  /*4510*/  STL [R1+0x378], R2 ;  /* 0x0003780201007387 */ /* 0x0001e20000100800 */
[----:B------:R-:W-:Y:S01]  /*4520*/  IMAD R9, R10, R17, R9 ;  /* 0x000000110a097224 */ /* 0x000fe200078e0209 */
[----:B------:R-:W-:Y:S01]  /*4530*/  ISETP.GE.AND P5, PT, R8, RZ, PT ;  /* 0x000000ff0800720c */ /* 0x000fe20003fa6270 */
[--C-:B------:R-:W-:Y:S01]  /*4540*/  @!P6 IMAD.IADD R3, R3, 0x1, -R10.reuse ;  /* 0x000000010303e824 */ /* 0x100fe200078e0a0a */
[----:B------:R1:W-:Y:S01]  /*4550*/  STL [R1+0x374], R6 ;  /* 0x0003740601007387 */ /* 0x0003e20000100800 */
[----:B------:R-:W-:Y:S01]  /*4560*/  @!P2 IMAD.IADD R0, R0, 0x1, -R10 ;  /* 0x000000010000a824 */ /* 0x000fe200078e0a0a */
[----:B------:R-:W-:-:S03]  /*4570*/  ISETP.GT.U32.AND P6, PT, R10, R9, PT ;  /* 0x000000090a00720c */ /* 0x000fc60003fc4070 */
[----:B------:R-:W-:Y:S01]  /*4580*/  @!P0 IMAD.IADD R4, R4, 0x1, -R10 ;  /* 0x0000000104048824 */ /* 0x000fe200078e0a0a */
[----:B------:R-:W-:Y:S01]  /*4590*/  ISETP.GE.AND P0, PT, R11, RZ, PT ;  /* 0x000000ff0b00720c */ /* 0x000fe20003f06270 */
[----:B0-----:R-:W-:Y:S01]  /*45a0*/  IMAD.MOV.U32 R2, RZ, RZ, R7 ;  /* 0x000000ffff027224 */ /* 0x001fe200078e0007 */
[----:B------:R-:W-:Y:S01]  /*45b0*/  LOP3.LUT R7, R13, 0x1ae, RZ, 0xfc, !PT ;  /* 0x000001ae0d077812 */ /* 0x000fe200078efcff */
[----:B-1----:R-:W-:-:S03]  /*45c0*/  IMAD.HI.U32 R6, R15, R16, RZ ;  /* 0x000000100f067227 */ /* 0x002fc600078e00ff */
[----:B------:R-:W-:Y:S01]  /*45d0*/  IABS R14, R7 ;  /* 0x00000007000e7213 */ /* 0x000fe20000000000 */
[----:B------:R-:W-:Y:S01]  /*45e0*/  @!P4 IMAD.MOV R2, RZ, RZ, -R2 ;  /* 0x000000ffff02c224 */ /* 0x000fe200078e0a02 */
[----:B------:R-:W-:Y:S01]  /*45f0*/  ISETP.GE.AND P4, PT, R5, RZ, PT ;  /* 0x000000ff0500720c */ /* 0x000fe20003f86270 */
[----:B------:R-:W-:Y:S01]  /*4600*/  IMAD.MOV R6, RZ, RZ, -R6 ;  /* 0x000000ffff067224 */ /* 0x000fe200078e0a06 */
[----:B------:R-:W-:Y:S01]  /*4610*/  LOP3.LUT R5, R13, 0x1b4, RZ, 0xfc, !PT ;  /* 0x000001b40d057812 */ /* 0x000fe200078efcff */
[----:B------:R-:W-:Y:S01]  /*4620*/  @!P6 IMAD.IADD R9, R9, 0x1, -R10 ;  /* 0x000000010909e824 */ /* 0x000fe200078e0a0a */
[----:B------:R0:W-:Y:S01]  /*4630*/  STL [R1+0x370], R2 ;  /* 0x0003700201007387 */ /* 0x0001e20000100800 */
[C---:B------:R-:W-:Y:S01]  /*4640*/  IMAD R18, R10.reuse, R6, R16 ;  /* 0x000000060a127224 */ /* 0x040fe200078e0210 */
[----:B------:R-:W-:Y:S02]  /*4650*/  IABS R11, R5 ;  /* 0x00000005000b7213 */ /* 0x000fe40000000000 */
[----:B------:R-:W-:-:S02]  /*4660*/  ISETP.GT.U32.AND P6, PT, R10, R0, PT ;  /* 0x000000000a00720c */ /* 0x000fc40003fc4070 */
[----:B------:R-:W-:Y:S02]  /*4670*/  LOP3.LUT R6, R13, 0x1b2, RZ, 0xfc, !PT ;  /* 0x000001b20d067812 */ /* 0x000fe400078efcff */
[----:B------:R-:W-:Y:S01]  /*4680*/  ISETP.GE.AND P2, PT, R5, RZ, PT ;  /* 0x000000ff0500720c */ /* 0x000fe20003f46270 */
[----:B0-----:R-:W-:Y:S01]  /*4690*/  IMAD.MOV.U32 R2, RZ, RZ, R3 ;  /* 0x000000ffff027224 */ /* 0x001fe200078e0003 */
[----:B------:R-:W-:Y:S01]  /*46a0*/  LOP3.LUT R5, R13, 0x1b0, RZ, 0xfc, !PT ;  /* 0x000001b00d057812 */ /* 0x000fe200078efcff */
[----:B------:R-:W-:Y:S01]  /*46b0*/  IMAD.HI.U32 R3, R15, R11, RZ ;  /* 0x0000000b0f037227 */ /* 0x000fe200078e00ff */
[----:B------:R-:W-:Y:S02]  /*46c0*/  IABS R12, R6 ;  /* 0x00000006000c7213 */ /* 0x000fe40000000000 */
[----:B------:R-:W-:Y:S01]  /*46d0*/  IABS R16, R5 ;  /* 0x0000000500107213 */ /* 0x000fe20000000000 */
[----:B------:R-:W-:Y:S01]  /*46e0*/  @!P1 IMAD.MOV R2, RZ, RZ, -R2 ;  /* 0x000000ffff029224 */ /* 0x000fe200078e0a02 */
[----:B------:R-:W-:Y:S01]  /*46f0*/  ISETP.GT.U32.AND P1, PT, R10, R9, PT ;  /* 0x000000090a00720c */ /* 0x000fe20003f24070 */
[----:B------:R-:W-:-:S02]  /*4700*/  IMAD.MOV R3, RZ, RZ, -R3 ;  /* 0x000000ffff037224 */ /* 0x000fc400078e0a03 */
[----:B------:R-:W-:Y:S01]  /*4710*/  @!P6 IMAD.IADD R0, R0, 0x1, -R10 ;  /* 0x000000010000e824 */ /* 0x000fe200078e0a0a */
[----:B------:R0:W-:Y:S01]  /*4720*/  STL [R1+0x36c], R2 ;  /* 0x00036c0201007387 */ /* 0x0001e20000100800 */
[----:B------:R-:W-:Y:S02]  /*4730*/  IMAD R11, R10, R3, R11 ;  /* 0x000000030a0b7224 */ /* 0x000fe400078e020b */
[----:B------:R-:W-:-:S03]  /*4740*/  IMAD.HI.U32 R3, R15, R12, RZ ;  /* 0x0000000c0f037227 */ /* 0x000fc600078e00ff */
[----:B------:R-:W-:-:S03]  /*4750*/  ISETP.GT.U32.AND P6, PT, R10, R11, PT ;  /* 0x0000000b0a00720c */ /* 0x000fc60003fc4070 */
[----:B------:R-:W-:Y:S01]  /*4760*/  @!P1 IMAD.IADD R9, R9, 0x1, -R10 ;  /* 0x0000000109099824 */ /* 0x000fe200078e0a0a */
[----:B------:R-:W-:Y:S01]  /*4770*/  ISETP.GE.AND P1, PT, R6, RZ, PT ;  /* 0x000000ff0600720c */ /* 0x000fe20003f26270 */
[----:B0-----:R-:W-:Y:S02]  /*4780*/  IMAD.MOV.U32 R2, RZ, RZ, R4 ;  /* 0x000000ffff027224 */ /* 0x001fe400078e0004 */
[----:B------:R-:W-:-:S04]  /*4790*/  IMAD.HI.U32 R4, R15, R16, RZ ;  /* 0x000000100f047227 */ /* 0x000fc800078e00ff */
[----:B------:R-:W-:Y:S01]  /*47a0*/  @!P3 IMAD.MOV R2, RZ, RZ, -R2 ;  /* 0x000000ffff02b224 */ /* 0x000fe200078e0a02 */
[C---:B------:R-:W-:Y:S01]  /*47b0*/  ISETP.GT.U32.AND P3, PT, R10.reuse, R18, PT ;  /* 0x000000120a00720c */ /* 0x040fe20003f64070 */
[----:B------:R-:W-:Y:S02]  /*47c0*/  IMAD.MOV R6, RZ, RZ, -R3 ;  /* 0x000000ffff067224 */ /* 0x000fe400078e0a03 */
[----:B------:R-:W-:Y:S01]  /*47d0*/  IMAD.MOV R4, RZ, RZ, -R4 ;  /* 0x000000ffff047224 */ /* 0x000fe200078e0a04 */
[----:B------:R0:W-:Y:S01]  /*47e0*/  STL [R1+0x368], R2 ;  /* 0x0003680201007387 */ /* 0x0001e20000100800 */
[C---:B------:R-:W-:Y:S02]  /*47f0*/  IMAD R12, R10.reuse, R6, R12 ;  /* 0x000000060a0c7224 */ /* 0x040fe400078e020c */
[----:B------:R-:W-:Y:S02]  /*4800*/  @!P6 IMAD.IADD R11, R11, 0x1, -R10 ;  /* 0x000000010b0be824 */ /* 0x000fe400078e0a0a */
[----:B------:R-:W-:-:S02]  /*4810*/  IMAD R16, R10, R4, R16 ;  /* 0x000000040a107224 */ /* 0x000fc400078e0210 */
[----:B------:R-:W-:Y:S01]  /*4820*/  IMAD.HI.U32 R3, R15, R14, RZ ;  /* 0x0000000e0f037227 */ /* 0x000fe200078e00ff */
[----:B------:R-:W-:-:S03]  /*4830*/  ISETP.GT.U32.AND P6, PT, R10, R11, PT ;  /* 0x0000000b0a00720c */ /* 0x000fc60003fc4070 */
[----:B------:R-:W-:Y:S01]  /*4840*/  @!P3 IMAD.IADD R18, R18, 0x1, -R10 ;  /* 0x000000011212b824 */ /* 0x000fe200078e0a0a */
[----:B------:R-:W-:Y:S01]  /*4850*/  ISETP.GE.AND P3, PT, R5, RZ, PT ;  /* 0x000000ff0500720c */ /* 0x000fe20003f66270 */
[----:B0-----:R-:W-:Y:S01]  /*4860*/  IMAD.MOV.U32 R2, RZ, RZ, R0 ;  /* 0x000000ffff027224 */ /* 0x001fe200078e0000 */
[C---:B------:R-:W-:Y:S01]  /*4870*/  LOP3.LUT R0, R13.reuse, 0x1a8, RZ, 0xfc, !PT ;  /* 0x000001a80d007812 */ /* 0x040fe200078efcff */
[----:B------:R-:W-:Y:S01]  /*4880*/  IMAD.MOV R3, RZ, RZ, -R3 ;  /* 0x000000ffff037224 */ /* 0x000fe200078e0a03 */
[C---:B------:R-:W-:Y:S01]  /*4890*/  LOP3.LUT R5, R13.reuse, 0x1aa, RZ, 0xfc, !PT ;  /* 0x000001aa0d057812 */ /* 0x040fe200078efcff */
[----:B------:R-:W-:Y:S01]  /*48a0*/  @!P5 IMAD.MOV R2, RZ, RZ, -R2 ;  /* 0x000000ffff02d224 */ /* 0x000fe200078e0a02 */
[C---:B------:R-:W-:Y:S01]  /*48b0*/  ISETP.GT.U32.AND P5, PT, R10.reuse, R18, PT ;  /* 0x000000120a00720c */ /* 0x040fe20003fa4070 */
[----:B------:R-:W-:Y:S01]  /*48c0*/  IMAD R14, R10, R3, R14 ;  /* 0x000000030a0e7224 */ /* 0x000fe200078e020e */
[----:B------:R-:W-:Y:S01]  /*48d0*/  LOP3.LUT R3, R13, 0x1ac, RZ, 0xfc, !PT ;  /* 0x000001ac0d037812 */ /* 0x000fe200078efcff */
[----:B------:R-:W-:Y:S01]  /*48e0*/  @!P6 IMAD.IADD R11, R11, 0x1, -R10 ;  /* 0x000000010b0be824 */ /* 0x000fe200078e0a0a */
[----:B------:R0:W-:Y:S01]  /*48f0*/  STL [R1+0x364], R2 ;  /* 0x0003640201007387 */ /* 0x0001e20000100800 */
[----:B------:R-:W-:-:S02]  /*4900*/  IABS R8, R0 ;  /* 0x0000000000087213 */ /* 0x000fc40000000000 */
[----:B------:R-:W-:Y:S02]  /*4910*/  IABS R17, R3 ;  /* 0x0000000300117213 */ /* 0x000fe40000000000 */
[----:B------:R-:W-:Y:S02]  /*4920*/  ISETP.GT.U32.AND P6, PT, R10, R14, PT ;  /* 0x0000000e0a00720c */ /* 0x000fe40003fc4070 */
[----:B------:R-:W-:Y:S01]  /*4930*/  IABS R6, R5 ;  /* 0x0000000500067213 */ /* 0x000fe20000000000 */
[----:B------:R-:W-:-:S04]  /*4940*/  IMAD.HI.U32 R19, R15, R17, RZ ;  /* 0x000000110f137227 */ /* 0x000fc800078e00ff */
[----:B0-----:R-:W-:Y:S01]  /*4950*/  IMAD.MOV.U32 R2, RZ, RZ, R9 ;  /* 0x000000ffff027224 */ /* 0x001fe200078e0009 */
[----:B------:R-:W-:Y:S01]  /*4960*/  LOP3.LUT R9, R13, 0x1a6, RZ, 0xfc, !PT ;  /* 0x000001a60d097812 */ /* 0x000fe200078efcff */
[----:B------:R-:W-:Y:S01]  /*4970*/  @!P5 IMAD.IADD R18, R18, 0x1, -R10 ;  /* 0x000000011212d824 */ /* 0x000fe200078e0a0a */
[C---:B------:R-:W-:Y:S01]  /*4980*/  ISETP.GT.U32.AND P5, PT, R10.reuse, R16, PT ;  /* 0x000000100a00720c */ /* 0x040fe20003fa4070 */
[----:B------:R-:W-:Y:S01]  /*4990*/  @!P4 IMAD.MOV R2, RZ, RZ, -R2 ;  /* 0x000000ffff02c224 */ /* 0x000fe200078e0a02 */
[----:B------:R-:W-:Y:S01]  /*49a0*/  ISETP.GT.U32.AND P4, PT, R10, R12, PT ;  /* 0x0000000c0a00720c */ /* 0x000fe20003f84070 */
[----:B------:R-:W-:Y:S01]  /*49b0*/  IMAD.MOV R19, RZ, RZ, -R19 ;  /* 0x000000ffff137224 */ /* 0x000fe200078e0a13 */
[----:B------:R-:W-:Y:S01]  /*49c0*/  IABS R4, R9 ;  /* 0x0000000900047213 */ /* 0x000fe20000000000 */
[----:B------:R-:W-:Y:S01]  /*49d0*/  IMAD.MOV.U32 R20, RZ, RZ, R18 ;  /* 0x000000ffff147224 */ /* 0x000fe200078e0012 */
[----:B------:R0:W-:Y:S01]  /*49e0*/  STL [R1+0x360], R2 ;  /* 0x0003600201007387 */ /* 0x0001e20000100800 */
[----:B------:R-:W-:-:S02]  /*49f0*/  @!P6 IMAD.IADD R14, R14, 0x1, -R10 ;  /* 0x000000010e0ee824 */ /* 0x000fc400078e0a0a */
[----:B------:R-:W-:-:S03]  /*4a00*/  @!P0 IMAD.MOV R20, RZ, RZ, -R20 ;  /* 0x000000ffff148224 */ /* 0x000fc600078e0a14 */
[----:B------:R-:W-:Y:S01]  /*4a10*/  ISETP.GT.U32.AND P0, PT, R10, R14, PT ;  /* 0x0000000e0a00720c */ /* 0x000fe20003f04070 */
[--C-:B------:R-:W-:Y:S01]  /*4a20*/  @!P5 IMAD.IADD R16, R16, 0x1, -R10.reuse ;  /* 0x000000011010d824 */ /* 0x100fe200078e0a0a */
[----:B------:R-:W-:Y:S01]  /*4a30*/  STL [R1+0x358], R20 ;  /* 0x0003581401007387 */ /* 0x000fe20000100800 */
[----:B------:R-:W-:Y:S01]  /*4a40*/  @!P4 IMAD.IADD R12, R12, 0x1, -R10 ;  /* 0x000000010c0cc824 */ /* 0x000fe200078e0a0a */
[----:B------:R-:W-:Y:S01]  /*4a50*/  ISETP.GE.AND P4, PT, R7, RZ, PT ;  /* 0x000000ff0700720c */ /* 0x000fe20003f86270 */
[----:B------:R-:W-:Y:S01]  /*4a60*/  IMAD.MOV.U32 R7, RZ, RZ, R8 ;  /* 0x000000ffff077224 */ /* 0x000fe200078e0008 */
[C---:B------:R-:W-:Y:S01]  /*4a70*/  ISETP.GT.U32.AND P6, PT, R10.reuse, R16, PT ;  /* 0x000000100a00720c */ /* 0x040fe20003fc4070 */
[----:B------:R-:W-:Y:S01]  /*4a80*/  IMAD.HI.U32 R8, R15, R6, RZ ;  /* 0x000000060f087227 */ /* 0x000fe200078e00ff */
[----:B------:R-:W-:-:S03]  /*4a90*/  ISETP.GT.U32.AND P5, PT, R10, R12, PT ;  /* 0x0000000c0a00720c */ /* 0x000fc60003fa4070 */
[----:B------:R-:W-:Y:S02]  /*4aa0*/  IMAD.MOV R18, RZ, RZ, -R8 ;  /* 0x000000ffff127224 */ /* 0x000fe400078e0a08 */
[C---:B------:R-:W-:Y:S01]  /*4ab0*/  IMAD R8, R10.reuse, R19, R17 ;  /* 0x000000130a087224 */ /* 0x040fe200078e0211 */
[----:B------:R-:W-:Y:S01]  /*4ac0*/  LOP3.LUT R19, R13, 0x198, RZ, 0xfc, !PT ;  /* 0x000001980d137812 */ /* 0x000fe200078efcff */
[----:B0-----:R-:W-:Y:S02]  /*4ad0*/  IMAD.MOV.U32 R2, RZ, RZ, R11 ;  /* 0x000000ffff027224 */ /* 0x001fe400078e000b */
[----:B------:R-:W-:Y:S02]  /*4ae0*/  IMAD R6, R10, R18, R6 ;  /* 0x000000120a067224 */ /* 0x000fe400078e0206 */
[----:B------:R-:W-:Y:S01]  /*4af0*/  @!P2 IMAD.MOV R2, RZ, RZ, -R2 ;  /* 0x000000ffff02a224 */ /* 0x000fe200078e0a02 */
[----:B------:R-:W-:Y:S01]  /*4b00*/  ISETP.GE.AND P2, PT, R3, RZ, PT ;  /* 0x000000ff0300720c */ /* 0x000fe20003f46270 */
[----:B------:R-:W-:Y:S01]  /*4b10*/  @!P5 IMAD.IADD R12, R12, 0x1, -R10 ;  /* 0x000000010c0cd824 */ /* 0x000fe200078e0a0a */
[----:B------:R-:W-:Y:S01]  /*4b20*/  ISETP.GT.U32.AND P5, PT, R10, R8, PT ;  /* 0x000000080a00720c */ /* 0x000fe20003fa4070 */
[----:B------:R-:W-:Y:S01]  /*4b30*/  IMAD.HI.U32 R18, R15, R7, RZ ;  /* 0x000000070f127227 */ /* 0x000fe200078e00ff */
[----:B------:R0:W-:Y:S01]  /*4b40*/  STL [R1+0x354], R2 ;  /* 0x0003540201007387 */ /* 0x0001e20000100800 */
[----:B------:R-:W-:-:S02]  /*4b50*/  LOP3.LUT R3, R13, 0x1a4, RZ, 0xfc, !PT ;  /* 0x000001a40d037812 */ /* 0x000fc400078efcff */
[----:B------:R-:W-:Y:S02]  /*4b60*/  IMAD.HI.U32 R17, R15, R4, RZ ;  /* 0x000000040f117227 */ /* 0x000fe400078e00ff */
[----:B------:R-:W-:Y:S02]  /*4b70*/  IABS R11, R3 ;  /* 0x00000003000b7213 */ /* 0x000fe40000000000 */
[----:B------:R-:W-:Y:S01]  /*4b80*/  @!P6 IMAD.IADD R16, R16, 0x1, -R10 ;  /* 0x000000011010e824 */ /* 0x000fe200078e0a0a */
[----:B------:R-:W-:Y:S01]  /*4b90*/  ISETP.GT.U32.AND P6, PT, R10, R6, PT ;  /* 0x000000060a00720c */ /* 0x000fe20003fc4070 */
[----:B------:R-:W-:Y:S02]  /*4ba0*/  IMAD.MOV R18, RZ, RZ, -R18 ;  /* 0x000000ffff127224 */ /* 0x000fe400078e0a12 */
[----:B------:R-:W-:Y:S02]  /*4bb0*/  IMAD.MOV R17, RZ, RZ, -R17 ;  /* 0x000000ffff117224 */ /* 0x000fe400078e0a11 */
[----:B------:R-:W-:-:S02]  /*4bc0*/  @!P5 IMAD.IADD R8, R8, 0x1, -R10 ;  /* 0x000000010808d824 */ /* 0x000fc400078e0a0a */
[----:B0-----:R-:W-:Y:S02]  /*4bd0*/  IMAD.MOV.U32 R2, RZ, RZ, R12 ;  /* 0x000000ffff027224 */ /* 0x001fe400078e000c */
[----:B------:R-:W-:Y:S01]  /*4be0*/  @!P0 IMAD.IADD R14, R14, 0x1, -R10 ;  /* 0x000000010e0e8824 */ /* 0x000fe200078e0a0a */
[----:B------:R-:W-:Y:S01]  /*4bf0*/  ISETP.GE.AND P0, PT, R5, RZ, PT ;  /* 0x000000ff0500720c */ /* 0x000fe20003f06270 */
[C---:B------:R-:W-:Y:S01]  /*4c00*/  IMAD R5, R10.reuse, R18, R7 ;  /* 0x000000120a057224 */ /* 0x040fe200078e0207 */
[----:B------:R-:W-:Y:S01]  /*4c10*/  LOP3.LUT R7, R13, 0x1a2, RZ, 0xfc, !PT ;  /* 0x000001a20d077812 */ /* 0x000fe200078efcff */
[C---:B------:R-:W-:Y:S02]  /*4c20*/  IMAD R4, R10.reuse, R17, R4 ;  /* 0x000000110a047224 */ /* 0x040fe400078e0204 */
[----:B------:R-:W-:Y:S01]  /*4c30*/  @!P1 IMAD.MOV R2, RZ, RZ, -R2 ;  /* 0x000000ffff029224 */ /* 0x000fe200078e0a02 */
[----:B------:R-:W-:Y:S01]  /*4c40*/  ISETP.GT.U32.AND P1, PT, R10, R8, PT ;  /* 0x000000080a00720c */ /* 0x000fe20003f24070 */
[----:B------:R-:W-:Y:S01]  /*4c50*/  IMAD.MOV.U32 R18, RZ, RZ, R16 ;  /* 0x000000ffff127224 */ /* 0x000fe200078e0010 */
[----:B------:R-:W-:Y:S01]  /*4c60*/  IABS R12, R7 ;  /* 0x00000007000c7213 */ /* 0x000fe20000000000 */
[----:B------:R-:W-:Y:S01]  /*4c70*/  @!P6 IMAD.IADD R6, R6, 0x1, -R10 ;  /* 0x000000010606e824 */ /* 0x000fe200078e0a0a */
[----:B------:R0:W-:Y:S01]  /*4c80*/  STL [R1+0x324], R2 ;  /* 0x0003240201007387 */ /* 0x0001e20000100800 */
[----:B------:R-:W-:Y:S01]  /*4c90*/  @!P3 IMAD.MOV R18, RZ, RZ, -R18 ;  /* 0x000000ffff12b224 */ /* 0x000fe200078e0a12 */
[C---:B------:R-:W-:Y:S01]  /*4ca0*/  ISETP.GT.U32.AND P3, PT, R10.reuse, R4, PT ;  /* 0x000000040a00720c */ /* 0x040fe20003f64070 */
[----:B------:R-:W-:Y:S01]  /*4cb0*/  IMAD.HI.U32 R17, R15, R11, RZ ;  /* 0x0000000b0f117227 */ /* 0x000fe200078e00ff */
[----:B------:R-:W-:-:S02]  /*4cc0*/  ISETP.GT.U32.AND P6, PT, R10, R6, PT ;  /* 0x000000060a00720c */ /* 0x000fc40003fc4070 */
[----:B------:R1:W-:Y:S01]  /*4cd0*/  STL [R1+0x330], R18 ;  /* 0x0003301201007387 */ /* 0x0003e20000100800 */
[----:B------:R-:W-:Y:S01]  /*4ce0*/  IMAD.MOV R16, RZ, RZ, -R17 ;  /* 0x000000ffff107224 */ /* 0x000fe200078e0a11 */
[----:B------:R-:W-:Y:S01]  /*4cf0*/  ISETP.GT.U32.AND P5, PT, R10, R5, PT ;  /* 0x000000050a00720c */ /* 0x000fe20003fa4070 */
[----:B------:R-:W-:Y:S01]  /*4d00*/  @!P1 IMAD.IADD R8, R8, 0x1, -R10 ;  /* 0x0000000108089824 */ /* 0x000fe200078e0a0a */
[----:B------:R-:W-:Y:S01]  /*4d10*/  ISETP.GE.AND P1, PT, R9, RZ, PT ;  /* 0x000000ff0900720c */ /* 0x000fe20003f26270 */
[----:B0-----:R-:W-:Y:S01]  /*4d20*/  IMAD.MOV.U32 R2, RZ, RZ, R14 ;  /* 0x000000ffff027224 */ /* 0x001fe200078e000e */
[----:B------:R-:W-:Y:S01]  /*4d30*/  LOP3.LUT R14, R13, 0x196, RZ, 0xfc, !PT ;  /* 0x000001960d0e7812 */ /* 0x000fe200078efcff */
[----:B------:R-:W-:-:S03]  /*4d40*/  IMAD.HI.U32 R9, R15, R12, RZ ;  /* 0x0000000c0f097227 */ /* 0x000fc600078e00ff */
[----:B------:R-:W-:Y:S01]  /*4d50*/  IABS R17, R14 ;  /* 0x0000000e00117213 */ /* 0x000fe20000000000 */
[----:B------:R-:W-:Y:S01]  /*4d60*/  @!P4 IMAD.MOV R2, RZ, RZ, -R2 ;  /* 0x000000ffff02c224 */ /* 0x000fe200078e0a02 */
[----:B------:R-:W-:Y:S01]  /*4d70*/  ISETP.GE.AND P4, PT, R0, RZ, PT ;  /* 0x000000ff0000720c */ /* 0x000fe20003f86270 */
[--C-:B------:R-:W-:Y:S01]  /*4d80*/  @!P3 IMAD.IADD R4, R4, 0x1, -R10.reuse ;  /* 0x000000010404b824 */ /* 0x100fe200078e0a0a */
[----:B------:R-:W-:Y:S01]  /*4d90*/  ISETP.GE.AND P3, PT, R3, RZ, PT ;  /* 0x000000ff0300720c */ /* 0x000fe20003f66270 */
[----:B------:R-:W-:Y:S01]  /*4da0*/  IMAD R0, R10, R16, R11 ;  /* 0x000000100a007224 */ /* 0x000fe200078e020b */
[----:B------:R0:W-:Y:S01]  /*4db0*/  STL [R1+0x334], R2 ;  /* 0x0003340201007387 */ /* 0x0001e20000100800 */
[--C-:B------:R-:W-:Y:S01]  /*4dc0*/  @!P6 IMAD.IADD R6, R6, 0x1, -R10.reuse ;  /* 0x000000010606e824 */ /* 0x100fe200078e0a0a */
[----:B------:R-:W-:Y:S01]  /*4dd0*/  LOP3.LUT R11, R13, 0x1a0, RZ, 0xfc, !PT ;  /* 0x000001a00d0b7812 */ /* 0x000fe200078efcff */
[----:B------:R-:W-:Y:S01]  /*4de0*/  IMAD.MOV R9, RZ, RZ, -R9 ;  /* 0x000000ffff097224 */ /* 0x000fe200078e0a09 */
[C---:B------:R-:W-:Y:S01]  /*4df0*/  ISETP.GT.U32.AND P6, PT, R10.reuse, R0, PT ;  /* 0x000000000a00720c */ /* 0x040fe20003fc4070 */
[----:B------:R-:W-:Y:S01]  /*4e00*/  @!P5 IMAD.IADD R5, R5, 0x1, -R10 ;  /* 0x000000010505d824 */ /* 0x000fe200078e0a0a */
[----:B-1----:R-:W-:Y:S01]  /*4e10*/  IABS R18, R11 ;  /* 0x0000000b00127213 */ /* 0x002fe20000000000 */
[C---:B------:R-:W-:Y:S01]  /*4e20*/  IMAD R3, R10.reuse, R9, R12 ;  /* 0x000000090a037224 */ /* 0x040fe200078e020c */
[----:B------:R-:W-:Y:S01]  /*4e30*/  LOP3.LUT R9, R13, 0x19e, RZ, 0xfc, !PT ;  /* 0x0000019e0d097812 */ /* 0x000fe200078efcff */
[----:B0-----:R-:W-:Y:S01]  /*4e40*/  IMAD.MOV.U32 R2, RZ, RZ, R8 ;  /* 0x000000ffff027224 */ /* 0x001fe200078e0008 */
[----:B------:R-:W-:-:S02]  /*4e50*/  ISETP.GT.U32.AND P5, PT, R10, R5, PT ;  /* 0x000000050a00720c */ /* 0x000fc40003fa4070 */
[----:B------:R-:W-:Y:S01]  /*4e60*/  LOP3.LUT R8, R13, 0x19c, RZ, 0xfc, !PT ;  /* 0x0000019c0d087812 */ /* 0x000fe200078efcff */
[----:B------:R-:W-:Y:S01]  /*4e70*/  @!P2 IMAD.MOV R2, RZ, RZ, -R2 ;  /* 0x000000ffff02a224 */ /* 0x000fe200078e0a02 */
[----:B------:R-:W-:-:S03]  /*4e80*/  ISETP.GT.U32.AND P2, PT, R10, R4, PT ;  /* 0x000000040a00720c */ /* 0x000fc60003f44070 */
[--C-:B------:R-:W-:Y:S01]  /*4e90*/  @!P6 IMAD.IADD R0, R0, 0x1, -R10.reuse ;  /* 0x000000010000e824 */ /* 0x100fe200078e0a0a */
[----:B------:R0:W-:Y:S04]  /*4ea0*/  STL [R1+0x338], R2 ;  /* 0x0003380201007387 */ /* 0x0001e80000100800 */
[----:B------:R-:W-:Y:S01]  /*4eb0*/  ISETP.GT.U32.AND P6, PT, R10, R0, PT ;  /* 0x000000000a00720c */ /* 0x000fe20003fc4070 */
[--C-:B------:R-:W-:Y:S01]  /*4ec0*/  @!P5 IMAD.IADD R5, R5, 0x1, -R10.reuse ;  /* 0x000000010505d824 */ /* 0x100fe200078e0a0a */
[----:B------:R-:W-:Y:S02]  /*4ed0*/  ISETP.GE.AND P5, PT, R7, RZ, PT ;  /* 0x000000ff0700720c */ /* 0x000fe40003fa6270 */
[----:B------:R-:W-:Y:S01]  /*4ee0*/  LOP3.LUT R7, R13, 0x19a, RZ, 0xfc, !PT ;  /* 0x0000019a0d077812 */ /* 0x000fe200078efcff */
[----:B------:R-:W-:Y:S01]  /*4ef0*/  @!P2 IMAD.IADD R4, R4, 0x1, -R10 ;  /* 0x000000010404a824 */ /* 0x000fe200078e0a0a */
[----:B------:R-:W-:Y:S01]  /*4f00*/  ISETP.GT.U32.AND P2, PT, R10, R3, PT ;  /* 0x000000030a00720c */ /* 0x000fe20003f44070 */
[----:B0-----:R-:W-:-:S02]  /*4f10*/  IMAD.MOV.U32 R2, RZ, RZ, R6 ;  /* 0x000000ffff027224 */ /* 0x001fc400078e0006 */
[----:B------:R-:W-:Y:S01]  /*4f20*/  @!P4 IMAD.MOV R5, RZ, RZ, -R5 ;  /* 0x000000ffff05c224 */ /* 0x000fe200078e0a05 */
[----:B------:R-:W-:Y:S01]  /*4f30*/  ISETP.GE.AND P4, PT, R9, RZ, PT ;  /* 0x000000ff0900720c */ /* 0x000fe20003f86270 */
[----:B------:R-:W-:Y:S01]  /*4f40*/  @!P0 IMAD.MOV R2, RZ, RZ, -R2 ;  /* 0x000000ffff028224 */ /* 0x000fe200078e0a02 */
[----:B------:R-:W-:Y:S01]  /*4f50*/  IABS R9, R9 ;  /* 0x0000000900097213 */ /* 0x000fe20000000000 */
[----:B------:R-:W-:Y:S01]  /*4f60*/  IMAD.HI.U32 R6, R15, R18, RZ ;  /* 0x000000120f067227 */ /* 0x000fe200078e00ff */
[----:B------:R-:W-:Y:S02]  /*4f70*/  ISETP.GE.AND P0, PT, R11, RZ, PT ;  /* 0x000000ff0b00720c */ /* 0x000fe40003f06270 */
[----:B------:R0:W-:Y:S01]  /*4f80*/  STL [R1+0x33c], R2 ;  /* 0x00033c0201007387 */ /* 0x0001e20000100800 */
[--C-:B------:R-:W-:Y:S01]  /*4f90*/  @!P6 IMAD.IADD R0, R0, 0x1, -R10.reuse ;  /* 0x000000010000e824 */ /* 0x100fe200078e0a0a */
[----:B------:R-:W-:Y:S01]  /*4fa0*/  ISETP.GE.AND P6, PT, R7, RZ, PT ;  /* 0x000000ff0700720c */ /* 0x000fe20003fc6270 */
[----:B------:R-:W-:Y:S01]  /*4fb0*/  @!P2 IMAD.IADD R3, R3, 0x1, -R10 ;  /* 0x000000010303a824 */ /* 0x000fe200078e0a0a */
[----:B------:R1:W-:Y:S01]  /*4fc0*/  STL [R1+0x340], R5 ;  /* 0x0003400501007387 */ /* 0x0003e20000100800 */
[----:B------:R-:W-:Y:S01]  /*4fd0*/  IMAD.MOV R6, RZ, RZ, -R6 ;  /* 0x000000ffff067224 */ /* 0x000fe200078e0a06 */
[----:B------:R-:W-:-:S02]  /*4fe0*/  IABS R7, R7 ;  /* 0x0000000700077213 */ /* 0x000fc40000000000 */
[C---:B------:R-:W-:Y:S01]  /*4ff0*/  ISETP.GT.U32.AND P2, PT, R10.reuse, R3, PT ;  /* 0x000000030a00720c */ /* 0x040fe20003f44070 */
[----:B------:R-:W-:Y:S01]  /*5000*/  IMAD R18, R10, R6, R18 ;  /* 0x000000060a127224 */ /* 0x000fe200078e0212 */
[----:B------:R-:W-:Y:S01]  /*5010*/  LOP3.LUT R6, R13, 0x192, RZ, 0xfc, !PT ;  /* 0x000001920d067812 */ /* 0x000fe200078efcff */
[----:B0-----:R-:W-:Y:S02]  /*5020*/  IMAD.MOV.U32 R2, RZ, RZ, R4 ;  /* 0x000000ffff027224 */ /* 0x001fe400078e0004 */
[----:B-1----:R-:W-:Y:S01]  /*5030*/  IMAD.HI.U32 R5, R15, R9, RZ ;  /* 0x000000090f057227 */ /* 0x002fe200078e00ff */
[----:B------:R-:W-:-:S03]  /*5040*/  IABS R16, R6 ;  /* 0x0000000600107213 */ /* 0x000fc60000000000 */
[----:B------:R-:W-:Y:S01]  /*5050*/  @!P1 IMAD.MOV R2, RZ, RZ, -R2 ;  /* 0x000000ffff029224 */ /* 0x000fe200078e0a02 */
[----:B------:R-:W-:Y:S01]  /*5060*/  ISETP.GE.AND P1, PT, R8, RZ, PT ;  /* 0x000000ff0800720c */ /* 0x000fe20003f26270 */
[----:B------:R-:W-:Y:S01]  /*5070*/  IMAD.MOV R5, RZ, RZ, -R5 ;  /* 0x000000ffff057224 */ /* 0x000fe200078e0a05 */
[----:B------:R-:W-:Y:S01]  /*5080*/  IABS R8, R8 ;  /* 0x0000000800087213 */ /* 0x000fe20000000000 */
[----:B------:R-:W-:Y:S01]  /*5090*/  @!P2 IMAD.IADD R3, R3, 0x1, -R10 ;  /* 0x000000010303a824 */ /* 0x000fe200078e0a0a */
[----:B------:R0:W-:Y:S01]  /*50a0*/  STL [R1+0x34c], R2 ;  /* 0x00034c0201007387 */ /* 0x0001e20000100800 */
[----:B------:R-:W-:Y:S02]  /*50b0*/  IMAD R9, R10, R5, R9 ;  /* 0x000000050a097224 */ /* 0x000fe400078e0209 */
[----:B------:R-:W-:-:S03]  /*50c0*/  IMAD.HI.U32 R4, R15, R8, RZ ;  /* 0x000000080f047227 */ /* 0x000fc600078e00ff */
[----:B------:R-:W-:Y:S01]  /*50d0*/  ISETP.GT.U32.AND P2, PT, R10, R9, PT ;  /* 0x000000090a00720c */ /* 0x000fe20003f44070 */
[----:B------:R-:W-:Y:S02]  /*50e0*/  IMAD.MOV R4, RZ, RZ, -R4 ;  /* 0x000000ffff047224 */ /* 0x000fe400078e0a04 */
[----:B------:R-:W-:-:S04]  /*50f0*/  IMAD.HI.U32 R5, R15, R17, RZ ;  /* 0x000000110f057227 */ /* 0x000fc800078e00ff */
[----:B0-----:R-:W-:Y:S02]  /*5100*/  IMAD.MOV.U32 R2, RZ, RZ, R0 ;  /* 0x000000ffff027224 */ /* 0x001fe400078e0000 */
[C---:B------:R-:W-:Y:S01]  /*5110*/  IMAD R8, R10.reuse, R4, R8 ;  /* 0x000000040a087224 */ /* 0x040fe200078e0208 */
[----:B------:R-:W-:Y:S01]  /*5120*/  IABS R4, R19 ;  /* 0x0000001300047213 */ /* 0x000fe20000000000 */
[----:B------:R-:W-:Y:S01]  /*5130*/  @!P3 IMAD.MOV R2, RZ, RZ, -R2 ;  /* 0x000000ffff02b224 */ /* 0x000fe200078e0a02 */
[----:B------:R-:W-:Y:S01]  /*5140*/  ISETP.GT.U32.AND P3, PT, R10, R18, PT ;  /* 0x000000120a00720c */ /* 0x000fe20003f64070 */
[----:B------:R-:W-:-:S03]  /*5150*/  IMAD.HI.U32 R0, R15, R7, RZ ;  /* 0x000000070f007227 */ /* 0x000fc600078e00ff */
[----:B------:R0:W-:Y:S01]  /*5160*/  STL [R1+0x344], R2 ;  /* 0x0003440201007387 */ /* 0x0001e20000100800 */
[----:B------:R-:W-:Y:S02]  /*5170*/  @!P2 IMAD.IADD R9, R9, 0x1, -R10 ;  /* 0x000000010909a824 */ /* 0x000fe400078e0a0a */
[----:B------:R-:W-:Y:S02]  /*5180*/  IMAD.MOV R0, RZ, RZ, -R0 ;  /* 0x000000ffff007224 */ /* 0x000fe400078e0a00 */
[----:B------:R-:W-:Y:S01]  /*5190*/  IMAD.HI.U32 R11, R15, R4, RZ ;  /* 0x000000040f0b7227 */ /* 0x000fe200078e00ff */
[----:B------:R-:W-:-:S03]  /*51a0*/  ISETP.GT.U32.AND P2, PT, R10, R9, PT ;  /* 0x000000090a00720c */ /* 0x000fc60003f44070 */
[----:B------:R-:W-:Y:S02]  /*51b0*/  @!P3 IMAD.IADD R18, R18, 0x1, -R10 ;  /* 0x000000011212b824 */ /* 0x000fe400078e0a0a */
[----:B0-----:R-:W-:Y:S02]  /*51c0*/  IMAD.MOV.U32 R2, RZ, RZ, R3 ;  /* 0x000000ffff027224 */ /* 0x001fe400078e0003 */
[C---:B------:R-:W-:Y:S01]  /*51d0*/  IMAD R7, R10.reuse, R0, R7 ;  /* 0x000000000a077224 */ /* 0x040fe200078e0207 */
[C---:B------:R-:W-:Y:S01]  /*51e0*/  ISETP.GT.U32.AND P3, PT, R10.reuse, R18, PT ;  /* 0x000000120a00720c */ /* 0x040fe20003f64070 */
[----:B------:R-:W-:Y:S01]  /*51f0*/  @!P5 IMAD.MOV R2, RZ, RZ, -R2 ;  /* 0x000000ffff02d224 */ /* 0x000fe200078e0a02 */
[C---:B------:R-:W-:Y:S01]  /*5200*/  ISETP.GT.U32.AND P5, PT, R10.reuse, R8, PT ;  /* 0x000000080a00720c */ /* 0x040fe20003fa4070 */
[----:B------:R-:W-:Y:S01]  /*5210*/  IMAD.MOV R11, RZ, RZ, -R11 ;  /* 0x000000ffff0b7224 */ /* 0x000fe200078e0a0b */
[C---:B------:R-:W-:Y:S01]  /*5220*/  LOP3.LUT R0, R13.reuse, 0x194, RZ, 0xfc, !PT ;  /* 0x000001940d007812 */ /* 0x040fe200078efcff */
[----:B------:R-:W-:Y:S01]  /*5230*/  IMAD.MOV R5, RZ, RZ, -R5 ;  /* 0x000000ffff057224 */ /* 0x000fe200078e0a05 */
[----:B------:R0:W-:Y:S01]  /*5240*/  STL [R1+0x348], R2 ;  /* 0x0003480201007387 */ /* 0x0001e20000100800 */
[C---:B------:R-:W-:Y:S01]  /*5250*/  IMAD R4, R10.reuse, R11, R4 ;  /* 0x0000000b0a047224 */ /* 0x040fe200078e0204 */
[----:B------:R-:W-:Y:S01]  /*5260*/  IABS R3, R0 ;  /* 0x0000000000037213 */ /* 0x000fe20000000000 */
[C---:B------:R-:W-:Y:S01]  /*5270*/  IMAD R17, R10.reuse, R5, R17 ;  /* 0x000000050a117224 */ /* 0x040fe200078e0211 */
[----:B------:R-:W-:Y:S01]  /*5280*/  LOP3.LUT R5, R13, 0x190, RZ, 0xfc, !PT ;  /* 0x000001900d057812 */ /* 0x000fe200078efcff */
[--C-:B------:R-:W-:Y:S01]  /*5290*/  @!P2 IMAD.IADD R9, R9, 0x1, -R10.reuse ;  /* 0x000000010909a824 */ /* 0x100fe200078e0a0a */
[----:B------:R-:W-:Y:S01]  /*52a0*/  ISETP.GT.U32.AND P2, PT, R10, R4, PT ;  /* 0x000000040a00720c */ /* 0x000fe20003f44070 */
[--C-:B------:R-:W-:Y:S01]  /*52b0*/  @!P3 IMAD.IADD R18, R18, 0x1, -R10.reuse ;  /* 0x000000011212b824 */ /* 0x100fe200078e0a0a */
[----:B------:R-:W-:Y:S01]  /*52c0*/  ISETP.GT.U32.AND P3, PT, R10, R7, PT ;  /* 0x000000070a00720c */ /* 0x000fe20003f64070 */
[----:B------:R-:W-:-:S02]  /*52d0*/  @!P5 IMAD.IADD R8, R8, 0x1, -R10 ;  /* 0x000000010808d824 */ /* 0x000fc400078e0a0a */
[----:B0-----:R-:W-:Y:S01]  /*52e0*/  IMAD.MOV.U32 R2, RZ, RZ, R18 ;  /* 0x000000ffff027224 */ /* 0x001fe200078e0012 */
[----:B------:R-:W-:Y:S01]  /*52f0*/  IABS R18, R5 ;  /* 0x0000000500127213 */ /* 0x000fe20000000000 */
[----:B------:R-:W-:Y:S01]  /*5300*/  IMAD.HI.U32 R12, R15, R3, RZ ;  /* 0x000000030f0c7227 */ /* 0x000fe200078e00ff */
[----:B------:R-:W-:-:S03]  /*5310*/  ISETP.GT.U32.AND P5, PT, R10, R8, PT ;  /* 0x000000080a00720c */ /* 0x000fc60003fa4070 */
[----:B------:R-:W-:Y:S02]  /*5320*/  @!P0 IMAD.MOV R2, RZ, RZ, -R2 ;  /* 0x000000ffff028224 */ /* 0x000fe400078e0a02 */
[--C-:B------:R-:W-:Y:S01]  /*5330*/  @!P2 IMAD.IADD R4, R4, 0x1, -R10.reuse ;  /* 0x000000010404a824 */ /* 0x100fe200078e0a0a */
[----:B------:R-:W-:Y:S01]  /*5340*/  ISETP.GE.AND P2, PT, R14, RZ, PT ;  /* 0x000000ff0e00720c */ /* 0x000fe20003f46270 */
[----:B------:R-:W-:Y:S01]  /*5350*/  @!P3 IMAD.IADD R7, R7, 0x1, -R10 ;  /* 0x000000010707b824 */ /* 0x000fe200078e0a0a */
[----:B------:R0:W-:Y:S01]  /*5360*/  STL [R1+0x32c], R2 ;  /* 0x00032c0201007387 */ /* 0x0001e20000100800 */
[----:B------:R-:W-:Y:S01]  /*5370*/  IMAD.MOV.U32 R14, RZ, RZ, R18 ;  /* 0x000000ffff0e7224 */ /* 0x000fe200078e0012 */
[----:B------:R-:W-:Y:S01]  /*5380*/  ISETP.GE.AND P3, PT, R19, RZ, PT ;  /* 0x000000ff1300720c */ /* 0x000fe20003f66270 */
[----:B------:R-:W-:Y:S01]  /*5390*/  IMAD.MOV R12, RZ, RZ, -R12 ;  /* 0x000000ffff0c7224 */ /* 0x000fe200078e0a0c */
[----:B------:R-:W-:Y:S01]  /*53a0*/  ISETP.GT.U32.AND P0, PT, R10, R7, PT ;  /* 0x000000070a00720c */ /* 0x000fe20003f04070 */
[----:B------:R-:W-:Y:S01]  /*53b0*/  @!P5 IMAD.IADD R8, R8, 0x1, -R10 ;  /* 0x000000010808d824 */ /* 0x000fe200078e0a0a */
[----:B------:R-:W-:Y:S01]  /*53c0*/  ISETP.GT.U32.AND P5, PT, R10, R17, PT ;  /* 0x000000110a00720c */ /* 0x000fe20003fa4070 */
[----:B------:R-:W-:-:S04]  /*53d0*/  IMAD.HI.U32 R11, R15, R16, RZ ;  /* 0x000000100f0b7227 */ /* 0x000fc800078e00ff */
[----:B0-----:R-:W-:Y:S02]  /*53e0*/  IMAD.MOV.U32 R2, RZ, RZ, R9 ;  /* 0x000000ffff027224 */ /* 0x001fe400078e0009 */
[----:B------:R-:W-:-:S04]  /*53f0*/  IMAD.HI.U32 R9, R15, R14, RZ ;  /* 0x0000000e0f097227 */ /* 0x000fc800078e00ff */
[----:B------:R-:W-:Y:S02]  /*5400*/  @!P4 IMAD.MOV R2, RZ, RZ, -R2 ;  /* 0x000000ffff02c224 */ /* 0x000fe400078e0a02 */
[--C-:B------:R-:W-:Y:S01]  /*5410*/  @!P5 IMAD.IADD R17, R17, 0x1, -R10.reuse ;  /* 0x000000011111d824 */ /* 0x100fe200078e0a0a */
[C---:B------:R-:W-:Y:S01]  /*5420*/  ISETP.GT.U32.AND P5, PT, R10.reuse, R4, PT ;  /* 0x000000040a00720c */ /* 0x040fe20003fa4070 */
[C---:B------:R-:W-:Y:S01]  /*5430*/  IMAD R3, R10.reuse, R12, R3 ;  /* 0x0000000c0a037224 */ /* 0x040fe200078e0203 */
[----:B------:R0:W-:Y:S01]  /*5440*/  STL [R1+0x328], R2 ;  /* 0x0003280201007387 */ /* 0x0001e20000100800 */
[----:B------:R-:W-:Y:S01]  /*5450*/  IMAD.MOV R11, RZ, RZ, -R11 ;  /* 0x000000ffff0b7224 */ /* 0x000fe200078e0a0b */
[C---:B------:R-:W-:Y:S01]  /*5460*/  ISETP.GT.U32.AND P4, PT, R10.reuse, R17, PT ;  /* 0x000000110a00720c */ /* 0x040fe20003f84070 */
[----:B------:R-:W-:Y:S01]  /*5470*/  @!P0 IMAD.IADD R7, R7, 0x1, -R10 ;  /* 0x0000000107078824 */ /* 0x000fe200078e0a0a */
[C---:B------:R-:W-:Y:S01]  /*5480*/  ISETP.GT.U32.AND P0, PT, R10.reuse, R3, PT ;  /* 0x000000030a00720c */ /* 0x040fe20003f04070 */
[----:B------:R-:W-:Y:S01]  /*5490*/  IMAD.MOV R9, RZ, RZ, -R9 ;  /* 0x000000ffff097224 */ /* 0x000fe200078e0a09 */
[----:B------:R-:W-:Y:S01]  /*54a0*/  LOP3.LUT R12, R13, 0x18a, RZ, 0xfc, !PT ;  /* 0x0000018a0d0c7812 */ /* 0x000fe200078efcff */
[----:B------:R-:W-:-:S02]  /*54b0*/  IMAD R16, R10, R11, R16 ;  /* 0x0000000b0a107224 */ /* 0x000fc400078e0210 */
[----:B------:R-:W-:Y:S01]  /*54c0*/  IMAD R14, R10, R9, R14 ;  /* 0x000000090a0e7224 */ /* 0x000fe200078e020e */
[----:B------:R-:W-:Y:S01]  /*54d0*/  LOP3.LUT R9, R13, 0x188, RZ, 0xfc, !PT ;  /* 0x000001880d097812 */ /* 0x000fe200078efcff */
[----:B0-----:R-:W-:Y:S01]  /*54e0*/  IMAD.MOV.U32 R2, RZ, RZ, R7 ;  /* 0x000000ffff027224 */ /* 0x001fe200078e0007 */
[----:B------:R-:W-:Y:S01]  /*54f0*/  IABS R11, R12 ;  /* 0x0000000c000b7213 */ /* 0x000fe20000000000 */
[----:B------:R-:W-:Y:S01]  /*5500*/  @!P1 IMAD.MOV R8, RZ, RZ, -R8 ;  /* 0x000000ffff089224 */ /* 0x000fe200078e0a08 */
[----:B------:R-:W-:Y:S01]  /*5510*/  ISETP.GE.AND P1, PT, R0, RZ, PT ;  /* 0x000000ff0000720c */ /* 0x000fe20003f26270 */
[----:B------:R-:W-:Y:S01]  /*5520*/  @!P6 IMAD.MOV R2, RZ, RZ, -R2 ;  /* 0x000000ffff02e224 */ /* 0x000fe200078e0a02 */
[C---:B------:R-:W-:Y:S01]  /*5530*/  ISETP.GT.U32.AND P6, PT, R10.reuse, R16, PT ;  /* 0x000000100a00720c */ /* 0x040fe20003fc4070 */
[--C-:B------:R-:W-:Y:S01]  /*5540*/  @!P4 IMAD.IADD R17, R17, 0x1, -R10.reuse ;  /* 0x000000011111c824 */ /* 0x100fe200078e0a0a */
[----:B------:R-:W-:Y:S01]  /*5550*/  ISETP.GT.U32.AND P4, PT, R10, R14, PT ;  /* 0x0000000e0a00720c */ /* 0x000fe20003f84070 */
[--C-:B------:R-:W-:Y:S01]  /*5560*/  @!P5 IMAD.IADD R4, R4, 0x1, -R10.reuse ;  /* 0x000000010404d824 */ /* 0x100fe200078e0a0a */
[----:B------:R-:W-:Y:S01]  /*5570*/  ISETP.GE.AND P5, PT, R6, RZ, PT ;  /* 0x000000ff0600720c */ /* 0x000fe20003fa6270 */
[--C-:B------:R-:W-:Y:S01]  /*5580*/  @!P0 IMAD.IADD R3, R3, 0x1, -R10.reuse ;  /* 0x0000000103038824 */ /* 0x100fe200078e0a0a */
[C---:B------:R-:W-:Y:S01]  /*5590*/  LOP3.LUT R0, R13.reuse, 0x18e, RZ, 0xfc, !PT ;  /* 0x0000018e0d007812 */ /* 0x040fe200078efcff */
[----:B------:R0:W-:Y:S01]  /*55a0*/  STL [R1+0x2f4], R8 ;  /* 0x0002f40801007387 */ /* 0x0001e20000100800 */
[----:B------:R-:W-:Y:S01]  /*55b0*/  LOP3.LUT R6, R13, 0x18c, RZ, 0xfc, !PT ;  /* 0x0000018c0d067812 */ /* 0x000fe200078efcff */
[----:B------:R-:W-:Y:S01]  /*55c0*/  @!P2 IMAD.MOV R17, RZ, RZ, -R17 ;  /* 0x000000ffff11a224 */ /* 0x000fe200078e0a11 */
[----:B------:R-:W-:Y:S01]  /*55d0*/  ISETP.GE.AND P0, PT, R5, RZ, PT ;  /* 0x000000ff0500720c */ /* 0x000fe20003f06270 */
[----:B------:R1:W-:Y:S01]  /*55e0*/  STL [R1+0x31c], R2 ;  /* 0x00031c0201007387 */ /* 0x0003e20000100800 */
[----:B------:R-:W-:Y:S01]  /*55f0*/  IABS R7, R0 ;  /* 0x0000000000077213 */ /* 0x000fe20000000000 */
[--C-:B------:R-:W-:Y:S01]  /*5600*/  @!P6 IMAD.IADD R16, R16, 0x1, -R10.reuse ;  /* 0x000000011010e824 */ /* 0x100fe200078e0a0a */
[----:B------:R-:W-:Y:S01]  /*5610*/  IABS R5, R6 ;  /* 0x0000000600057213 */ /* 0x000fe20000000000 */
[----:B------:R-:W-:Y:S01]  /*5620*/  @!P4 IMAD.IADD R14, R14, 0x1, -R10 ;  /* 0x000000010e0ec824 */ /* 0x000fe200078e0a0a */
[----:B------:R-:W-:Y:S01]  /*5630*/  ISETP.GT.U32.AND P6, PT, R10, R3, PT ;  /* 0x000000030a00720c */ /* 0x000fe20003fc4070 */
[----:B0-----:R-:W-:Y:S01]  /*5640*/  IMAD.HI.U32 R8, R15, R7, RZ ;  /* 0x000000070f087227 */ /* 0x001fe200078e00ff */
[----:B------:R-:W-:-:S02]  /*5650*/  IABS R19, R9 ;  /* 0x0000000900137213 */ /* 0x000fc40000000000 */
[----:B------:R-:W-:Y:S01]  /*5660*/  ISETP.GT.U32.AND P4, PT, R10, R14, PT ;  /* 0x0000000e0a00720c */ /* 0x000fe20003f84070 */
[----:B-1----:R-:W-:Y:S02]  /*5670*/  IMAD.MOV.U32 R2, RZ, RZ, R4 ;  /* 0x000000ffff027224 */ /* 0x002fe400078e0004 */
[----:B------:R-:W-:Y:S02]  /*5680*/  IMAD.MOV.U32 R4, RZ, RZ, R5 ;  /* 0x000000ffff047224 */ /* 0x000fe400078e0005 */
[----:B------:R-:W-:Y:S02]  /*5690*/  IMAD.MOV R8, RZ, RZ, -R8 ;  /* 0x000000ffff087224 */ /* 0x000fe400078e0a08 */
[----:B------:R-:W-:-:S04]  /*56a0*/  IMAD.HI.U32 R5, R15, R4, RZ ;  /* 0x000000040f057227 */ /* 0x000fc800078e00ff */
[C---:B------:R-:W-:Y:S02]  /*56b0*/  IMAD R7, R10.reuse, R8, R7 ;  /* 0x000000080a077224 */ /* 0x040fe400078e0207 */
[----:B------:R-:W-:Y:S02]  /*56c0*/  IMAD.MOV R5, RZ, RZ, -R5 ;  /* 0x000000ffff057224 */ /* 0x000fe400078e0a05 */
[----:B------:R-:W-:Y:S01]  /*56d0*/  @!P6 IMAD.IADD R3, R3, 0x1, -R10 ;  /* 0x000000010303e824 */ /* 0x000fe200078e0a0a */
[C---:B------:R-:W-:Y:S01]  /*56e0*/  ISETP.GT.U32.AND P6, PT, R10.reuse, R7, PT ;  /* 0x000000070a00720c */ /* 0x040fe20003fc4070 */
[C---:B------:R-:W-:Y:S02]  /*56f0*/  IMAD R4, R10.reuse, R5, R4 ;  /* 0x000000050a047224 */ /* 0x040fe400078e0204 */
[----:B------:R-:W-:Y:S01]  /*5700*/  @!P3 IMAD.MOV R2, RZ, RZ, -R2 ;  /* 0x000000ffff02b224 */ /* 0x000fe200078e0a02 */
[----:B------:R-:W-:Y:S01]  /*5710*/  ISETP.GT.U32.AND P3, PT, R10, R16, PT ;  /* 0x000000100a00720c */ /* 0x000fe20003f64070 */
[--C-:B------:R-:W-:Y:S01]  /*5720*/  @!P4 IMAD.IADD R14, R14, 0x1, -R10.reuse ;  /* 0x000000010e0ec824 */ /* 0x100fe200078e0a0a */
[----:B------:R-:W-:Y:S01]  /*5730*/  ISETP.GT.U32.AND P4, PT, R10, R4, PT ;  /* 0x000000040a00720c */ /* 0x000fe20003f84070 */
[C---:B------:R-:W-:Y:S01]  /*5740*/  IMAD.HI.U32 R5, R15.reuse, R11, RZ ;  /* 0x0000000b0f057227 */ /* 0x040fe200078e00ff */
[----:B------:R0:W-:Y:S03]  /*5750*/  STL [R1+0x320], R2 ;  /* 0x0003200201007387 */ /* 0x0001e60000100800 */
[----:B------:R-:W-:Y:S01]  /*5760*/  IMAD.HI.U32 R8, R15, R19, RZ ;  /* 0x000000130f087227 */ /* 0x000fe200078e00ff */
[----:B------:R-:W-:Y:S03]  /*5770*/  STL [R1+0x2fc], R17 ;  /* 0x0002fc1101007387 */ /* 0x000fe60000100800 */
[--C-:B------:R-:W-:Y:S01]  /*5780*/  @!P6 IMAD.IADD R7, R7, 0x1, -R10.reuse ;  /* 0x000000010707e824 */ /* 0x100fe200078e0a0a */
[----:B------:R-:W-:Y:S01]  /*5790*/  ISETP.GE.AND P6, PT, R6, RZ, PT ;  /* 0x000000ff0600720c */ /* 0x000fe20003fc6270 */
[--C-:B------:R-:W-:Y:S01]  /*57a0*/  @!P3 IMAD.IADD R16, R16, 0x1, -R10.reuse ;  /* 0x000000011010b824 */ /* 0x100fe200078e0a0a */
[----:B------:R-:W-:Y:S01]  /*57b0*/  ISETP.GE.AND P3, PT, R0, RZ, PT ;  /* 0x000000ff0000720c */ /* 0x000fe20003f66270 */
[----:B------:R-:W-:Y:S01]  /*57c0*/  IMAD.MOV R5, RZ, RZ, -R5 ;  /* 0x000000ffff057224 */ /* 0x000fe200078e0a05 */
[C---:B------:R-:W-:Y:S01]  /*57d0*/  LOP3.LUT R0, R13.reuse, 0x186, RZ, 0xfc, !PT ;  /* 0x000001860d007812 */ /* 0x040fe200078efcff */
[----:B------:R-:W-:Y:S01]  /*57e0*/  @!P4 IMAD.IADD R4, R4, 0x1, -R10 ;  /* 0x000000010404c824 */ /* 0x000fe200078e0a0a */
[----:B------:R-:W-:Y:S01]  /*57f0*/  ISETP.GT.U32.AND P4, PT, R10, R7, PT ;  /* 0x000000070a00720c */ /* 0x000fe20003f84070 */
[----:B0-----:R-:W-:Y:S01]  /*5800*/  IMAD.MOV.U32 R2, RZ, RZ, R3 ;  /* 0x000000ffff027224 */ /* 0x001fe200078e0003 */
[----:B------:R-:W-:Y:S01]  /*5810*/  LOP3.LUT R6, R13, 0x184, RZ, 0xfc, !PT ;  /* 0x000001840d067812 */ /* 0x000fe200078efcff */
[----:B------:R-:W-:-:S02]  /*5820*/  IMAD.MOV R8, RZ, RZ, -R8 ;  /* 0x000000ffff087224 */ /* 0x000fc400078e0a08 */
[C---:B------:R-:W-:Y:S01]  /*5830*/  IMAD R11, R10.reuse, R5, R11 ;  /* 0x000000050a0b7224 */ /* 0x040fe200078e020b */
[----:B------:R-:W-:Y:S01]  /*5840*/  IABS R5, R0 ;  /* 0x0000000000057213 */ /* 0x000fe20000000000 */
[----:B------:R-:W-:Y:S01]  /*5850*/  @!P1 IMAD.MOV R2, RZ, RZ, -R2 ;  /* 0x000000ffff029224 */ /* 0x000fe200078e0a02 */
[C---:B------:R-:W-:Y:S01]  /*5860*/  ISETP.GT.U32.AND P1, PT, R10.reuse, R4, PT ;  /* 0x000000040a00720c */ /* 0x040fe20003f24070 */
[C---:B------:R-:W-:Y:S01]  /*5870*/  IMAD R19, R10.reuse, R8, R19 ;  /* 0x000000080a137224 */ /* 0x040fe200078e0213 */
[----:B------:R-:W-:Y:S01]  /*5880*/  IABS R8, R6 ;  /* 0x0000000600087213 */ /* 0x000fe20000000000 */
[----:B------:R-:W-:Y:S01]  /*5890*/  IMAD.HI.U32 R3, R15, R5, RZ ;  /* 0x000000050f037227 */ /* 0x000fe200078e00ff */
[----:B------:R0:W-:Y:S01]  /*58a0*/  STL [R1+0x318], R2 ;  /* 0x0003180201007387 */ /* 0x0001e20000100800 */
[C---:B------:R-:W-:Y:S02]  /*58b0*/  ISETP.GT.U32.AND P2, PT, R10.reuse, R11, PT ;  /* 0x0000000b0a00720c */ /* 0x040fe40003f44070 */
[----:B------:R-:W-:Y:S01]  /*58c0*/  @!P5 IMAD.MOV R16, RZ, RZ, -R16 ;  /* 0x000000ffff10d224 */ /* 0x000fe200078e0a10 */
[----:B------:R-:W-:Y:S01]  /*58d0*/  ISETP.GT.U32.AND P5, PT, R10, R19, PT ;  /* 0x000000130a00720c */ /* 0x000fe20003fa4070 */
[--C-:B------:R-:W-:Y:S01]  /*58e0*/  @!P4 IMAD.IADD R7, R7, 0x1, -R10.reuse ;  /* 0x000000010707c824 */ /* 0x100fe200078e0a0a */
[----:B------:R-:W-:Y:S01]  /*58f0*/  ISETP.GE.AND P4, PT, R9, RZ, PT ;  /* 0x000000ff0900720c */ /* 0x000fe20003f86270 */
[----:B------:R-:W-:Y:S01]  /*5900*/  IMAD.MOV R3, RZ, RZ, -R3 ;  /* 0x000000ffff037224 */ /* 0x000fe200078e0a03 */
[----:B------:R1:W-:Y:S01]  /*5910*/  STL [R1+0x304], R16 ;  /* 0x0003041001007387 */ /* 0x0003e20000100800 */
        /* <DEDUP_REMOVED lines=8> */
[----:B------:R-:W-:Y:S01]  /*59a0*/  IMAD.MOV R14, RZ, RZ, -R14 ;  /* 0x000000ffff0e7224 */ /* 0x000fe200078e0a0e */
[C---:B------:R-:W-:Y:S01]  /*59b0*/  LOP3.LUT R12, R13.reuse, 0x17e, RZ, 0xfc, !PT ;  /* 0x0000017e0d0c7812 */ /* 0x040fe200078efcff */
[C---:B------:R-:W-:Y:S01]  /*59c0*/  IMAD R5, R10.reuse, R3, R5 ;  /* 0x000000030a057224 */ /* 0x040fe200078e0205 */
[----:B------:R0:W-:Y:S01]  /*59d0*/  STL [R1+0x314], R2 ;  /* 0x0003140201007387 */ /* 0x0001e20000100800 */
[----:B-1----:R-:W-:Y:S01]  /*59e0*/  IMAD.MOV.U32 R16, RZ, RZ, R7 ;  /* 0x000000ffff107224 */ /* 0x002fe200078e0007 */
[C---:B------:R-:W-:Y:S01]  /*59f0*/  LOP3.LUT R3, R13.reuse, 0x180, RZ, 0xfc, !PT ;  /* 0x000001800d037812 */ /* 0x040fe200078efcff */
[C---:B------:R-:W-:Y:S01]  /*5a00*/  IMAD R8, R10.reuse, R14, R8 ;  /* 0x0000000e0a087224 */ /* 0x040fe200078e0208 */
[----:B------:R-:W-:Y:S01]  /*5a10*/  LOP3.LUT R14, R13, 0x17a, RZ, 0xfc, !PT ;  /* 0x0000017a0d0e7812 */ /* 0x000fe200078efcff */
[----:B------:R-:W-:Y:S01]  /*5a20*/  @!P3 IMAD.MOV R16, RZ, RZ, -R16 ;  /* 0x000000ffff10b224 */ /* 0x000fe200078e0a10 */
[----:B------:R-:W-:Y:S01]  /*5a30*/  ISETP.GT.U32.AND P3, PT, R10, R5, PT ;  /* 0x000000050a00720c */ /* 0x000fe20003f64070 */
[----:B------:R-:W-:-:S02]  /*5a40*/  @!P5 IMAD.IADD R19, R19, 0x1, -R10 ;  /* 0x000000011313d824 */ /* 0x000fc400078e0a0a */
[----:B------:R-:W-:Y:S01]  /*5a50*/  @!P2 IMAD.IADD R11, R11, 0x1, -R10 ;  /* 0x000000010b0ba824 */ /* 0x000fe200078e0a0a */
[----:B------:R1:W-:Y:S01]  /*5a60*/  STL [R1+0x308], R16 ;  /* 0x0003081001007387 */ /* 0x0003e20000100800 */
[----:B0-----:R-:W-:Y:S01]  /*5a70*/  IMAD.MOV.U32 R2, RZ, RZ, R4 ;  /* 0x000000ffff027224 */ /* 0x001fe200078e0004 */
[C---:B------:R-:W-:Y:S01]  /*5a80*/  ISETP.GT.U32.AND P5, PT, R10.reuse, R19, PT ;  /* 0x000000130a00720c */ /* 0x040fe20003fa4070 */
[----:B------:R-:W-:Y:S01]  /*5a90*/  IMAD.HI.U32 R7, R15, R9, RZ ;  /* 0x000000090f077227 */ /* 0x000fe200078e00ff */
[C---:B------:R-:W-:Y:S02]  /*5aa0*/  ISETP.GT.U32.AND P2, PT, R10.reuse, R11, PT ;  /* 0x0000000b0a00720c */ /* 0x040fe40003f44070 */
[----:B------:R-:W-:Y:S01]  /*5ab0*/  IABS R4, R3 ;  /* 0x0000000300047213 */ /* 0x000fe20000000000 */
[----:B------:R-:W-:Y:S01]  /*5ac0*/  @!P6 IMAD.MOV R2, RZ, RZ, -R2 ;  /* 0x000000ffff02e224 */ /* 0x000fe200078e0a02 */
[C---:B------:R-:W-:Y:S01]  /*5ad0*/  ISETP.GT.U32.AND P6, PT, R10.reuse, R8, PT ;  /* 0x000000080a00720c */ /* 0x040fe20003fc4070 */
[--C-:B------:R-:W-:Y:S01]  /*5ae0*/  @!P3 IMAD.IADD R5, R5, 0x1, -R10.reuse ;  /* 0x000000010505b824 */ /* 0x100fe200078e0a0a */
[----:B-1----:R-:W-:Y:S01]  /*5af0*/  IABS R16, R14 ;  /* 0x0000000e00107213 */ /* 0x002fe20000000000 */
[----:B------:R-:W-:Y:S01]  /*5b00*/  IMAD.MOV R7, RZ, RZ, -R7 ;  /* 0x000000ffff077224 */ /* 0x000fe200078e0a07 */
[----:B------:R0:W-:Y:S02]  /*5b10*/  STL [R1+0x310], R2 ;  /* 0x0003100201007387 */ /* 0x0001e40000100800 */
[----:B------:R-:W-:Y:S01]  /*5b20*/  ISETP.GT.U32.AND P3, PT, R10, R5, PT ;  /* 0x000000050a00720c */ /* 0x000fe20003f64070 */
[----:B------:R-:W-:Y:S01]  /*5b30*/  @!P5 IMAD.IADD R19, R19, 0x1, -R10 ;  /* 0x000000011313d824 */ /* 0x000fe200078e0a0a */
[----:B------:R-:W-:Y:S01]  /*5b40*/  ISETP.GE.AND P5, PT, R0, RZ, PT ;  /* 0x000000ff0000720c */ /* 0x000fe20003fa6270 */
[----:B------:R-:W-:-:S04]  /*5b50*/  IMAD.HI.U32 R0, R15, R4, RZ ;  /* 0x000000040f007227 */ /* 0x000fc800078e00ff */
[----:B------:R-:W-:Y:S02]  /*5b60*/  @!P6 IMAD.IADD R8, R8, 0x1, -R10 ;  /* 0x000000010808e824 */ /* 0x000fe400078e0a0a */
[----:B------:R-:W-:Y:S02]  /*5b70*/  IMAD.MOV R0, RZ, RZ, -R0 ;  /* 0x000000ffff007224 */ /* 0x000fe400078e0a00 */
[C---:B------:R-:W-:Y:S01]  /*5b80*/  IMAD R9, R10.reuse, R7, R9 ;  /* 0x000000070a097224 */ /* 0x040fe200078e0209 */
[----:B------:R-:W-:Y:S01]  /*5b90*/  ISETP.GT.U32.AND P6, PT, R10, R8, PT ;  /* 0x000000080a00720c */ /* 0x000fe20003fc4070 */
[----:B------:R-:W-:Y:S01]  /*5ba0*/  @!P2 IMAD.IADD R11, R11, 0x1, -R10 ;  /* 0x000000010b0ba824 */ /* 0x000fe200078e0a0a */
[----:B------:R-:W-:Y:S01]  /*5bb0*/  ISETP.GE.AND P2, PT, R6, RZ, PT ;  /* 0x000000ff0600720c */ /* 0x000fe20003f46270 */
[C---:B------:R-:W-:Y:S01]  /*5bc0*/  IMAD R4, R10.reuse, R0, R4 ;  /* 0x000000000a047224 */ /* 0x040fe200078e0204 */
[----:B------:R-:W-:Y:S01]  /*5bd0*/  IABS R6, R12 ;  /* 0x0000000c00067213 */ /* 0x000fe20000000000 */
[----:B------:R-:W-:Y:S01]  /*5be0*/  @!P3 IMAD.IADD R5, R5, 0x1, -R10 ;  /* 0x000000010505b824 */ /* 0x000fe200078e0a0a */
[----:B------:R-:W-:Y:S01]  /*5bf0*/  ISETP.GT.U32.AND P3, PT, R10, R9, PT ;  /* 0x000000090a00720c */ /* 0x000fe20003f64070 */
[----:B0-----:R-:W-:Y:S01]  /*5c00*/  IMAD.MOV.U32 R2, RZ, RZ, R11 ;  /* 0x000000ffff027224 */ /* 0x001fe200078e000b */
[----:B------:R-:W-:Y:S01]  /*5c10*/  LOP3.LUT R11, R13, 0x17c, RZ, 0xfc, !PT ;  /* 0x0000017c0d0b7812 */ /* 0x000fe200078efcff */
[----:B------:R-:W-:Y:S01]  /*5c20*/  IMAD.HI.U32 R18, R15, R16, RZ ;  /* 0x000000100f127227 */ /* 0x000fe200078e00ff */
[----:B------:R-:W-:-:S02]  /*5c30*/  LOP3.LUT R0, R13, 0x178, RZ, 0xfc, !PT ;  /* 0x000001780d007812 */ /* 0x000fc400078efcff */
[----:B------:R-:W-:Y:S01]  /*5c40*/  IABS R17, R11 ;  /* 0x0000000b00117213 */ /* 0x000fe20000000000 */
[----:B------:R-:W-:Y:S01]  /*5c50*/  @!P6 IMAD.IADD R8, R8, 0x1, -R10 ;  /* 0x000000010808e824 */ /* 0x000fe200078e0a0a */
[----:B------:R-:W-:Y:S01]  /*5c60*/  ISETP.GT.U32.AND P6, PT, R10, R4, PT ;  /* 0x000000040a00720c */ /* 0x000fe20003fc4070 */
[----:B------:R-:W-:Y:S01]  /*5c70*/  @!P0 IMAD.MOV R2, RZ, RZ, -R2 ;  /* 0x000000ffff028224 */ /* 0x000fe200078e0a02 */
[----:B------:R-:W-:Y:S01]  /*5c80*/  ISETP.GE.AND P0, PT, R3, RZ, PT ;  /* 0x000000ff0300720c */ /* 0x000fe20003f06270 */
[----:B------:R-:W-:Y:S01]  /*5c90*/  IMAD.HI.U32 R3, R15, R6, RZ ;  /* 0x000000060f037227 */ /* 0x000fe200078e00ff */
[----:B------:R-:W-:Y:S02]  /*5ca0*/  LOP3.LUT R7, R13, 0x176, RZ, 0xfc, !PT ;  /* 0x000001760d077812 */ /* 0x000fe400078efcff */
[----:B------:R0:W-:Y:S01]  /*5cb0*/  STL [R1+0x30c], R2 ;  /* 0x00030c0201007387 */ /* 0x0001e20000100800 */
[----:B------:R-:W-:Y:S02]  /*5cc0*/  @!P3 IMAD.IADD R9, R9, 0x1, -R10 ;  /* 0x000000010909b824 */ /* 0x000fe400078e0a0a */
[----:B------:R-:W-:-:S02]  /*5cd0*/  IMAD.MOV R3, RZ, RZ, -R3 ;  /* 0x000000ffff037224 */ /* 0x000fc400078e0a03 */
[----:B------:R-:W-:-:S04]  /*5ce0*/  IMAD.HI.U32 R20, R15, R17, RZ ;  /* 0x000000110f147227 */ /* 0x000fc800078e00ff */
[----:B------:R-:W-:Y:S01]  /*5cf0*/  @!P6 IMAD.IADD R4, R4, 0x1, -R10 ;  /* 0x000000010404e824 */ /* 0x000fe200078e0a0a */
[C---:B------:R-:W-:Y:S01]  /*5d00*/  ISETP.GT.U32.AND P6, PT, R10.reuse, R9, PT ;  /* 0x000000090a00720c */ /* 0x040fe20003fc4070 */
[----:B0-----:R-:W-:Y:S02]  /*5d10*/  IMAD.MOV.U32 R2, RZ, RZ, R19 ;  /* 0x000000ffff027224 */ /* 0x001fe400078e0013 */
[----:B------:R-:W-:Y:S01]  /*5d20*/  IMAD R6, R10, R3, R6 ;  /* 0x000000030a067224 */ /* 0x000fe200078e0206 */
[----:B------:R-:W-:Y:S01]  /*5d30*/  IABS R3, R0 ;  /* 0x0000000000037213 */ /* 0x000fe20000000000 */
[----:B------:R-:W-:Y:S01]  /*5d40*/  @!P4 IMAD.MOV R2, RZ, RZ, -R2 ;  /* 0x000000ffff02c224 */ /* 0x000fe200078e0a02 */
[----:B------:R-:W-:Y:S01]  /*5d50*/  ISETP.GE.AND P4, PT, R12, RZ, PT ;  /* 0x000000ff0c00720c */ /* 0x000fe20003f86270 */
[----:B------:R-:W-:Y:S01]  /*5d60*/  IMAD.MOV R20, RZ, RZ, -R20 ;  /* 0x000000ffff147224 */ /* 0x000fe200078e0a14 */
[C---:B------:R-:W-:Y:S01]  /*5d70*/  ISETP.GT.U32.AND P3, PT, R10.reuse, R6, PT ;  /* 0x000000060a00720c */ /* 0x040fe20003f64070 */
[----:B------:R-:W-:Y:S01]  /*5d80*/  IMAD.MOV.U32 R19, RZ, RZ, R3 ;  /* 0x000000ffff137224 */ /* 0x000fe200078e0003 */
[----:B------:R0:W-:Y:S01]  /*5d90*/  STL [R1+0x300], R2 ;  /* 0x0003000201007387 */ /* 0x0001e20000100800 */
[----:B------:R-:W-:Y:S01]  /*5da0*/  IMAD R12, R10, R20, R17 ;  /* 0x000000140a0c7224 */ /* 0x000fe200078e0211 */
[----:B------:R-:W-:Y:S01]  /*5db0*/  IABS R17, R7 ;  /* 0x0000000700117213 */ /* 0x000fe20000000000 */
[----:B------:R-:W-:-:S02]  /*5dc0*/  IMAD.MOV R18, RZ, RZ, -R18 ;  /* 0x000000ffff127224 */ /* 0x000fc400078e0a12 */
[----:B------:R-:W-:Y:S01]  /*5dd0*/  @!P6 IMAD.IADD R9, R9, 0x1, -R10 ;  /* 0x000000010909e824 */ /* 0x000fe200078e0a0a */
[C---:B------:R-:W-:Y:S01]  /*5de0*/  ISETP.GT.U32.AND P6, PT, R10.reuse, R12, PT ;  /* 0x0000000c0a00720c */ /* 0x040fe20003fc4070 */
[----:B------:R-:W-:Y:S02]  /*5df0*/  IMAD R3, R10, R18, R16 ;  /* 0x000000120a037224 */ /* 0x000fe400078e0210 */
[----:B------:R-:W-:Y:S02]  /*5e00*/  IMAD.MOV.U32 R16, RZ, RZ, R8 ;  /* 0x000000ffff107224 */ /* 0x000fe400078e0008 */
[----:B0-----:R-:W-:Y:S02]  /*5e10*/  IMAD.MOV.U32 R2, RZ, RZ, R5 ;  /* 0x000000ffff027224 */ /* 0x001fe400078e0005 */
[----:B------:R-:W-:-:S04]  /*5e20*/  IMAD.HI.U32 R5, R15, R19, RZ ;  /* 0x000000130f057227 */ /* 0x000fc800078e00ff */
[----:B------:R-:W-:Y:S01]  /*5e30*/  @!P1 IMAD.MOV R2, RZ, RZ, -R2 ;  /* 0x000000ffff029224 */ /* 0x000fe200078e0a02 */
[----:B------:R-:W-:Y:S01]  /*5e40*/  ISETP.GT.U32.AND P1, PT, R10, R4, PT ;  /* 0x000000040a00720c */ /* 0x000fe20003f24070 */
[----:B------:R-:W-:Y:S02]  /*5e50*/  IMAD.MOV R5, RZ, RZ, -R5 ;  /* 0x000000ffff057224 */ /* 0x000fe400078e0a05 */
[--C-:B------:R-:W-:Y:S01]  /*5e60*/  @!P3 IMAD.IADD R6, R6, 0x1, -R10.reuse ;  /* 0x000000010606b824 */ /* 0x100fe200078e0a0a */
[----:B------:R0:W-:Y:S01]  /*5e70*/  STL [R1+0x2f8], R2 ;  /* 0x0002f80201007387 */ /* 0x0001e20000100800 */
[----:B------:R-:W-:Y:S02]  /*5e80*/  @!P6 IMAD.IADD R12, R12, 0x1, -R10 ;  /* 0x000000010c0ce824 */ /* 0x000fe400078e0a0a */
[----:B------:R-:W-:Y:S01]  /*5e90*/  @!P2 IMAD.MOV R16, RZ, RZ, -R16 ;  /* 0x000000ffff10a224 */ /* 0x000fe200078e0a10 */
[----:B------:R-:W-:Y:S01]  /*5ea0*/  ISETP.GT.U32.AND P3, PT, R10, R6, PT ;  /* 0x000000060a00720c */ /* 0x000fe20003f64070 */
[----:B------:R-:W-:Y:S01]  /*5eb0*/  IMAD.HI.U32 R8, R15, R17, RZ ;  /* 0x000000110f087227 */ /* 0x000fe200078e00ff */
[----:B------:R-:W-:-:S02]  /*5ec0*/  ISETP.GE.AND P2, PT, R11, RZ, PT ;  /* 0x000000ff0b00720c */ /* 0x000fc40003f46270 */
[----:B------:R1:W-:Y:S01]  /*5ed0*/  STL [R1+0x2f0], R16 ;  /* 0x0002f01001007387 */ /* 0x0003e20000100800 */
[----:B------:R-:W-:Y:S01]  /*5ee0*/  @!P1 IMAD.IADD R4, R4, 0x1, -R10 ;  /* 0x0000000104049824 */ /* 0x000fe200078e0a0a */
[----:B------:R-:W-:Y:S01]  /*5ef0*/  ISETP.GE.AND P1, PT, R14, RZ, PT ;  /* 0x000000ff0e00720c */ /* 0x000fe20003f26270 */
[----:B0-----:R-:W-:Y:S01]  /*5f00*/  IMAD.MOV.U32 R2, RZ, RZ, R9 ;  /* 0x000000ffff027224 */ /* 0x001fe200078e0009 */
[C---:B------:R-:W-:Y:S01]  /*5f10*/  LOP3.LUT R9, R13.reuse, 0x174, RZ, 0xfc, !PT ;  /* 0x000001740d097812 */ /* 0x040fe200078efcff */
[C---:B------:R-:W-:Y:S01]  /*5f20*/  IMAD R14, R10.reuse, R5, R19 ;  /* 0x000000050a0e7224 */ /* 0x040fe200078e0213 */
[C---:B------:R-:W-:Y:S01]  /*5f30*/  LOP3.LUT R5, R13.reuse, 0x16e, RZ, 0xfc, !PT ;  /* 0x0000016e0d057812 */ /* 0x040fe200078efcff */
[----:B------:R-:W-:Y:S01]  /*5f40*/  @!P5 IMAD.MOV R2, RZ, RZ, -R2 ;  /* 0x000000ffff02d224 */ /* 0x000fe200078e0a02 */
[C---:B------:R-:W-:Y:S01]  /*5f50*/  ISETP.GT.U32.AND P5, PT, R10.reuse, R3, PT ;  /* 0x000000030a00720c */ /* 0x040fe20003fa4070 */
[----:B------:R-:W-:Y:S01]  /*5f60*/  IMAD.MOV R8, RZ, RZ, -R8 ;  /* 0x000000ffff087224 */ /* 0x000fe200078e0a08 */
[----:B------:R-:W-:Y:S01]  /*5f70*/  ISETP.GT.U32.AND P6, PT, R10, R14, PT ;  /* 0x0000000e0a00720c */ /* 0x000fe20003fc4070 */
[----:B------:R-:W-:Y:S01]  /*5f80*/  @!P3 IMAD.IADD R6, R6, 0x1, -R10 ;  /* 0x000000010606b824 */ /* 0x000fe200078e0a0a */
[----:B------:R0:W-:Y:S01]  /*5f90*/  STL [R1+0x2ec], R2 ;  /* 0x0002ec0201007387 */ /* 0x0001e20000100800 */
[----:B------:R-:W-:Y:S01]  /*5fa0*/  ISETP.GE.AND P3, PT, R0, RZ, PT ;  /* 0x000000ff0000720c */ /* 0x000fe20003f66270 */
[----:B------:R-:W-:Y:S01]  /*5fb0*/  IMAD R0, R10, R8, R17 ;  /* 0x000000080a007224 */ /* 0x000fe200078e0211 */
[----:B------:R-:W-:Y:S01]  /*5fc0*/  IABS R17, R9 ;  /* 0x0000000900117213 */ /* 0x000fe20000000000 */
[----:B------:R-:W-:Y:S01]  /*5fd0*/  IMAD.MOV.U32 R21, RZ, RZ, R6 ;  /* 0x000000ffff157224 */ /* 0x000fe200078e0006 */
[----:B------:R-:W-:-:S02]  /*5fe0*/  LOP3.LUT R8, R13, 0x172, RZ, 0xfc, !PT ;  /* 0x000001720d087812 */ /* 0x000fc400078efcff */
[----:B-1----:R-:W-:Y:S01]  /*5ff0*/  IABS R16, R5 ;  /* 0x0000000500107213 */ /* 0x002fe20000000000 */
[----:B------:R-:W-:Y:S01]  /*6000*/  IMAD.HI.U32 R19, R15, R17, RZ ;  /* 0x000000110f137227 */ /* 0x000fe200078e00ff */
[----:B------:R-:W-:-:S03]  /*6010*/  IABS R18, R8 ;  /* 0x0000000800127213 */ /* 0x000fc60000000000 */
[----:B0-----:R-:W-:Y:S01]  /*6020*/  IMAD.MOV.U32 R2, RZ, RZ, R4 ;  /* 0x000000ffff027224 */ /* 0x001fe200078e0004 */
[----:B------:R-:W-:Y:S01]  /*6030*/  LOP3.LUT R4, R13, 0x170, RZ, 0xfc, !PT ;  /* 0x000001700d047812 */ /* 0x000fe200078efcff */
[----:B------:R-:W-:Y:S01]  /*6040*/  @!P5 IMAD.IADD R3, R3, 0x1, -R10 ;  /* 0x000000010303d824 */ /* 0x000fe200078e0a0a */
[----:B------:R-:W-:Y:S01]  /*6050*/  ISETP.GT.U32.AND P5, PT, R10, R12, PT ;  /* 0x0000000c0a00720c */ /* 0x000fe20003fa4070 */
[----:B------:R-:W-:Y:S01]  /*6060*/  @!P0 IMAD.MOV R2, RZ, RZ, -R2 ;  /* 0x000000ffff028224 */ /* 0x000fe200078e0a02 */
[----:B------:R-:W-:Y:S01]  /*6070*/  IABS R11, R4 ;  /* 0x00000004000b7213 */ /* 0x000fe20000000000 */
[----:B------:R-:W-:Y:S01]  /*6080*/  @!P6 IMAD.IADD R14, R14, 0x1, -R10 ;  /* 0x000000010e0ee824 */ /* 0x000fe200078e0a0a */
[C---:B------:R-:W-:Y:S01]  /*6090*/  ISETP.GT.U32.AND P0, PT, R10.reuse, R3, PT ;  /* 0x000000030a00720c */ /* 0x040fe20003f04070 */
[----:B------:R-:W-:Y:S01]  /*60a0*/  IMAD.MOV R19, RZ, RZ, -R19 ;  /* 0x000000ffff137224 */ /* 0x000fe200078e0a13 */
[----:B------:R0:W-:Y:S01]  /*60b0*/  STL [R1+0x2e8], R2 ;  /* 0x0002e80201007387 */ /* 0x0001e20000100800 */
[----:B------:R-:W-:Y:S01]  /*60c0*/  IMAD.HI.U32 R20, R15, R11, RZ ;  /* 0x0000000b0f147227 */ /* 0x000fe200078e00ff */
[----:B------:R-:W-:-:S03]  /*60d0*/  ISETP.GT.U32.AND P6, PT, R10, R14, PT ;  /* 0x0000000e0a00720c */ /* 0x000fc60003fc4070 */
[----:B------:R-:W-:Y:S02]  /*60e0*/  @!P4 IMAD.MOV R21, RZ, RZ, -R21 ;  /* 0x000000ffff15c224 */ /* 0x000fe400078e0a15 */
[----:B------:R-:W-:Y:S01]  /*60f0*/  @!P5 IMAD.IADD R12, R12, 0x1, -R10 ;  /* 0x000000010c0cd824 */ /* 0x000fe200078e0a0a */
[C---:B------:R-:W-:Y:S01]  /*6100*/  ISETP.GT.U32.AND P5, PT, R10.reuse, R0, PT ;  /* 0x000000000a00720c */ /* 0x040fe20003fa4070 */
[----:B------:R-:W-:Y:S01]  /*6110*/  IMAD.MOV R20, RZ, RZ, -R20 ;  /* 0x000000ffff147224 */ /* 0x000fe200078e0a14 */
[----:B------:R-:W-:Y:S01]  /*6120*/  STL [R1+0x2e4], R21 ;  /* 0x0002e41501007387 */ /* 0x000fe20000100800 */
[--C-:B------:R-:W-:Y:S01]  /*6130*/  @!P0 IMAD.IADD R3, R3, 0x1, -R10.reuse ;  /* 0x0000000103038824 */ /* 0x100fe200078e0a0a */
[----:B------:R-:W-:Y:S01]  /*6140*/  ISETP.GE.AND P0, PT, R7, RZ, PT ;  /* 0x000000ff0700720c */ /* 0x000fe20003f06270 */
[----:B------:R-:W-:Y:S02]  /*6150*/  IMAD R7, R10, R19, R17 ;  /* 0x000000130a077224 */ /* 0x000fe400078e0211 */
[----:B------:R-:W-:-:S02]  /*6160*/  @!P6 IMAD.IADD R14, R14, 0x1, -R10 ;  /* 0x000000010e0ee824 */ /* 0x000fc400078e0a0a */
[----:B------:R-:W-:Y:S01]  /*6170*/  IMAD.HI.U32 R17, R15, R18, RZ ;  /* 0x000000120f117227 */ /* 0x000fe200078e00ff */
[----:B------:R-:W-:-:S03]  /*6180*/  ISETP.GT.U32.AND P6, PT, R10, R7, PT ;  /* 0x000000070a00720c */ /* 0x000fc60003fc4070 */
[----:B------:R-:W-:Y:S01]  /*6190*/  @!P5 IMAD.IADD R0, R0, 0x1, -R10 ;  /* 0x000000010000d824 */ /* 0x000fe200078e0a0a */
[----:B------:R-:W-:Y:S01]  /*61a0*/  ISETP.GE.AND P5, PT, R9, RZ, PT ;  /* 0x000000ff0900720c */ /* 0x000fe20003fa6270 */
[----:B0-----:R-:W-:Y:S01]  /*61b0*/  IMAD.MOV.U32 R2, RZ, RZ, R12 ;  /* 0x000000ffff027224 */ /* 0x001fe200078e000c */
[----:B------:R-:W-:Y:S01]  /*61c0*/  LOP3.LUT R9, R13, 0x16c, RZ, 0xfc, !PT ;  /* 0x0000016c0d097812 */ /* 0x000fe200078efcff */
[----:B------:R-:W-:Y:S02]  /*61d0*/  IMAD.MOV R17, RZ, RZ, -R17 ;  /* 0x000000ffff117224 */ /* 0x000fe400078e0a11 */
[----:B------:R-:W-:Y:S01]  /*61e0*/  @!P2 IMAD.MOV R2, RZ, RZ, -R2 ;  /* 0x000000ffff02a224 */ /* 0x000fe200078e0a02 */
[----:B------:R-:W-:Y:S01]  /*61f0*/  IABS R6, R9 ;  /* 0x0000000900067213 */ /* 0x000fe20000000000 */
[----:B------:R-:W-:-:S03]  /*6200*/  IMAD.HI.U32 R19, R15, R16, RZ ;  /* 0x000000100f137227 */ /* 0x000fc600078e00ff */
[----:B------:R0:W-:Y:S01]  /*6210*/  STL [R1+0x2e0], R2 ;  /* 0x0002e00201007387 */ /* 0x0001e20000100800 */
[----:B------:R-:W-:Y:S01]  /*6220*/  @!P6 IMAD.IADD R7, R7, 0x1, -R10 ;  /* 0x000000010707e824 */ /* 0x000fe200078e0a0a */
[C---:B------:R-:W-:Y:S01]  /*6230*/  ISETP.GT.U32.AND P6, PT, R10.reuse, R0, PT ;  /* 0x000000000a00720c */ /* 0x040fe20003fc4070 */
[C---:B------:R-:W-:Y:S01]  /*6240*/  IMAD R17, R10.reuse, R17, R18 ;  /* 0x000000110a117224 */ /* 0x040fe200078e0212 */
[----:B------:R-:W-:Y:S01]  /*6250*/  LOP3.LUT R18, R13, 0x16a, RZ, 0xfc, !PT ;  /* 0x0000016a0d127812 */ /* 0x000fe200078efcff */
[----:B------:R-:W-:Y:S01]  /*6260*/  IMAD.MOV R19, RZ, RZ, -R19 ;  /* 0x000000ffff137224 */ /* 0x000fe200078e0a13 */
[C---:B------:R-:W-:Y:S01]  /*6270*/  ISETP.GT.U32.AND P2, PT, R10.reuse, R7, PT ;  /* 0x000000070a00720c */ /* 0x040fe20003f44070 */
[C---:B------:R-:W-:Y:S01]  /*6280*/  IMAD R11, R10.reuse, R20, R11 ;  /* 0x000000140a0b7224 */ /* 0x040fe200078e020b */
[C---:B------:R-:W-:Y:S01]  /*6290*/  ISETP.GT.U32.AND P4, PT, R10.reuse, R17, PT ;  /* 0x000000110a00720c */ /* 0x040fe20003f84070 */
[----:B------:R-:W-:Y:S01]  /*62a0*/  @!P1 IMAD.MOV R3, RZ, RZ, -R3 ;  /* 0x000000ffff039224 */ /* 0x000fe200078e0a03 */
[----:B------:R-:W-:Y:S01]  /*62b0*/  IABS R12, R18 ;  /* 0x00000012000c7213 */ /* 0x000fe20000000000 */
[----:B0-----:R-:W-:Y:S01]  /*62c0*/  IMAD.MOV.U32 R2, RZ, RZ, R14 ;  /* 0x000000ffff027224 */ /* 0x001fe200078e000e */
[C---:B------:R-:W-:Y:S01]  /*62d0*/  ISETP.GT.U32.AND P1, PT, R10.reuse, R11, PT ;  /* 0x0000000b0a00720c */ /* 0x040fe20003f24070 */
[----:B------:R-:W-:Y:S01]  /*62e0*/  IMAD R16, R10, R19, R16 ;  /* 0x000000130a107224 */ /* 0x000fe200078e0210 */
[----:B------:R-:W-:Y:S01]  /*62f0*/  STL [R1+0x2dc], R3 ;  /* 0x0002dc0301007387 */ /* 0x000fe20000100800 */
[----:B------:R-:W-:Y:S01]  /*6300*/  @!P3 IMAD.MOV R2, RZ, RZ, -R2 ;  /* 0x000000ffff02b224 */ /* 0x000fe200078e0a02 */
[----:B------:R-:W-:Y:S01]  /*6310*/  ISETP.GE.AND P3, PT, R8, RZ, PT ;  /* 0x000000ff0800720c */ /* 0x000fe20003f66270 */
[----:B------:R-:W-:Y:S01]  /*6320*/  @!P6 IMAD.IADD R0, R0, 0x1, -R10 ;  /* 0x000000010000e824 */ /* 0x000fe200078e0a0a */
[----:B------:R-:W-:Y:S01]  /*6330*/  ISETP.GT.U32.AND P6, PT, R10, R16, PT ;  /* 0x000000100a00720c */ /* 0x000fe20003fc4070 */
[----:B------:R-:W-:Y:S01]  /*6340*/  IMAD.HI.U32 R14, R15, R6, RZ ;  /* 0x000000060f0e7227 */ /* 0x000fe200078e00ff */
[----:B------:R0:W-:Y:S01]  /*6350*/  STL [R1+0x2d8], R2 ;  /* 0x0002d80201007387 */ /* 0x0001e20000100800 */
[----:B------:R-:W-:-:S02]  /*6360*/  LOP3.LUT R8, R13, 0x164, RZ, 0xfc, !PT ;  /* 0x000001640d087812 */ /* 0x000fc400078efcff */
[----:B------:R-:W-:Y:S02]  /*6370*/  IMAD.MOV R14, RZ, RZ, -R14 ;  /* 0x000000ffff0e7224 */ /* 0x000fe400078e0a0e */
[--C-:B------:R-:W-:Y:S01]  /*6380*/  @!P2 IMAD.IADD R7, R7, 0x1, -R10.reuse ;  /* 0x000000010707a824 */ /* 0x100fe200078e0a0a */
[----:B------:R-:W-:Y:S01]  /*6390*/  ISETP.GE.AND P2, PT, R4, RZ, PT ;  /* 0x000000ff0400720c */ /* 0x000fe20003f46270 */
[--C-:B------:R-:W-:Y:S01]  /*63a0*/  @!P4 IMAD.IADD R17, R17, 0x1, -R10.reuse ;  /* 0x000000011111c824 */ /* 0x100fe200078e0a0a */
[----:B------:R-:W-:Y:S01]  /*63b0*/  ISETP.GE.AND P4, PT, R5, RZ, PT ;  /* 0x000000ff0500720c */ /* 0x000fe20003f86270 */
[----:B------:R-:W-:Y:S02]  /*63c0*/  @!P1 IMAD.IADD R11, R11, 0x1, -R10 ;  /* 0x000000010b0b9824 */ /* 0x000fe400078e0a0a */
[----:B0-----:R-:W-:Y:S01]  /*63d0*/  IMAD.MOV.U32 R2, RZ, RZ, R0 ;  /* 0x000000ffff027224 */ /* 0x001fe200078e0000 */
[----:B------:R-:W-:Y:S01]  /*63e0*/  ISETP.GT.U32.AND P1, PT, R10, R17, PT ;  /* 0x000000110a00720c */ /* 0x000fe20003f24070 */
[----:B------:R-:W-:Y:S01]  /*63f0*/  IMAD.MOV.U32 R3, RZ, RZ, R12 ;  /* 0x000000ffff037224 */ /* 0x000fe200078e000c */
[----:B------:R-:W-:Y:S01]  /*6400*/  LOP3.LUT R12, R13, 0x168, RZ, 0xfc, !PT ;  /* 0x000001680d0c7812 */ /* 0x000fe200078efcff */
[----:B------:R-:W-:-:S02]  /*6410*/  @!P0 IMAD.MOV R2, RZ, RZ, -R2 ;  /* 0x000000ffff028224 */ /* 0x000fc400078e0a02 */
[----:B------:R-:W-:Y:S01]  /*6420*/  IMAD R5, R10, R14, R6 ;  /* 0x0000000e0a057224 */ /* 0x000fe200078e0206 */
[----:B------:R-:W-:Y:S01]  /*6430*/  LOP3.LUT R6, R13, 0x166, RZ, 0xfc, !PT ;  /* 0x000001660d067812 */ /* 0x000fe200078efcff */
[----:B------:R-:W-:Y:S01]  /*6440*/  @!P6 IMAD.IADD R16, R16, 0x1, -R10 ;  /* 0x000000011010e824 */ /* 0x000fe200078e0a0a */
[----:B------:R0:W-:Y:S01]  /*6450*/  STL [R1+0x2d4], R2 ;  /* 0x0002d40201007387 */ /* 0x0001e20000100800 */
[C---:B------:R-:W-:Y:S01]  /*6460*/  ISETP.GT.U32.AND P6, PT, R10.reuse, R11, PT ;  /* 0x0000000b0a00720c */ /* 0x040fe20003fc4070 */
[----:B------:R-:W-:Y:S02]  /*6470*/  IMAD.HI.U32 R4, R15, R3, RZ ;  /* 0x000000030f047227 */ /* 0x000fe400078e00ff */
[C---:B------:R-:W-:Y:S02]  /*6480*/  ISETP.GT.U32.AND P0, PT, R10.reuse, R16, PT ;  /* 0x000000100a00720c */ /* 0x040fe40003f04070 */
[----:B------:R-:W-:Y:S02]  /*6490*/  IMAD.MOV R4, RZ, RZ, -R4 ;  /* 0x000000ffff047224 */ /* 0x000fe400078e0a04 */
[----:B------:R-:W-:Y:S01]  /*64a0*/  @!P1 IMAD.IADD R17, R17, 0x1, -R10 ;  /* 0x0000000111119824 */ /* 0x000fe200078e0a0a */
[----:B------:R-:W-:Y:S01]  /*64b0*/  ISETP.GE.AND P1, PT, R9, RZ, PT ;  /* 0x000000ff0900720c */ /* 0x000fe20003f26270 */
[----:B0-----:R-:W-:Y:S01]  /*64c0*/  IMAD.MOV.U32 R2, RZ, RZ, R7 ;  /* 0x000000ffff027224 */ /* 0x001fe200078e0007 */
[----:B------:R-:W-:Y:S01]  /*64d0*/  IABS R7, R8 ;  /* 0x0000000800077213 */ /* 0x000fe20000000000 */
[C---:B------:R-:W-:Y:S01]  /*64e0*/  IMAD R0, R10.reuse, R4, R3 ;  /* 0x000000040a007224 */ /* 0x040fe200078e0203 */
[----:B------:R-:W-:Y:S01]  /*64f0*/  IABS R4, R12 ;  /* 0x0000000c00047213 */ /* 0x000fe20000000000 */
[----:B------:R-:W-:Y:S01]  /*6500*/  @!P5 IMAD.MOV R2, RZ, RZ, -R2 ;  /* 0x000000ffff02d224 */ /* 0x000fe200078e0a02 */
[C---:B------:R-:W-:Y:S01]  /*6510*/  ISETP.GT.U32.AND P5, PT, R10.reuse, R5, PT ;  /* 0x000000050a00720c */ /* 0x040fe20003fa4070 */
[----:B------:R-:W-:Y:S01]  /*6520*/  @!P6 IMAD.IADD R11, R11, 0x1, -R10 ;  /* 0x000000010b0be824 */ /* 0x000fe200078e0a0a */
[----:B------:R-:W-:Y:S01]  /*6530*/  ISETP.GT.U32.AND P6, PT, R10, R0, PT ;  /* 0x000000000a00720c */ /* 0x000fe20003fc4070 */
[----:B------:R-:W-:Y:S01]  /*6540*/  IMAD.HI.U32 R14, R15, R4, RZ ;  /* 0x000000040f0e7227 */ /* 0x000fe200078e00ff */
[----:B------:R0:W-:Y:S01]  /*6550*/  STL [R1+0x2d0], R2 ;  /* 0x0002d00201007387 */ /* 0x0001e20000100800 */
[----:B------:R-:W-:-:S02]  /*6560*/  IABS R3, R6 ;  /* 0x0000000600037213 */ /* 0x000fc40000000000 */
[----:B------:R-:W-:Y:S02]  /*6570*/  IMAD.MOV R14, RZ, RZ, -R14 ;  /* 0x000000ffff0e7224 */ /* 0x000fe400078e0a0e */
[----:B------:R-:W-:Y:S01]  /*6580*/  @!P0 IMAD.IADD R16, R16, 0x1, -R10 ;  /* 0x0000000110108824 */ /* 0x000fe200078e0a0a */
[----:B------:R-:W-:Y:S01]  /*6590*/  ISETP.GE.AND P0, PT, R18, RZ, PT ;  /* 0x000000ff1200720c */ /* 0x000fe20003f06270 */
[----:B------:R-:W-:-:S04]  /*65a0*/  IMAD.HI.U32 R9, R15, R3, RZ ;  /* 0x000000030f097227 */ /* 0x000fc800078e00ff */
[----:B------:R-:W-:Y:S01]  /*65b0*/  @!P5 IMAD.IADD R5, R5, 0x1, -R10 ;  /* 0x000000010505d824 */ /* 0x000fe200078e0a0a */
[----:B------:R-:W-:Y:S01]  /*65c0*/  ISETP.GE.AND P5, PT, R12, RZ, PT ;  /* 0x000000ff0c00720c */ /* 0x000fe20003fa6270 */
[----:B0-----:R-:W-:Y:S01]  /*65d0*/  IMAD.MOV.U32 R2, RZ, RZ, R17 ;  /* 0x000000ffff027224 */ /* 0x001fe200078e0011 */
[----:B------:R-:W-:Y:S01]  /*65e0*/  LOP3.LUT R17, R13, 0x158, RZ, 0xfc, !PT ;  /* 0x000001580d117812 */ /* 0x000fe200078efcff */
[C---:B------:R-:W-:Y:S02]  /*65f0*/  IMAD R4, R10.reuse, R14, R4 ;  /* 0x0000000e0a047224 */ /* 0x040fe400078e0204 */
[----:B------:R-:W-:Y:S01]  /*6600*/  @!P3 IMAD.MOV R2, RZ, RZ, -R2 ;  /* 0x000000ffff02b224 */ /* 0x000fe200078e0a02 */
[----:B------:R-:W-:Y:S01]  /*6610*/  ISETP.GT.U32.AND P3, PT, R10, R5, PT ;  /* 0x000000050a00720c */ /* 0x000fe20003f64070 */
[----:B------:R-:W-:Y:S02]  /*6620*/  IMAD.MOV R9, RZ, RZ, -R9 ;  /* 0x000000ffff097224 */ /* 0x000fe400078e0a09 */
[--C-:B------:R-:W-:Y:S01]  /*6630*/  @!P6 IMAD.IADD R0, R0, 0x1, -R10.reuse ;  /* 0x000000010000e824 */ /* 0x100fe200078e0a0a */
[----:B------:R0:W-:Y:S01]  /*6640*/  STL [R1+0x2cc], R2 ;  /* 0x0002cc0201007387 */ /* 0x0001e20000100800 */
[----:B------:R-:W-:Y:S01]  /*6650*/  @!P2 IMAD.MOV R11, RZ, RZ, -R11 ;  /* 0x000000ffff0ba224 */ /* 0x000fe200078e0a0b */
[C---:B------:R-:W-:Y:S01]  /*6660*/  ISETP.GT.U32.AND P2, PT, R10.reuse, R4, PT ;  /* 0x000000040a00720c */ /* 0x040fe20003f44070 */
[C---:B------:R-:W-:Y:S01]  /*6670*/  IMAD R3, R10.reuse, R9, R3 ;  /* 0x000000090a037224 */ /* 0x040fe200078e0203 */
[C---:B------:R-:W-:Y:S01]  /*6680*/  ISETP.GT.U32.AND P6, PT, R10.reuse, R0, PT ;  /* 0x000000000a00720c */ /* 0x040fe20003fc4070 */
[----:B------:R-:W-:Y:S01]  /*6690*/  IMAD.HI.U32 R9, R15, R7, RZ ;  /* 0x000000070f097227 */ /* 0x000fe200078e00ff */
[----:B------:R-:W-:Y:S03]  /*66a0*/  STL [R1+0x2b0], R11 ;  /* 0x0002b00b01007387 */ /* 0x000fe60000100800 */
[----:B------:R-:W-:Y:S01]  /*66b0*/  @!P3 IMAD.IADD R5, R5, 0x1, -R10 ;  /* 0x000000010505b824 */ /* 0x000fe200078e0a0a */
[----:B------:R-:W-:Y:S01]  /*66c0*/  ISETP.GT.U32.AND P3, PT, R10, R3, PT ;  /* 0x000000030a00720c */ /* 0x000fe20003f64070 */
[----:B0-----:R-:W-:-:S02]  /*66d0*/  IMAD.MOV.U32 R2, RZ, RZ, R16 ;  /* 0x000000ffff027224 */ /* 0x001fc400078e0010 */
[----:B------:R-:W-:Y:S02]  /*66e0*/  IMAD.MOV.U32 R12, RZ, RZ, R5 ;  /* 0x000000ffff0c7224 */ /* 0x000fe400078e0005 */
[----:B------:R-:W-:Y:S01]  /*66f0*/  @!P4 IMAD.MOV R2, RZ, RZ, -R2 ;  /* 0x000000ffff02c224 */ /* 0x000fe200078e0a02 */
[----:B------:R-:W-:Y:S01]  /*6700*/  ISETP.GE.AND P4, PT, R6, RZ, PT ;  /* 0x000000ff0600720c */ /* 0x000fe20003f86270 */
[----:B------:R-:W-:Y:S01]  /*6710*/  IMAD.MOV R6, RZ, RZ, -R9 ;  /* 0x000000ffff067224 */ /* 0x000fe200078e0a09 */
[----:B------:R-:W-:Y:S01]  /*6720*/  LOP3.LUT R9, R13, 0x162, RZ, 0xfc, !PT ;  /* 0x000001620d097812 */ /* 0x000fe200078efcff */
[----:B------:R-:W-:Y:S01]  /*6730*/  @!P2 IMAD.IADD R4, R4, 0x1, -R10 ;  /* 0x000000010404a824 */ /* 0x000fe200078e0a0a */
[----:B------:R0:W-:Y:S01]  /*6740*/  STL [R1+0x2b4], R2 ;  /* 0x0002b40201007387 */ /* 0x0001e20000100800 */
[C---:B------:R-:W-:Y:S01]  /*6750*/  IMAD R7, R10.reuse, R6, R7 ;  /* 0x000000060a077224 */ /* 0x040fe200078e0207 */
[----:B------:R-:W-:Y:S01]  /*6760*/  IABS R20, R9 ;  /* 0x0000000900147213 */ /* 0x000fe20000000000 */
[----:B------:R-:W-:Y:S01]  /*6770*/  @!P1 IMAD.MOV R12, RZ, RZ, -R12 ;  /* 0x000000ffff0c9224 */ /* 0x000fe200078e0a0c */
[----:B------:R-:W-:Y:S01]  /*6780*/  ISETP.GT.U32.AND P2, PT, R10, R4, PT ;  /* 0x000000040a00720c */ /* 0x000fe20003f44070 */
[--C-:B------:R-:W-:Y:S01]  /*6790*/  @!P6 IMAD.IADD R0, R0, 0x1, -R10.reuse ;  /* 0x000000010000e824 */ /* 0x100fe200078e0a0a */
[----:B------:R-:W-:Y:S01]  /*67a0*/  ISETP.GT.U32.AND P1, PT, R10, R7, PT ;  /* 0x000000070a00720c */ /* 0x000fe20003f24070 */
[----:B------:R-:W-:Y:S01]  /*67b0*/  @!P3 IMAD.IADD R3, R3, 0x1, -R10 ;  /* 0x000000010303b824 */ /* 0x000fe200078e0a0a */
[----:B------:R-:W-:Y:S01]  /*67c0*/  ISETP.GE.AND P6, PT, R8, RZ, PT ;  /* 0x000000ff0800720c */ /* 0x000fe20003fc6270 */
[----:B------:R1:W-:Y:S01]  /*67d0*/  STL [R1+0x2b8], R12 ;  /* 0x0002b80c01007387 */ /* 0x0003e20000100800 */
[----:B0-----:R-:W-:Y:S01]  /*67e0*/  IMAD.MOV.U32 R2, RZ, RZ, R0 ;  /* 0x000000ffff027224 */ /* 0x001fe200078e0000 */
[----:B------:R-:W-:-:S02]  /*67f0*/  LOP3.LUT R6, R13, 0x15e, RZ, 0xfc, !PT ;  /* 0x0000015e0d067812 */ /* 0x000fc400078efcff */
[----:B------:R-:W-:Y:S01]  /*6800*/  LOP3.LUT R8, R13, 0x160, RZ, 0xfc, !PT ;  /* 0x000001600d087812 */ /* 0x000fe200078efcff */
[----:B------:R-:W-:Y:S01]  /*6810*/  @!P0 IMAD.MOV R2, RZ, RZ, -R2 ;  /* 0x000000ffff028224 */ /* 0x000fe200078e0a02 */
[----:B------:R-:W-:Y:S01]  /*6820*/  ISETP.GE.AND P0, PT, R9, RZ, PT ;  /* 0x000000ff0900720c */ /* 0x000fe20003f06270 */
[----:B------:R-:W-:Y:S01]  /*6830*/  IMAD.HI.U32 R9, R15, R20, RZ ;  /* 0x000000140f097227 */ /* 0x000fe200078e00ff */
[----:B------:R-:W-:Y:S02]  /*6840*/  IABS R11, R6 ;  /* 0x00000006000b7213 */ /* 0x000fe40000000000 */
[----:B------:R-:W-:Y:S01]  /*6850*/  IABS R21, R8 ;  /* 0x0000000800157213 */ /* 0x000fe20000000000 */
[--C-:B------:R-:W-:Y:S01]  /*6860*/  @!P1 IMAD.IADD R7, R7, 0x1, -R10.reuse ;  /* 0x0000000107079824 */ /* 0x100fe200078e0a0a */
[----:B------:R-:W-:Y:S01]  /*6870*/  ISETP.GT.U32.AND P3, PT, R10, R3, PT ;  /* 0x000000030a00720c */ /* 0x000fe20003f64070 */
[----:B------:R-:W-:Y:S01]  /*6880*/  @!P2 IMAD.IADD R4, R4, 0x1, -R10 ;  /* 0x000000010404a824 */ /* 0x000fe200078e0a0a */
[----:B------:R-:W-:Y:S01]  /*6890*/  ISETP.GE.AND P2, PT, R8, RZ, PT ;  /* 0x000000ff0800720c */ /* 0x000fe20003f46270 */
[----:B------:R-:W-:Y:S01]  /*68a0*/  IMAD.MOV R9, RZ, RZ, -R9 ;  /* 0x000000ffff097224 */ /* 0x000fe200078e0a09 */
[----:B------:R-:W-:Y:S01]  /*68b0*/  ISETP.GT.U32.AND P1, PT, R10, R7, PT ;  /* 0x000000070a00720c */ /* 0x000fe20003f24070 */
[----:B------:R-:W-:Y:S01]  /*68c0*/  IMAD.MOV.U32 R5, RZ, RZ, R11 ;  /* 0x000000ffff057224 */ /* 0x000fe200078e000b */
[----:B------:R0:W-:Y:S01]  /*68d0*/  STL [R1+0x2c0], R2 ;  /* 0x0002c00201007387 */ /* 0x0001e20000100800 */
[----:B------:R-:W-:-:S04]  /*68e0*/  IMAD.HI.U32 R11, R15, R21, RZ ;  /* 0x000000150f0b7227 */ /* 0x000fc800078e00ff */
[C---:B------:R-:W-:Y:S01]  /*68f0*/  IMAD R20, R10.reuse, R9, R20 ;  /* 0x000000090a147224 */ /* 0x040fe200078e0214 */
[C---:B------:R-:W-:Y:S01]  /*6900*/  LOP3.LUT R9, R13.reuse, 0x156, RZ, 0xfc, !PT ;  /* 0x000001560d097812 */ /* 0x040fe200078efcff */
[----:B-1----:R-:W-:Y:S02]  /*6910*/  IMAD.MOV.U32 R12, RZ, RZ, R4 ;  /* 0x000000ffff0c7224 */ /* 0x002fe400078e0004 */
[----:B------:R-:W-:Y:S01]  /*6920*/  IMAD.MOV R8, RZ, RZ, -R11 ;  /* 0x000000ffff087224 */ /* 0x000fe200078e0a0b */
[----:B------:R-:W-:Y:S01]  /*6930*/  LOP3.LUT R11, R13, 0x15c, RZ, 0xfc, !PT ;  /* 0x0000015c0d0b7812 */ /* 0x000fe200078efcff */
[----:B------:R-:W-:Y:S01]  /*6940*/  @!P5 IMAD.MOV R12, RZ, RZ, -R12 ;  /* 0x000000ffff0cd224 */ /* 0x000fe200078e0a0c */
[C---:B------:R-:W-:Y:S01]  /*6950*/  ISETP.GT.U32.AND P5, PT, R10.reuse, R20, PT ;  /* 0x000000140a00720c */ /* 0x040fe20003fa4070 */
[C---:B------:R-:W-:Y:S01]  /*6960*/  IMAD R21, R10.reuse, R8, R21 ;  /* 0x000000080a157224 */ /* 0x040fe200078e0215 */
[----:B------:R-:W-:Y:S01]  /*6970*/  IABS R16, R9 ;  /* 0x0000000900107213 */ /* 0x000fe20000000000 */
[--C-:B------:R-:W-:Y:S01]  /*6980*/  @!P1 IMAD.IADD R7, R7, 0x1, -R10.reuse ;  /* 0x0000000107079824 */ /* 0x100fe200078e0a0a */
[----:B------:R1:W-:Y:S01]  /*6990*/  STL [R1+0x2c4], R12 ;  /* 0x0002c40c01007387 */ /* 0x0003e20000100800 */
[----:B------:R-:W-:Y:S01]  /*69a0*/  @!P3 IMAD.IADD R3, R3, 0x1, -R10 ;  /* 0x000000010303b824 */ /* 0x000fe200078e0a0a */
[----:B------:R-:W-:Y:S01]  /*69b0*/  ISETP.GT.U32.AND P1, PT, R10, R21, PT ;  /* 0x000000150a00720c */ /* 0x000fe20003f24070 */
[----:B------:R-:W-:Y:S01]  /*69c0*/  IMAD.HI.U32 R0, R15, R5, RZ ;  /* 0x000000050f007227 */ /* 0x000fe200078e00ff */
[----:B------:R-:W-:-:S02]  /*69d0*/  ISETP.GE.AND P3, PT, R6, RZ, PT ;  /* 0x000000ff0600720c */ /* 0x000fc40003f66270 */
[----:B------:R-:W-:Y:S01]  /*69e0*/  LOP3.LUT R6, R13, 0x15a, RZ, 0xfc, !PT ;  /* 0x0000015a0d067812 */ /* 0x000fe200078efcff */
[----:B0-----:R-:W-:Y:S02]  /*69f0*/  IMAD.MOV.U32 R2, RZ, RZ, R3 ;  /* 0x000000ffff027224 */ /* 0x001fe400078e0003 */
[----:B------:R-:W-:Y:S01]  /*6a00*/  @!P5 IMAD.IADD R20, R20, 0x1, -R10 ;  /* 0x000000011414d824 */ /* 0x000fe200078e0a0a */
[----:B------:R-:W-:Y:S01]  /*6a10*/  IABS R4, R6 ;  /* 0x0000000600047213 */ /* 0x000fe20000000000 */
[----:B------:R-:W-:Y:S01]  /*6a20*/  @!P4 IMAD.MOV R2, RZ, RZ, -R2 ;  /* 0x000000ffff02c224 */ /* 0x000fe200078e0a02 */
[----:B------:R-:W-:Y:S01]  /*6a30*/  ISETP.GE.AND P4, PT, R11, RZ, PT ;  /* 0x000000ff0b00720c */ /* 0x000fe20003f86270 */
[----:B------:R-:W-:Y:S01]  /*6a40*/  IMAD.MOV R0, RZ, RZ, -R0 ;  /* 0x000000ffff007224 */ /* 0x000fe200078e0a00 */
[C---:B------:R-:W-:Y:S01]  /*6a50*/  ISETP.GT.U32.AND P5, PT, R10.reuse, R20, PT ;  /* 0x000000140a00720c */ /* 0x040fe20003fa4070 */
[----:B------:R-:W-:Y:S01]  /*6a60*/  @!P1 IMAD.IADD R21, R21, 0x1, -R10 ;  /* 0x0000000115159824 */ /* 0x000fe200078e0a0a */
[----:B------:R-:W-:Y:S01]  /*6a70*/  IABS R11, R11 ;  /* 0x0000000b000b7213 */ /* 0x000fe20000000000 */
[----:B------:R0:W-:Y:S01]  /*6a80*/  STL [R1+0x2c8], R2 ;  /* 0x0002c80201007387 */ /* 0x0001e20000100800 */
[C---:B------:R-:W-:Y:S01]  /*6a90*/  IMAD R0, R10.reuse, R0, R5 ;  /* 0x000000000a007224 */ /* 0x040fe200078e0205 */
[----:B------:R-:W-:Y:S01]  /*6aa0*/  IABS R5, R17 ;  /* 0x0000001100057213 */ /* 0x000fe20000000000 */
[----:B------:R-:W-:Y:S01]  /*6ab0*/  IMAD.HI.U32 R8, R15, R4, RZ ;  /* 0x000000040f087227 */ /* 0x000fe200078e00ff */
[----:B------:R-:W-:-:S03]  /*6ac0*/  ISETP.GT.U32.AND P1, PT, R10, R21, PT ;  /* 0x000000150a00720c */ /* 0x000fc60003f24070 */
[----:B-1----:R-:W-:-:S04]  /*6ad0*/  IMAD.HI.U32 R12, R15, R11, RZ ;  /* 0x0000000b0f0c7227 */ /* 0x002fc800078e00ff */
[----:B0-----:R-:W-:Y:S02]  /*6ae0*/  IMAD.MOV.U32 R2, RZ, RZ, R7 ;  /* 0x000000ffff027224 */ /* 0x001fe400078e0007 */
[----:B------:R-:W-:Y:S02]  /*6af0*/  IMAD.MOV R12, RZ, RZ, -R12 ;  /* 0x000000ffff0c7224 */ /* 0x000fe400078e0a0c */
[----:B------:R-:W-:Y:S01]  /*6b00*/  @!P6 IMAD.MOV R2, RZ, RZ, -R2 ;  /* 0x000000ffff02e224 */ /* 0x000fe200078e0a02 */
[----:B------:R-:W-:Y:S01]  /*6b10*/  ISETP.GT.U32.AND P6, PT, R10, R0, PT ;  /* 0x000000000a00720c */ /* 0x000fe20003fc4070 */
[----:B------:R-:W-:Y:S01]  /*6b20*/  @!P5 IMAD.IADD R20, R20, 0x1, -R10 ;  /* 0x000000011414d824 */ /* 0x000fe200078e0a0a */
[----:B------:R-:W-:Y:S01]  /*6b30*/  ISETP.GE.AND P5, PT, R6, RZ, PT ;  /* 0x000000ff0600720c */ /* 0x000fe20003fa6270 */
[C---:B------:R-:W-:Y:S01]  /*6b40*/  IMAD R6, R10.reuse, R12, R11 ;  /* 0x0000000c0a067224 */ /* 0x040fe200078e020b */
[----:B------:R0:W-:Y:S01]  /*6b50*/  STL [R1+0x2bc], R2 ;  /* 0x0002bc0201007387 */ /* 0x0001e20000100800 */
[----:B------:R-:W-:Y:S01]  /*6b60*/  IMAD.MOV R8, RZ, RZ, -R8 ;  /* 0x000000ffff087224 */ /* 0x000fe200078e0a08 */
[----:B------:R-:W-:Y:S01]  /*6b70*/  LOP3.LUT R12, R13, 0x14e, RZ, 0xfc, !PT ;  /* 0x0000014e0d0c7812 */ /* 0x000fe200078efcff */
[----:B------:R-:W-:Y:S01]  /*6b80*/  @!P1 IMAD.IADD R21, R21, 0x1, -R10 ;  /* 0x0000000115159824 */ /* 0x000fe200078e0a0a */
[C---:B------:R-:W-:Y:S01]  /*6b90*/  ISETP.GT.U32.AND P1, PT, R10.reuse, R6, PT ;  /* 0x000000060a00720c */ /* 0x040fe20003f24070 */
[----:B------:R-:W-:Y:S01]  /*6ba0*/  IMAD R4, R10, R8, R4 ;  /* 0x000000080a047224 */ /* 0x000fe200078e0204 */
[----:B------:R-:W-:Y:S01]  /*6bb0*/  IABS R8, R12 ;  /* 0x0000000c00087213 */ /* 0x000fe20000000000 */
[----:B------:R-:W-:Y:S01]  /*6bc0*/  IMAD.HI.U32 R3, R15, R16, RZ ;  /* 0x000000100f037227 */ /* 0x000fe200078e00ff */
[----:B------:R-:W-:-:S03]  /*6bd0*/  LOP3.LUT R11, R13, 0x150, RZ, 0xfc, !PT ;  /* 0x000001500d0b7812 */ /* 0x000fc600078efcff */
[----:B------:R-:W-:Y:S01]  /*6be0*/  @!P6 IMAD.IADD R0, R0, 0x1, -R10 ;  /* 0x000000010000e824 */ /* 0x000fe200078e0a0a */
[----:B------:R-:W-:Y:S01]  /*6bf0*/  ISETP.GT.U32.AND P6, PT, R10, R4, PT ;  /* 0x000000040a00720c */ /* 0x000fe20003fc4070 */
[----:B------:R-:W-:Y:S01]  /*6c00*/  IMAD.MOV R3, RZ, RZ, -R3 ;  /* 0x000000ffff037224 */ /* 0x000fe200078e0a03 */
[----:B------:R-:W-:Y:S01]  /*6c10*/  IABS R19, R11 ;  /* 0x0000000b00137213 */ /* 0x000fe20000000000 */
[----:B------:R-:W-:-:S04]  /*6c20*/  IMAD.HI.U32 R14, R15, R5, RZ ;  /* 0x000000050f0e7227 */ /* 0x000fc800078e00ff */
[----:B------:R-:W-:Y:S01]  /*6c30*/  IMAD R16, R10, R3, R16 ;  /* 0x000000030a107224 */ /* 0x000fe200078e0210 */
[C---:B------:R-:W-:Y:S01]  /*6c40*/  LOP3.LUT R3, R13.reuse, 0x154, RZ, 0xfc, !PT ;  /* 0x000001540d037812 */ /* 0x040fe200078efcff */
[----:B------:R-:W-:Y:S02]  /*6c50*/  IMAD.MOV R7, RZ, RZ, -R14 ;  /* 0x000000ffff077224 */ /* 0x000fe400078e0a0e */
[----:B------:R-:W-:Y:S01]  /*6c60*/  @!P1 IMAD.IADD R6, R6, 0x1, -R10 ;  /* 0x0000000106069824 */ /* 0x000fe200078e0a0a */
[----:B------:R-:W-:Y:S01]  /*6c70*/  IABS R14, R3 ;  /* 0x00000003000e7213 */ /* 0x000fe20000000000 */
[----:B0-----:R-:W-:Y:S01]  /*6c80*/  IMAD.MOV.U32 R2, RZ, RZ, R20 ;  /* 0x000000ffff027224 */ /* 0x001fe200078e0014 */
[C---:B------:R-:W-:Y:S01]  /*6c90*/  ISETP.GT.U32.AND P1, PT, R10.reuse, R0, PT ;  /* 0x000000000a00720c */ /* 0x040fe20003f24070 */
[C---:B------:R-:W-:Y:S01]  /*6ca0*/  IMAD R5, R10.reuse, R7, R5 ;  /* 0x000000070a057224 */ /* 0x040fe200078e0205 */
[----:B------:R-:W-:Y:S01]  /*6cb0*/  LOP3.LUT R7, R13, 0x152, RZ, 0xfc, !PT ;  /* 0x000001520d077812 */ /* 0x000fe200078efcff */
[----:B------:R-:W-:Y:S01]  /*6cc0*/  @!P0 IMAD.MOV R2, RZ, RZ, -R2 ;  /* 0x000000ffff028224 */ /* 0x000fe200078e0a02 */
[----:B------:R-:W-:Y:S01]  /*6cd0*/  ISETP.GT.U32.AND P0, PT, R10, R6, PT ;  /* 0x000000060a00720c */ /* 0x000fe20003f04070 */
[----:B------:R-:W-:Y:S01]  /*6ce0*/  @!P6 IMAD.IADD R4, R4, 0x1, -R10 ;  /* 0x000000010404e824 */ /* 0x000fe200078e0a0a */
[----:B------:R-:W-:Y:S01]  /*6cf0*/  IABS R18, R7 ;  /* 0x0000000700127213 */ /* 0x000fe20000000000 */
[----:B------:R-:W-:Y:S01]  /*6d00*/  IMAD.HI.U32 R22, R15, R14, RZ ;  /* 0x0000000e0f167227 */ /* 0x000fe200078e00ff */
[----:B------:R0:W-:Y:S02]  /*6d10*/  STL [R1+0x2ac], R2 ;  /* 0x0002ac0201007387 */ /* 0x0001e40000100800 */
[----:B------:R-:W-:Y:S01]  /*6d20*/  ISETP.GT.U32.AND P6, PT, R10, R4, PT ;  /* 0x000000040a00720c */ /* 0x000fe20003fc4070 */
[----:B------:R-:W-:-:S02]  /*6d30*/  IMAD.MOV R22, RZ, RZ, -R22 ;  /* 0x000000ffff167224 */ /* 0x000fc400078e0a16 */
[----:B------:R-:W-:-:S04]  /*6d40*/  IMAD.HI.U32 R20, R15, R18, RZ ;  /* 0x000000120f147227 */ /* 0x000fc800078e00ff */
[----:B------:R-:W-:Y:S01]  /*6d50*/  @!P1 IMAD.IADD R0, R0, 0x1, -R10 ;  /* 0x0000000100009824 */ /* 0x000fe200078e0a0a */
[C---:B------:R-:W-:Y:S01]  /*6d60*/  ISETP.GT.U32.AND P1, PT, R10.reuse, R16, PT ;  /* 0x000000100a00720c */ /* 0x040fe20003f24070 */
[----:B0-----:R-:W-:Y:S02]  /*6d70*/  IMAD.MOV.U32 R2, RZ, RZ, R21 ;  /* 0x000000ffff027224 */ /* 0x001fe400078e0015 */
[C---:B------:R-:W-:Y:S02]  /*6d80*/  IMAD R14, R10.reuse, R22, R14 ;  /* 0x000000160a0e7224 */ /* 0x040fe400078e020e */
[----:B------:R-:W-:Y:S01]  /*6d90*/  @!P2 IMAD.MOV R2, RZ, RZ, -R2 ;  /* 0x000000ffff02a224 */ /* 0x000fe200078e0a02 */
[----:B------:R-:W-:Y:S01]  /*6da0*/  ISETP.GT.U32.AND P2, PT, R10, R5, PT ;  /* 0x000000050a00720c */ /* 0x000fe20003f44070 */
[----:B------:R-:W-:Y:S02]  /*6db0*/  IMAD.MOV R20, RZ, RZ, -R20 ;  /* 0x000000ffff147224 */ /* 0x000fe400078e0a14 */
[----:B------:R-:W-:Y:S01]  /*6dc0*/  @!P0 IMAD.IADD R6, R6, 0x1, -R10 ;  /* 0x0000000106068824 */ /* 0x000fe200078e0a0a */
[C---:B------:R-:W-:Y:S01]  /*6dd0*/  ISETP.GT.U32.AND P0, PT, R10.reuse, R14, PT ;  /* 0x0000000e0a00720c */ /* 0x040fe20003f04070 */
[----:B------:R-:W-:Y:S01]  /*6de0*/  IMAD R18, R10, R20, R18 ;  /* 0x000000140a127224 */ /* 0x000fe200078e0212 */
[----:B------:R0:W-:Y:S01]  /*6df0*/  STL [R1+0x2a8], R2 ;  /* 0x0002a80201007387 */ /* 0x0001e20000100800 */
[----:B------:R-:W-:-:S02]  /*6e00*/  @!P6 IMAD.IADD R4, R4, 0x1, -R10 ;  /* 0x000000010404e824 */ /* 0x000fc400078e0a0a */
[----:B------:R-:W-:Y:S01]  /*6e10*/  @!P1 IMAD.IADD R16, R16, 0x1, -R10 ;  /* 0x0000000110109824 */ /* 0x000fe200078e0a0a */
[C---:B------:R-:W-:Y:S01]  /*6e20*/  ISETP.GT.U32.AND P6, PT, R10.reuse, R18, PT ;  /* 0x000000120a00720c */ /* 0x040fe20003fc4070 */
[----:B------:R-:W-:Y:S01]  /*6e30*/  IMAD.MOV.U32 R23, RZ, RZ, R0 ;  /* 0x000000ffff177224 */ /* 0x000fe200078e0000 */
[----:B------:R-:W-:Y:S01]  /*6e40*/  ISETP.GE.AND P1, PT, R9, RZ, PT ;  /* 0x000000ff0900720c */ /* 0x000fe20003f26270 */
[----:B------:R-:W-:Y:S01]  /*6e50*/  @!P2 IMAD.IADD R5, R5, 0x1, -R10 ;  /* 0x000000010505a824 */ /* 0x000fe200078e0a0a */
[----:B------:R-:W-:Y:S01]  /*6e60*/  ISETP.GE.AND P2, PT, R17, RZ, PT ;  /* 0x000000ff1100720c */ /* 0x000fe20003f46270 */
[----:B------:R-:W-:Y:S01]  /*6e70*/  @!P3 IMAD.MOV R23, RZ, RZ, -R23 ;  /* 0x000000ffff17b224 */ /* 0x000fe200078e0a17 */
[----:B------:R-:W-:Y:S01]  /*6e80*/  ISETP.GT.U32.AND P3, PT, R10, R16, PT ;  /* 0x000000100a00720c */ /* 0x000fe20003f64070 */
[----:B0-----:R-:W-:Y:S01]  /*6e90*/  IMAD.MOV.U32 R2, RZ, RZ, R6 ;  /* 0x000000ffff027224 */ /* 0x001fe200078e0006 */
[----:B------:R-:W-:Y:S01]  /*6ea0*/  LOP3.LUT R17, R13, 0x14c, RZ, 0xfc, !PT ;  /* 0x0000014c0d117812 */ /* 0x000fe200078efcff */
[----:B------:R-:W-:Y:S01]  /*6eb0*/  @!P0 IMAD.IADD R14, R14, 0x1, -R10 ;  /* 0x000000010e0e8824 */ /* 0x000fe200078e0a0a */
[----:B------:R-:W-:Y:S01]  /*6ec0*/  ISETP.GT.U32.AND P0, PT, R10, R5, PT ;  /* 0x000000050a00720c */ /* 0x000fe20003f04070 */
[----:B------:R-:W-:Y:S01]  /*6ed0*/  IMAD.HI.U32 R22, R15, R8, RZ ;  /* 0x000000080f167227 */ /* 0x000fe200078e00ff */
[----:B------:R-:W-:Y:S01]  /*6ee0*/  STL [R1+0x2a4], R23 ;  /* 0x0002a41701007387 */ /* 0x000fe20000100800 */
[----:B------:R-:W-:-:S02]  /*6ef0*/  LOP3.LUT R9, R13, 0x14a, RZ, 0xfc, !PT ;  /* 0x0000014a0d097812 */ /* 0x000fc400078efcff */
        /* <DEDUP_REMOVED lines=8> */
[----:B------:R-:W-:Y:S02]  /*6f80*/  IMAD R8, R10, R22, R8 ;  /* 0x000000160a087224 */ /* 0x000fe400078e0208 */
[----:B------:R-:W-:Y:S02]  /*6f90*/  IMAD.MOV R21, RZ, RZ, -R21 ;  /* 0x000000ffff157224 */ /* 0x000fe400078e0a15 */
[----:B------:R-:W-:Y:S01]  /*6fa0*/  @!P0 IMAD.IADD R5, R5, 0x1, -R10 ;  /* 0x0000000105058824 */ /* 0x000fe200078e0a0a */
[----:B------:R-:W-:Y:S01]  /*6fb0*/  ISETP.GE.AND P0, PT, R3, RZ, PT ;  /* 0x000000ff0300720c */ /* 0x000fe20003f06270 */
[----:B0-----:R-:W-:Y:S01]  /*6fc0*/  IMAD.MOV.U32 R2, RZ, RZ, R4 ;  /* 0x000000ffff027224 */ /* 0x001fe200078e0004 */
[----:B------:R-:W-:Y:S01]  /*6fd0*/  IABS R4, R9 ;  /* 0x0000000900047213 */ /* 0x000fe20000000000 */
[----:B------:R-:W-:Y:S01]  /*6fe0*/  @!P3 IMAD.IADD R16, R16, 0x1, -R10 ;  /* 0x000000011010b824 */ /* 0x000fe200078e0a0a */
[----:B------:R-:W-:Y:S01]  /*6ff0*/  ISETP.GT.U32.AND P3, PT, R10, R8, PT ;  /* 0x000000080a00720c */ /* 0x000fe20003f64070 */
[----:B------:R-:W-:-:S02]  /*7000*/  @!P5 IMAD.MOV R2, RZ, RZ, -R2 ;  /* 0x000000ffff02d224 */ /* 0x000fc400078e0a02 */
[C---:B------:R-:W-:Y:S02]  /*7010*/  IMAD R19, R10.reuse, R21, R19 ;  /* 0x000000150a137224 */ /* 0x040fe400078e0213 */
[----:B------:R-:W-:Y:S01]  /*7020*/  IMAD.MOV.U32 R3, RZ, RZ, R4 ;  /* 0x000000ffff037224 */ /* 0x000fe200078e0004 */
[----:B------:R0:W-:Y:S01]  /*7030*/  STL [R1+0x29c], R2 ;  /* 0x00029c0201007387 */ /* 0x0001e20000100800 */
[----:B------:R-:W-:Y:S01]  /*7040*/  IMAD.HI.U32 R6, R15, R0, RZ ;  /* 0x000000000f067227 */ /* 0x000fe200078e00ff */
[----:B------:R-:W-:-:S03]  /*7050*/  ISETP.GT.U32.AND P5, PT, R10, R19, PT ;  /* 0x000000130a00720c */ /* 0x000fc60003fa4070 */
[----:B------:R-:W-:Y:S02]  /*7060*/  IMAD.MOV.U32 R20, RZ, RZ, R5 ;  /* 0x000000ffff147224 */ /* 0x000fe400078e0005 */
[----:B------:R-:W-:Y:S01]  /*7070*/  @!P6 IMAD.IADD R14, R14, 0x1, -R10 ;  /* 0x000000010e0ee824 */ /* 0x000fe200078e0a0a */
[----:B------:R-:W-:Y:S01]  /*7080*/  ISETP.GE.AND P6, PT, R7, RZ, PT ;  /* 0x000000ff0700720c */ /* 0x000fe20003fc6270 */
[----:B------:R-:W-:-:S04]  /*7090*/  IMAD.HI.U32 R4, R15, R3, RZ ;  /* 0x000000030f047227 */ /* 0x000fc800078e00ff */
[----:B0-----:R-:W-:Y:S01]  /*70a0*/  IMAD.MOV.U32 R2, RZ, RZ, R16 ;  /* 0x000000ffff027224 */ /* 0x001fe200078e0010 */
[----:B------:R-:W-:Y:S01]  /*70b0*/  LOP3.LUT R16, R13, 0x13a, RZ, 0xfc, !PT ;  /* 0x0000013a0d107812 */ /* 0x000fe200078efcff */
[----:B------:R-:W-:Y:S02]  /*70c0*/  IMAD.MOV R6, RZ, RZ, -R6 ;  /* 0x000000ffff067224 */ /* 0x000fe400078e0a06 */
[----:B------:R-:W-:Y:S02]  /*70d0*/  @!P2 IMAD.MOV R20, RZ, RZ, -R20 ;  /* 0x000000ffff14a224 */ /* 0x000fe400078e0a14 */
[----:B------:R-:W-:Y:S02]  /*70e0*/  @!P1 IMAD.MOV R2, RZ, RZ, -R2 ;  /* 0x000000ffff029224 */ /* 0x000fe400078e0a02 */
[----:B------:R-:W-:Y:S01]  /*70f0*/  @!P4 IMAD.IADD R18, R18, 0x1, -R10 ;  /* 0x000000011212c824 */ /* 0x000fe200078e0a0a */
[----:B------:R-:W-:Y:S01]  /*7100*/  STL [R1+0x298], R20 ;  /* 0x0002981401007387 */ /* 0x000fe20000100800 */
[----:B------:R-:W-:Y:S01]  /*7110*/  IMAD.MOV R4, RZ, RZ, -R4 ;  /* 0x000000ffff047224 */ /* 0x000fe200078e0a04 */
[----:B------:R-:W-:Y:S01]  /*7120*/  ISETP.GE.AND P4, PT, R11, RZ, PT ;  /* 0x000000ff0b00720c */ /* 0x000fe20003f86270 */
[----:B------:R-:W-:Y:S01]  /*7130*/  IMAD R5, R10, R6, R0 ;  /* 0x000000060a057224 */ /* 0x000fe200078e0200 */
[----:B------:R0:W-:Y:S01]  /*7140*/  STL [R1+0x294], R2 ;  /* 0x0002940201007387 */ /* 0x0001e20000100800 */
[----:B------:R-:W-:Y:S01]  /*7150*/  IMAD.MOV.U32 R7, RZ, RZ, R14 ;  /* 0x000000ffff077224 */ /* 0x000fe200078e000e */
[----:B------:R-:W-:Y:S01]  /*7160*/  LOP3.LUT R0, R13, 0x146, RZ, 0xfc, !PT ;  /* 0x000001460d007812 */ /* 0x000fe200078efcff */
[--C-:B------:R-:W-:Y:S01]  /*7170*/  @!P3 IMAD.IADD R8, R8, 0x1, -R10.reuse ;  /* 0x000000010808b824 */ /* 0x100fe200078e0a0a */
[----:B------:R-:W-:Y:S01]  /*7180*/  ISETP.GE.AND P3, PT, R17, RZ, PT ;  /* 0x000000ff1100720c */ /* 0x000fe20003f66270 */
[C---:B------:R-:W-:Y:S01]  /*7190*/  IMAD R3, R10.reuse, R4, R3 ;  /* 0x000000040a037224 */ /* 0x040fe200078e0203 */
[----:B------:R-:W-:Y:S01]  /*71a0*/  LOP3.LUT R4, R13, 0x148, RZ, 0xfc, !PT ;  /* 0x000001480d047812 */ /* 0x000fe200078efcff */
[----:B------:R-:W-:Y:S01]  /*71b0*/  @!P0 IMAD.MOV R7, RZ, RZ, -R7 ;  /* 0x000000ffff078224 */ /* 0x000fe200078e0a07 */
[C---:B------:R-:W-:Y:S01]  /*71c0*/  ISETP.GT.U32.AND P0, PT, R10.reuse, R5, PT ;  /* 0x000000050a00720c */ /* 0x040fe20003f04070 */
[----:B------:R-:W-:Y:S01]  /*71d0*/  @!P5 IMAD.IADD R19, R19, 0x1, -R10 ;  /* 0x000000011313d824 */ /* 0x000fe200078e0a0a */
[----:B------:R-:W-:Y:S01]  /*71e0*/  ISETP.GT.U32.AND P1, PT, R10, R8, PT ;  /* 0x000000080a00720c */ /* 0x000fe20003f24070 */
[----:B0-----:R-:W-:Y:S01]  /*71f0*/  IMAD.MOV.U32 R2, RZ, RZ, R18 ;  /* 0x000000ffff027224 */ /* 0x001fe200078e0012 */
[----:B------:R-:W-:Y:S01]  /*7200*/  ISETP.GE.AND P5, PT, R12, RZ, PT ;  /* 0x000000ff0c00720c */ /* 0x000fe20003fa6270 */
[----:B------:R0:W-:Y:S01]  /*7210*/  STL [R1+0x290], R7 ;  /* 0x0002900701007387 */ /* 0x0001e20000100800 */
[C---:B------:R-:W-:Y:S01]  /*7220*/  ISETP.GT.U32.AND P2, PT, R10.reuse, R19, PT ;  /* 0x000000130a00720c */ /* 0x040fe20003f44070 */
[----:B------:R-:W-:Y:S01]  /*7230*/  @!P6 IMAD.MOV R2, RZ, RZ, -R2 ;  /* 0x000000ffff02e224 */ /* 0x000fe200078e0a02 */
[----:B------:R-:W-:-:S02]  /*7240*/  ISETP.GT.U32.AND P6, PT, R10, R3, PT ;  /* 0x000000030a00720c */ /* 0x000fc40003fc4070 */
[----:B------:R-:W-:Y:S02]  /*7250*/  IABS R6, R0 ;  /* 0x0000000000067213 */ /* 0x000fe40000000000 */
[----:B------:R-:W-:Y:S01]  /*7260*/  IABS R12, R4 ;  /* 0x00000004000c7213 */ /* 0x000fe20000000000 */
[--C-:B------:R-:W-:Y:S01]  /*7270*/  @!P0 IMAD.IADD R5, R5, 0x1, -R10.reuse ;  /* 0x0000000105058824 */ /* 0x100fe200078e0a0a */
[----:B------:R1:W-:Y:S01]  /*7280*/  STL [R1+0x26c], R2 ;  /* 0x00026c0201007387 */ /* 0x0003e20000100800 */
[----:B------:R-:W-:Y:S01]  /*7290*/  @!P1 IMAD.IADD R8, R8, 0x1, -R10 ;  /* 0x0000000108089824 */ /* 0x000fe200078e0a0a */
[----:B------:R-:W-:Y:S01]  /*72a0*/  ISETP.GE.AND P1, PT, R4, RZ, PT ;  /* 0x000000ff0400720c */ /* 0x000fe20003f26270 */
[----:B------:R-:W-:Y:S01]  /*72b0*/  IMAD.MOV.U32 R4, RZ, RZ, R6 ;  /* 0x000000ffff047224 */ /* 0x000fe200078e0006 */
[----:B------:R-:W-:Y:S01]  /*72c0*/  ISETP.GE.AND P0, PT, R0, RZ, PT ;  /* 0x000000ff0000720c */ /* 0x000fe20003f06270 */
[----:B------:R-:W-:Y:S01]  /*72d0*/  IMAD.HI.U32 R6, R15, R12, RZ ;  /* 0x0000000c0f067227 */ /* 0x000fe200078e00ff */
[----:B------:R-:W-:-:S02]  /*72e0*/  LOP3.LUT R11, R13, 0x144, RZ, 0xfc, !PT ;  /* 0x000001440d0b7812 */ /* 0x000fc400078efcff */
[----:B0-----:R-:W-:Y:S01]  /*72f0*/  LOP3.LUT R7, R13, 0x142, RZ, 0xfc, !PT ;  /* 0x000001420d077812 */ /* 0x001fe200078efcff */
[--C-:B------:R-:W-:Y:S01]  /*7300*/  @!P6 IMAD.IADD R3, R3, 0x1, -R10.reuse ;  /* 0x000000010303e824 */ /* 0x100fe200078e0a0a */
[C---:B------:R-:W-:Y:S01]  /*7310*/  ISETP.GT.U32.AND P6, PT, R10.reuse, R5, PT ;  /* 0x000000050a00720c */ /* 0x040fe20003fc4070 */
[----:B------:R-:W-:Y:S01]  /*7320*/  @!P2 IMAD.IADD R19, R19, 0x1, -R10 ;  /* 0x000000011313a824 */ /* 0x000fe200078e0a0a */
[----:B------:R-:W-:Y:S01]  /*7330*/  ISETP.GE.AND P2, PT, R9, RZ, PT ;  /* 0x000000ff0900720c */ /* 0x000fe20003f46270 */
[----:B------:R-:W-:Y:S01]  /*7340*/  IMAD.MOV R6, RZ, RZ, -R6 ;  /* 0x000000ffff067224 */ /* 0x000fe200078e0a06 */
[C---:B------:R-:W-:Y:S01]  /*7350*/  LOP3.LUT R9, R13.reuse, 0x140, RZ, 0xfc, !PT ;  /* 0x000001400d097812 */ /* 0x040fe200078efcff */
[----:B-1----:R-:W-:Y:S01]  /*7360*/  IMAD.MOV.U32 R2, RZ, RZ, R19 ;  /* 0x000000ffff027224 */ /* 0x002fe200078e0013 */
[----:B------:R-:W-:Y:S01]  /*7370*/  LOP3.LUT R19, R13, 0x13c, RZ, 0xfc, !PT ;  /* 0x0000013c0d137812 */ /* 0x000fe200078efcff */
[----:B------:R-:W-:Y:S01]  /*7380*/  IMAD R12, R10, R6, R12 ;  /* 0x000000060a0c7224 */ /* 0x000fe200078e020c */
[----:B------:R-:W-:Y:S01]  /*7390*/  IABS R14, R16 ;  /* 0x00000010000e7213 */ /* 0x000fe20000000000 */
[----:B------:R-:W-:-:S04]  /*73a0*/  IMAD.HI.U32 R0, R15, R4, RZ ;  /* 0x000000040f007227 */ /* 0x000fc800078e00ff */
[----:B------:R-:W-:Y:S01]  /*73b0*/  @!P4 IMAD.MOV R2, RZ, RZ, -R2 ;  /* 0x000000ffff02c224 */ /* 0x000fe200078e0a02 */
[C---:B------:R-:W-:Y:S01]  /*73c0*/  ISETP.GT.U32.AND P4, PT, R10.reuse, R3, PT ;  /* 0x000000030a00720c */ /* 0x040fe20003f84070 */
[----:B------:R-:W-:Y:S01]  /*73d0*/  @!P6 IMAD.IADD R5, R5, 0x1, -R10 ;  /* 0x000000010505e824 */ /* 0x000fe200078e0a0a */
[C---:B------:R-:W-:Y:S01]  /*73e0*/  ISETP.GT.U32.AND P6, PT, R10.reuse, R12, PT ;  /* 0x0000000c0a00720c */ /* 0x040fe20003fc4070 */
[----:B------:R-:W-:Y:S01]  /*73f0*/  IMAD.MOV R0, RZ, RZ, -R0 ;  /* 0x000000ffff007224 */ /* 0x000fe200078e0a00 */
[----:B------:R0:W-:Y:S03]  /*7400*/  STL [R1+0x270], R2 ;  /* 0x0002700201007387 */ /* 0x0001e60000100800 */
[----:B------:R-:W-:Y:S01]  /*7410*/  IMAD R4, R10, R0, R4 ;  /* 0x000000000a047224 */ /* 0x000fe200078e0204 */
[----:B------:R-:W-:-:S05]  /*7420*/  LOP3.LUT R0, R13, 0x13e, RZ, 0xfc, !PT ;  /* 0x0000013e0d007812 */ /* 0x000fca00078efcff */
[----:B------:R-:W-:Y:S01]  /*7430*/  @!P4 IMAD.IADD R3, R3, 0x1, -R10 ;  /* 0x000000010303c824 */ /* 0x000fe200078e0a0a */
[----:B------:R-:W-:Y:S01]  /*7440*/  ISETP.GE.AND P4, PT, R7, RZ, PT ;  /* 0x000000ff0700720c */ /* 0x000fe20003f86270 */
[----:B0-----:R-:W-:Y:S01]  /*7450*/  IMAD.MOV.U32 R2, RZ, RZ, R8 ;  /* 0x000000ffff027224 */ /* 0x001fe200078e0008 */
[----:B------:R-:W-:Y:S01]  /*7460*/  IABS R7, R7 ;  /* 0x0000000700077213 */ /* 0x000fe20000000000 */
[----:B------:R-:W-:Y:S02]  /*7470*/  IMAD.MOV.U32 R8, RZ, RZ, R5 ;  /* 0x000000ffff087224 */ /* 0x000fe400078e0005 */
[----:B------:R-:W-:Y:S01]  /*7480*/  @!P5 IMAD.MOV R2, RZ, RZ, -R2 ;  /* 0x000000ffff02d224 */ /* 0x000fe200078e0a02 */
[----:B------:R-:W-:Y:S01]  /*7490*/  ISETP.GE.AND P5, PT, R11, RZ, PT ;  /* 0x000000ff0b00720c */ /* 0x000fe20003fa6270 */
[----:B------:R-:W-:Y:S01]  /*74a0*/  @!P3 IMAD.MOV R8, RZ, RZ, -R8 ;  /* 0x000000ffff08b224 */ /* 0x000fe200078e0a08 */
[----:B------:R-:W-:Y:S01]  /*74b0*/  ISETP.GT.U32.AND P3, PT, R10, R4, PT ;  /* 0x000000040a00720c */ /* 0x000fe20003f64070 */
[----:B------:R-:W-:Y:S01]  /*74c0*/  @!P6 IMAD.IADD R12, R12, 0x1, -R10 ;  /* 0x000000010c0ce824 */ /* 0x000fe200078e0a0a */
[----:B------:R-:W-:Y:S01]  /*74d0*/  IABS R11, R11 ;  /* 0x0000000b000b7213 */ /* 0x000fe20000000000 */
[----:B------:R0:W-:Y:S03]  /*74e0*/  STL [R1+0x278], R2 ;  /* 0x0002780201007387 */ /* 0x0001e60000100800 */
[----:B------:R-:W-:Y:S01]  /*74f0*/  ISETP.GT.U32.AND P6, PT, R10, R12, PT ;  /* 0x0000000c0a00720c */ /* 0x000fe20003fc4070 */
[----:B------:R-:W-:Y:S01]  /*7500*/  IMAD.HI.U32 R6, R15, R11, RZ ;  /* 0x0000000b0f067227 */ /* 0x000fe200078e00ff */
[----:B------:R1:W-:Y:S03]  /*7510*/  STL [R1+0x280], R8 ;  /* 0x0002800801007387 */ /* 0x0003e60000100800 */
[----:B------:R-:W-:-:S02]  /*7520*/  IMAD.MOV R5, RZ, RZ, -R6 ;  /* 0x000000ffff057224 */ /* 0x000fc400078e0a06 */
[----:B0-----:R-:W-:Y:S02]  /*7530*/  IMAD.MOV.U32 R2, RZ, RZ, R3 ;  /* 0x000000ffff027224 */ /* 0x001fe400078e0003 */
[----:B------:R-:W-:Y:S02]  /*7540*/  @!P3 IMAD.IADD R4, R4, 0x1, -R10 ;  /* 0x000000010404b824 */ /* 0x000fe400078e0a0a */
[----:B------:R-:W-:Y:S01]  /*7550*/  @!P2 IMAD.MOV R2, RZ, RZ, -R2 ;  /* 0x000000ffff02a224 */ /* 0x000fe200078e0a02 */
[----:B------:R-:W-:Y:S01]  /*7560*/  ISETP.GE.AND P2, PT, R9, RZ, PT ;  /* 0x000000ff0900720c */ /* 0x000fe20003f46270 */
[----:B------:R-:W-:Y:S01]  /*7570*/  IMAD R11, R10, R5, R11 ;  /* 0x000000050a0b7224 */ /* 0x000fe200078e020b */
[----:B------:R-:W-:Y:S01]  /*7580*/  IABS R9, R9 ;  /* 0x0000000900097213 */ /* 0x000fe20000000000 */
[----:B------:R-:W-:Y:S01]  /*7590*/  @!P6 IMAD.IADD R12, R12, 0x1, -R10 ;  /* 0x000000010c0ce824 */ /* 0x000fe200078e0a0a */
[----:B-1----:R-:W-:Y:S01]  /*75a0*/  IABS R8, R0 ;  /* 0x0000000000087213 */ /* 0x002fe20000000000 */
[C---:B------:R-:W-:Y:S01]  /*75b0*/  IMAD.HI.U32 R3, R15.reuse, R7, RZ ;  /* 0x000000070f037227 */ /* 0x040fe200078e00ff */
[C---:B------:R-:W-:Y:S01]  /*75c0*/  ISETP.GT.U32.AND P3, PT, R10.reuse, R4, PT ;  /* 0x000000040a00720c */ /* 0x040fe20003f64070 */
[----:B------:R0:W-:Y:S01]  /*75d0*/  STL [R1+0x28c], R2 ;  /* 0x00028c0201007387 */ /* 0x0001e20000100800 */
[----:B------:R-:W-:Y:S01]  /*75e0*/  ISETP.GT.U32.AND P6, PT, R10, R11, PT ;  /* 0x0000000b0a00720c */ /* 0x000fe20003fc4070 */
[----:B------:R-:W-:-:S04]  /*75f0*/  IMAD.HI.U32 R5, R15, R9, RZ ;  /* 0x000000090f057227 */ /* 0x000fc800078e00ff */
[----:B------:R-:W-:-:S04]  /*7600*/  IMAD.HI.U32 R6, R15, R8, RZ ;  /* 0x000000080f067227 */ /* 0x000fc800078e00ff */
[----:B------:R-:W-:Y:S02]  /*7610*/  IMAD.MOV R5, RZ, RZ, -R5 ;  /* 0x000000ffff057224 */ /* 0x000fe400078e0a05 */
[----:B------:R-:W-:Y:S02]  /*7620*/  IMAD.MOV R3, RZ, RZ, -R3 ;  /* 0x000000ffff037224 */ /* 0x000fe400078e0a03 */
[----:B------:R-:W-:Y:S02]  /*7630*/  IMAD.MOV R6, RZ, RZ, -R6 ;  /* 0x000000ffff067224 */ /* 0x000fe400078e0a06 */
[C---:B------:R-:W-:Y:S02]  /*7640*/  IMAD R9, R10.reuse, R5, R9 ;  /* 0x000000050a097224 */ /* 0x040fe400078e0209 */
[----:B------:R-:W-:Y:S01]  /*7650*/  IMAD R7, R10, R3, R7 ;  /* 0x000000030a077224 */ /* 0x000fe200078e0207 */
[----:B------:R-:W-:Y:S01]  /*7660*/  IABS R3, R19 ;  /* 0x0000001300037213 */ /* 0x000fe20000000000 */
[----:B0-----:R-:W-:-:S02]  /*7670*/  IMAD.MOV.U32 R2, RZ, RZ, R12 ;  /* 0x000000ffff027224 */ /* 0x001fc400078e000c */
[----:B------:R-:W-:Y:S01]  /*7680*/  IMAD R8, R10, R6, R8 ;  /* 0x000000060a087224 */ /* 0x000fe200078e0208 */
[----:B------:R-:W-:Y:S01]  /*7690*/  LOP3.LUT R6, R13, 0x138, RZ, 0xfc, !PT ;  /* 0x000001380d067812 */ /* 0x000fe200078efcff */
[----:B------:R-:W-:Y:S01]  /*76a0*/  @!P3 IMAD.IADD R4, R4, 0x1, -R10 ;  /* 0x000000010404b824 */ /* 0x000fe200078e0a0a */
[C---:B------:R-:W-:Y:S01]  /*76b0*/  ISETP.GT.U32.AND P3, PT, R10.reuse, R9, PT ;  /* 0x000000090a00720c */ /* 0x040fe20003f64070 */
[----:B------:R-:W-:Y:S01]  /*76c0*/  @!P1 IMAD.MOV R2, RZ, RZ, -R2 ;  /* 0x000000ffff029224 */ /* 0x000fe200078e0a02 */
[C---:B------:R-:W-:Y:S01]  /*76d0*/  ISETP.GT.U32.AND P1, PT, R10.reuse, R7, PT ;  /* 0x000000070a00720c */ /* 0x040fe20003f24070 */
[----:B------:R-:W-:Y:S01]  /*76e0*/  @!P6 IMAD.IADD R11, R11, 0x1, -R10 ;  /* 0x000000010b0be824 */ /* 0x000fe200078e0a0a */
[----:B------:R-:W-:Y:S01]  /*76f0*/  ISETP.GT.U32.AND P6, PT, R10, R8, PT ;  /* 0x000000080a00720c */ /* 0x000fe20003fc4070 */
[----:B------:R-:W-:Y:S01]  /*7700*/  IMAD.HI.U32 R5, R15, R3, RZ ;  /* 0x000000030f057227 */ /* 0x000fe200078e00ff */
[----:B------:R0:W-:Y:S01]  /*7710*/  STL [R1+0x288], R2 ;  /* 0x0002880201007387 */ /* 0x0001e20000100800 */
[----:B------:R-:W-:-:S02]  /*7720*/  IABS R18, R6 ;  /* 0x0000000600127213 */ /* 0x000fc40000000000 */
[----:B------:R-:W-:-:S03]  /*7730*/  IMAD.MOV R5, RZ, RZ, -R5 ;  /* 0x000000ffff057224 */ /* 0x000fc600078e0a05 */
[----:B------:R-:W-:-:S04]  /*7740*/  IMAD.HI.U32 R12, R15, R18, RZ ;  /* 0x000000120f0c7227 */ /* 0x000fc800078e00ff */
[--C-:B------:R-:W-:Y:S02]  /*7750*/  @!P3 IMAD.IADD R9, R9, 0x1, -R10.reuse ;  /* 0x000000010909b824 */ /* 0x100fe400078e0a0a */
[--C-:B------:R-:W-:Y:S01]  /*7760*/  @!P1 IMAD.IADD R7, R7, 0x1, -R10.reuse ;  /* 0x0000000107079824 */ /* 0x100fe200078e0a0a */
[----:B------:R-:W-:Y:S01]  /*7770*/  ISETP.GT.U32.AND P1, PT, R10, R11, PT ;  /* 0x0000000b0a00720c */ /* 0x000fe20003f24070 */
[----:B------:R-:W-:Y:S01]  /*7780*/  @!P6 IMAD.IADD R8, R8, 0x1, -R10 ;  /* 0x000000010808e824 */ /* 0x000fe200078e0a0a */
[C---:B------:R-:W-:Y:S01]  /*7790*/  ISETP.GT.U32.AND P6, PT, R10.reuse, R9, PT ;  /* 0x000000090a00720c */ /* 0x040fe20003fc4070 */
[----:B0-----:R-:W-:Y:S01]  /*77a0*/  IMAD.MOV.U32 R2, RZ, RZ, R4 ;  /* 0x000000ffff027224 */ /* 0x001fe200078e0004 */
[----:B------:R-:W-:Y:S01]  /*77b0*/  ISETP.GT.U32.AND P3, PT, R10, R7, PT ;  /* 0x000000070a00720c */ /* 0x000fe20003f64070 */
[----:B------:R-:W-:-:S04]  /*77c0*/  IMAD.HI.U32 R4, R15, R14, RZ ;  /* 0x0000000e0f047227 */ /* 0x000fc800078e00ff */
[----:B------:R-:W-:Y:S02]  /*77d0*/  IMAD.MOV R4, RZ, RZ, -R4 ;  /* 0x000000ffff047224 */ /* 0x000fe400078e0a04 */
[----:B------:R-:W-:Y:S01]  /*77e0*/  @!P0 IMAD.MOV R2, RZ, RZ, -R2 ;  /* 0x000000ffff028224 */ /* 0x000fe200078e0a02 */
[C---:B------:R-:W-:Y:S01]  /*77f0*/  ISETP.GT.U32.AND P0, PT, R10.reuse, R8, PT ;  /* 0x000000080a00720c */ /* 0x040fe20003f04070 */
[C---:B------:R-:W-:Y:S01]  /*7800*/  IMAD R3, R10.reuse, R5, R3 ;  /* 0x000000050a037224 */ /* 0x040fe200078e0203 */
[C---:B------:R-:W-:Y:S01]  /*7810*/  LOP3.LUT R5, R13.reuse, 0x136, RZ, 0xfc, !PT ;  /* 0x000001360d057812 */ /* 0x040fe200078efcff */
[C---:B------:R-:W-:Y:S01]  /*7820*/  IMAD R14, R10.reuse, R4, R14 ;  /* 0x000000040a0e7224 */ /* 0x040fe200078e020e */
[----:B------:R-:W-:Y:S01]  /*7830*/  LOP3.LUT R4, R13, 0x134, RZ, 0xfc, !PT ;  /* 0x000001340d047812 */ /* 0x000fe200078efcff */
[--C-:B------:R-:W-:Y:S01]  /*7840*/  @!P1 IMAD.IADD R11, R11, 0x1, -R10.reuse ;  /* 0x000000010b0b9824 */ /* 0x100fe200078e0a0a */
[C---:B------:R-:W-:Y:S01]  /*7850*/  ISETP.GT.U32.AND P1, PT, R10.reuse, R3, PT ;  /* 0x000000030a00720c */ /* 0x040fe20003f24070 */
[--C-:B------:R-:W-:Y:S01]  /*7860*/  @!P6 IMAD.IADD R9, R9, 0x1, -R10.reuse ;  /* 0x000000010909e824 */ /* 0x100fe200078e0a0a */
[----:B------:R-:W-:Y:S01]  /*7870*/  ISETP.GT.U32.AND P6, PT, R10, R14, PT ;  /* 0x0000000e0a00720c */ /* 0x000fe20003fc4070 */
[--C-:B------:R-:W-:Y:S01]  /*7880*/  @!P3 IMAD.IADD R7, R7, 0x1, -R10.reuse ;  /* 0x000000010707b824 */ /* 0x100fe200078e0a0a */
[----:B------:R0:W-:Y:S01]  /*7890*/  STL [R1+0x284], R2 ;  /* 0x0002840201007387 */ /* 0x0001e20000100800 */
[----:B------:R-:W-:Y:S01]  /*78a0*/  IMAD.MOV.U32 R20, RZ, RZ, R11 ;  /* 0x000000ffff147224 */ /* 0x000fe200078e000b */
[----:B------:R-:W-:Y:S01]  /*78b0*/  IABS R17, R5 ;  /* 0x0000000500117213 */ /* 0x000fe20000000000 */
[----:B------:R-:W-:Y:S01]  /*78c0*/  @!P0 IMAD.IADD R8, R8, 0x1, -R10 ;  /* 0x0000000108088824 */ /* 0x000fe200078e0a0a */
[----:B------:R-:W-:Y:S01]  /*78d0*/  ISETP.GE.AND P0, PT, R19, RZ, PT ;  /* 0x000000ff1300720c */ /* 0x000fe20003f06270 */
[----:B------:R-:W-:Y:S01]  /*78e0*/  IMAD.MOV R12, RZ, RZ, -R12 ;  /* 0x000000ffff0c7224 */ /* 0x000fe200078e0a0c */
[----:B------:R-:W-:Y:S01]  /*78f0*/  IABS R19, R4 ;  /* 0x0000000400137213 */ /* 0x000fe20000000000 */
[----:B------:R-:W-:Y:S01]  /*7900*/  @!P5 IMAD.MOV R20, RZ, RZ, -R20 ;  /* 0x000000ffff14d224 */ /* 0x000fe200078e0a14 */
[----:B------:R-:W-:Y:S01]  /*7910*/  ISETP.GE.AND P3, PT, R0, RZ, PT ;  /* 0x000000ff0000720c */ /* 0x000fe20003f66270 */
[--C-:B------:R-:W-:Y:S01]  /*7920*/  @!P1 IMAD.IADD R3, R3, 0x1, -R10.reuse ;  /* 0x0000000103039824 */ /* 0x100fe200078e0a0a */
[----:B------:R-:W-:Y:S01]  /*7930*/  ISETP.GE.AND P1, PT, R16, RZ, PT ;  /* 0x000000ff1000720c */ /* 0x000fe20003f26270 */
[----:B------:R-:W-:Y:S01]  /*7940*/  @!P6 IMAD.IADD R14, R14, 0x1, -R10 ;  /* 0x000000010e0ee824 */ /* 0x000fe200078e0a0a */
[----:B------:R-:W-:Y:S01]  /*7950*/  STL [R1+0x258], R20 ;  /* 0x0002581401007387 */ /* 0x000fe20000100800 */
[----:B0-----:R-:W-:Y:S01]  /*7960*/  IMAD.MOV.U32 R2, RZ, RZ, R7 ;  /* 0x000000ffff027224 */ /* 0x001fe200078e0007 */
[----:B------:R-:W-:Y:S01]  /*7970*/  ISETP.GT.U32.AND P5, PT, R10, R3, PT ;  /* 0x000000030a00720c */ /* 0x000fe20003fa4070 */
[----:B------:R-:W-:-:S02]  /*7980*/  IMAD.MOV.U32 R16, RZ, RZ, R19 ;  /* 0x000000ffff107224 */ /* 0x000fc400078e0013 */
[----:B------:R-:W-:Y:S01]  /*7990*/  @!P4 IMAD.MOV R2, RZ, RZ, -R2 ;  /* 0x000000ffff02c224 */ /* 0x000fe200078e0a02 */
[----:B------:R-:W-:Y:S01]  /*79a0*/  ISETP.GT.U32.AND P4, PT, R10, R14, PT ;  /* 0x0000000e0a00720c */ /* 0x000fe20003f84070 */
[----:B------:R-:W-:-:S03]  /*79b0*/  IMAD.HI.U32 R11, R15, R16, RZ ;  /* 0x000000100f0b7227 */ /* 0x000fc600078e00ff */
[----:B------:R0:W-:Y:S01]  /*79c0*/  STL [R1+0x25c], R2 ;  /* 0x00025c0201007387 */ /* 0x0001e20000100800 */
[----:B------:R-:W-:Y:S02]  /*79d0*/  IMAD.MOV R7, RZ, RZ, -R11 ;  /* 0x000000ffff077224 */ /* 0x000fe400078e0a0b */
[C---:B------:R-:W-:Y:S02]  /*79e0*/  IMAD R18, R10.reuse, R12, R18 ;  /* 0x0000000c0a127224 */ /* 0x040fe400078e0212 */
[C---:B------:R-:W-:Y:S02]  /*79f0*/  IMAD R16, R10.reuse, R7, R16 ;  /* 0x000000070a107224 */ /* 0x040fe400078e0210 */
[----:B------:R-:W-:Y:S01]  /*7a00*/  IMAD.HI.U32 R0, R15, R17, RZ ;  /* 0x000000110f007227 */ /* 0x000fe200078e00ff */
[----:B------:R-:W-:-:S03]  /*7a10*/  ISETP.GT.U32.AND P6, PT, R10, R18, PT ;  /* 0x000000120a00720c */ /* 0x000fc60003fc4070 */
[----:B------:R-:W-:Y:S01]  /*7a20*/  @!P4 IMAD.IADD R14, R14, 0x1, -R10 ;  /* 0x000000010e0ec824 */ /* 0x000fe200078e0a0a */
[C---:B------:R-:W-:Y:S01]  /*7a30*/  ISETP.GT.U32.AND P4, PT, R10.reuse, R16, PT ;  /* 0x000000100a00720c */ /* 0x040fe20003f84070 */
[----:B------:R-:W-:Y:S02]  /*7a40*/  IMAD.MOV R0, RZ, RZ, -R0 ;  /* 0x000000ffff007224 */ /* 0x000fe400078e0a00 */
[----:B0-----:R-:W-:Y:S01]  /*7a50*/  IMAD.MOV.U32 R2, RZ, RZ, R8 ;  /* 0x000000ffff027224 */ /* 0x001fe200078e0008 */
[C---:B------:R-:W-:Y:S01]  /*7a60*/  LOP3.LUT R8, R13.reuse, 0x12e, RZ, 0xfc, !PT ;  /* 0x0000012e0d087812 */ /* 0x040fe200078efcff */
[C---:B------:R-:W-:Y:S01]  /*7a70*/  IMAD R17, R10.reuse, R0, R17 ;  /* 0x000000000a117224 */ /* 0x040fe200078e0211 */
[----:B------:R-:W-:Y:S01]  /*7a80*/  LOP3.LUT R0, R13, 0x132, RZ, 0xfc, !PT ;  /* 0x000001320d007812 */ /* 0x000fe200078efcff */
[----:B------:R-:W-:Y:S01]  /*7a90*/  @!P3 IMAD.MOV R2, RZ, RZ, -R2 ;  /* 0x000000ffff02b224 */ /* 0x000fe200078e0a02 */
[----:B------:R-:W-:Y:S01]  /*7aa0*/  IABS R12, R8 ;  /* 0x00000008000c7213 */ /* 0x000fe20000000000 */
[--C-:B------:R-:W-:Y:S01]  /*7ab0*/  @!P5 IMAD.IADD R3, R3, 0x1, -R10.reuse ;  /* 0x000000010303d824 */ /* 0x100fe200078e0a0a */
[----:B------:R-:W-:Y:S01]  /*7ac0*/  ISETP.GT.U32.AND P3, PT, R10, R17, PT ;  /* 0x000000110a00720c */ /* 0x000fe20003f64070 */
[--C-:B------:R-:W-:Y:S01]  /*7ad0*/  @!P6 IMAD.IADD R18, R18, 0x1, -R10.reuse ;  /* 0x000000011212e824 */ /* 0x100fe200078e0a0a */
[----:B------:R-:W-:Y:S01]  /*7ae0*/  ISETP.GE.AND P5, PT, R5, RZ, PT ;  /* 0x000000ff0500720c */ /* 0x000fe20003fa6270 */
[----:B------:R-:W-:Y:S01]  /*7af0*/  @!P4 IMAD.IADD R16, R16, 0x1, -R10 ;  /* 0x000000011010c824 */ /* 0x000fe200078e0a0a */
[----:B------:R-:W-:Y:S01]  /*7b00*/  LOP3.LUT R5, R13, 0x130, RZ, 0xfc, !PT ;  /* 0x000001300d057812 */ /* 0x000fe200078efcff */
[----:B------:R-:W-:Y:S01]  /*7b10*/  @!P2 IMAD.MOV R9, RZ, RZ, -R9 ;  /* 0x000000ffff09a224 */ /* 0x000fe200078e0a09 */
[----:B------:R-:W-:Y:S01]  /*7b20*/  ISETP.GE.AND P6, PT, R4, RZ, PT ;  /* 0x000000ff0400720c */ /* 0x000fe20003fc6270 */
[----:B------:R-:W-:Y:S01]  /*7b30*/  IMAD.MOV.U32 R20, RZ, RZ, R14 ;  /* 0x000000ffff147224 */ /* 0x000fe200078e000e */
[----:B------:R-:W-:Y:S01]  /*7b40*/  IABS R4, R5 ;  /* 0x0000000500047213 */ /* 0x000fe20000000000 */
[C---:B------:R-:W-:Y:S01]  /*7b50*/  IMAD.HI.U32 R19, R15.reuse, R12, RZ ;  /* 0x0000000c0f137227 */ /* 0x040fe200078e00ff */
[----:B------:R-:W-:Y:S01]  /*7b60*/  ISETP.GE.AND P2, PT, R6, RZ, PT ;  /* 0x000000ff0600720c */ /* 0x000fe20003f46270 */
[----:B------:R0:W-:Y:S01]  /*7b70*/  STL [R1+0x260], R9 ;  /* 0x0002600901007387 */ /* 0x0001e20000100800 */
[C---:B------:R-:W-:Y:S01]  /*7b80*/  ISETP.GT.U32.AND P4, PT, R10.reuse, R16, PT ;  /* 0x000000100a00720c */ /* 0x040fe20003f84070 */
[----:B------:R-:W-:Y:S01]  /*7b90*/  IMAD.HI.U32 R6, R15, R4, RZ ;  /* 0x000000040f067227 */ /* 0x000fe200078e00ff */
[----:B------:R-:W-:Y:S01]  /*7ba0*/  IABS R11, R0 ;  /* 0x00000000000b7213 */ /* 0x000fe20000000000 */
[----:B------:R1:W-:Y:S02]  /*7bb0*/  STL [R1+0x264], R2 ;  /* 0x0002640201007387 */ /* 0x0003e40000100800 */
[----:B------:R-:W-:Y:S01]  /*7bc0*/  @!P3 IMAD.IADD R17, R17, 0x1, -R10 ;  /* 0x000000011111b824 */ /* 0x000fe200078e0a0a */
[----:B------:R-:W-:Y:S01]  /*7bd0*/  ISETP.GT.U32.AND P3, PT, R10, R18, PT ;  /* 0x000000120a00720c */ /* 0x000fe20003f64070 */
[----:B------:R-:W-:-:S02]  /*7be0*/  IMAD.MOV R6, RZ, RZ, -R6 ;  /* 0x000000ffff067224 */ /* 0x000fc400078e0a06 */
[----:B------:R-:W-:-:S04]  /*7bf0*/  IMAD.HI.U32 R7, R15, R11, RZ ;  /* 0x0000000b0f077227 */ /* 0x000fc800078e00ff */
[----:B------:R-:W-:Y:S01]  /*7c00*/  IMAD R4, R10, R6, R4 ;  /* 0x000000060a047224 */ /* 0x000fe200078e0204 */
[C---:B------:R-:W-:Y:S01]  /*7c10*/  LOP3.LUT R6, R13.reuse, 0x12a, RZ, 0xfc, !PT ;  /* 0x0000012a0d067812 */ /* 0x040fe200078efcff */
[----:B------:R-:W-:Y:S02]  /*7c20*/  IMAD.MOV R7, RZ, RZ, -R7 ;  /* 0x000000ffff077224 */ /* 0x000fe400078e0a07 */
[--C-:B------:R-:W-:Y:S01]  /*7c30*/  @!P4 IMAD.IADD R16, R16, 0x1, -R10.reuse ;  /* 0x000000011010c824 */ /* 0x100fe200078e0a0a */
[C---:B------:R-:W-:Y:S01]  /*7c40*/  ISETP.GT.U32.AND P4, PT, R10.reuse, R4, PT ;  /* 0x000000040a00720c */ /* 0x040fe20003f84070 */
[----:B------:R-:W-:Y:S01]  /*7c50*/  IMAD R11, R10, R7, R11 ;  /* 0x000000070a0b7224 */ /* 0x000fe200078e020b */
[----:B0-----:R-:W-:Y:S01]  /*7c60*/  IABS R9, R6 ;  /* 0x0000000600097213 */ /* 0x001fe20000000000 */
[----:B-1----:R-:W-:Y:S01]  /*7c70*/  IMAD.MOV.U32 R2, RZ, RZ, R3 ;  /* 0x000000ffff027224 */ /* 0x002fe200078e0003 */
        /* <DEDUP_REMOVED lines=8> */
[----:B------:R-:W-:Y:S02]  /*7d00*/  @!P4 IMAD.IADD R4, R4, 0x1, -R10 ;  /* 0x000000010404c824 */ /* 0x000fe400078e0a0a */
[----:B------:R-:W-:Y:S02]  /*7d10*/  @!P1 IMAD.MOV R20, RZ, RZ, -R20 ;  /* 0x000000ffff149224 */ /* 0x000fe400078e0a14 */
[----:B------:R-:W-:Y:S01]  /*7d20*/  IMAD.MOV R14, RZ, RZ, -R14 ;  /* 0x000000ffff0e7224 */ /* 0x000fe200078e0a0e */
[----:B------:R-:W-:Y:S01]  /*7d30*/  ISETP.GT.U32.AND P4, PT, R10, R4, PT ;  /* 0x000000040a00720c */ /* 0x000fe20003f84070 */
[--C-:B------:R-:W-:Y:S01]  /*7d40*/  @!P3 IMAD.IADD R11, R11, 0x1, -R10.reuse ;  /* 0x000000010b0bb824 */ /* 0x100fe200078e0a0a */
[----:B------:R-:W-:Y:S01]  /*7d50*/  STL [R1+0x1e4], R20 ;  /* 0x0001e41401007387 */ /* 0x000fe20000100800 */
[----:B------:R-:W-:Y:S01]  /*7d60*/  @!P0 IMAD.IADD R17, R17, 0x1, -R10 ;  /* 0x0000000111118824 */ /* 0x000fe200078e0a0a */
[----:B------:R-:W-:Y:S01]  /*7d70*/  ISETP.GE.AND P0, PT, R0, RZ, PT ;  /* 0x000000ff0000720c */ /* 0x000fe20003f06270 */
[----:B0-----:R-:W-:Y:S01]  /*7d80*/  IMAD.MOV.U32 R2, RZ, RZ, R18 ;  /* 0x000000ffff027224 */ /* 0x001fe200078e0012 */
[----:B------:R-:W-:Y:S01]  /*7d90*/  ISETP.GT.U32.AND P1, PT, R10, R11, PT ;  /* 0x0000000b0a00720c */ /* 0x000fe20003f24070 */
[----:B------:R-:W-:Y:S01]  /*7da0*/  IMAD.HI.U32 R0, R15, R7, RZ ;  /* 0x000000070f007227 */ /* 0x000fe200078e00ff */
[----:B------:R-:W-:-:S02]  /*7db0*/  ISETP.GE.AND P3, PT, R5, RZ, PT ;  /* 0x000000ff0500720c */ /* 0x000fc40003f66270 */
[----:B------:R-:W-:Y:S01]  /*7dc0*/  LOP3.LUT R5, R13, 0x128, RZ, 0xfc, !PT ;  /* 0x000001280d057812 */ /* 0x000fe200078efcff */
[----:B------:R-:W-:Y:S02]  /*7dd0*/  @!P2 IMAD.MOV R2, RZ, RZ, -R2 ;  /* 0x000000ffff02a224 */ /* 0x000fe400078e0a02 */
[----:B------:R-:W-:Y:S02]  /*7de0*/  IMAD.MOV R19, RZ, RZ, -R19 ;  /* 0x000000ffff137224 */ /* 0x000fe400078e0a13 */
[----:B------:R-:W-:Y:S01]  /*7df0*/  @!P5 IMAD.MOV R17, RZ, RZ, -R17 ;  /* 0x000000ffff11d224 */ /* 0x000fe200078e0a11 */
[----:B------:R-:W-:Y:S01]  /*7e00*/  ISETP.GE.AND P5, PT, R8, RZ, PT ;  /* 0x000000ff0800720c */ /* 0x000fe20003fa6270 */
[C---:B------:R-:W-:Y:S01]  /*7e10*/  IMAD R8, R10.reuse, R14, R9 ;  /* 0x0000000e0a087224 */ /* 0x040fe200078e0209 */
[----:B------:R0:W-:Y:S01]  /*7e20*/  STL [R1+0x1e8], R2 ;  /* 0x0001e80201007387 */ /* 0x0001e20000100800 */
[----:B------:R-:W-:Y:S02]  /*7e30*/  IMAD.MOV R0, RZ, RZ, -R0 ;  /* 0x000000ffff007224 */ /* 0x000fe400078e0a00 */
[----:B------:R-:W-:Y:S01]  /*7e40*/  IMAD R12, R10, R19, R12 ;  /* 0x000000130a0c7224 */ /* 0x000fe200078e020c */
[----:B------:R-:W-:Y:S01]  /*7e50*/  STL [R1+0x1f8], R17 ;  /* 0x0001f81101007387 */ /* 0x000fe20000100800 */
[--C-:B------:R-:W-:Y:S01]  /*7e60*/  @!P4 IMAD.IADD R4, R4, 0x1, -R10.reuse ;  /* 0x000000010404c824 */ /* 0x100fe200078e0a0a */
[C---:B------:R-:W-:Y:S01]  /*7e70*/  ISETP.GT.U32.AND P4, PT, R10.reuse, R8, PT ;  /* 0x000000080a00720c */ /* 0x040fe20003f84070 */
[C---:B------:R-:W-:Y:S01]  /*7e80*/  IMAD R7, R10.reuse, R0, R7 ;  /* 0x000000000a077224 */ /* 0x040fe200078e0207 */
[----:B------:R-:W-:Y:S01]  /*7e90*/  ISETP.GT.U32.AND P2, PT, R10, R12, PT ;  /* 0x0000000c0a00720c */ /* 0x000fe20003f44070 */
[----:B------:R-:W-:Y:S01]  /*7ea0*/  @!P1 IMAD.IADD R11, R11, 0x1, -R10 ;  /* 0x000000010b0b9824 */ /* 0x000fe200078e0a0a */
[----:B------:R-:W-:Y:S01]  /*7eb0*/  ISETP.GE.AND P1, PT, R3, RZ, PT ;  /* 0x000000ff0300720c */ /* 0x000fe20003f26270 */
[----:B0-----:R-:W-:Y:S01]  /*7ec0*/  IMAD.MOV.U32 R2, RZ, RZ, R16 ;  /* 0x000000ffff027224 */ /* 0x001fe200078e0010 */
[----:B------:R-:W-:-:S02]  /*7ed0*/  LOP3.LUT R3, R13, 0x126, RZ, 0xfc, !PT ;  /* 0x000001260d037812 */ /* 0x000fc400078efcff */
[----:B------:R-:W-:Y:S01]  /*7ee0*/  IABS R0, R5 ;  /* 0x0000000500007213 */ /* 0x000fe20000000000 */
[----:B------:R-:W-:Y:S01]  /*7ef0*/  @!P6 IMAD.MOV R2, RZ, RZ, -R2 ;  /* 0x000000ffff02e224 */ /* 0x000fe200078e0a02 */
[----:B------:R-:W-:Y:S02]  /*7f00*/  ISETP.GT.U32.AND P6, PT, R10, R7, PT ;  /* 0x000000070a00720c */ /* 0x000fe40003fc4070 */
[----:B------:R-:W-:Y:S01]  /*7f10*/  LOP3.LUT R19, R13, 0xfe, RZ, 0xfc, !PT ;  /* 0x000000fe0d137812 */ /* 0x000fe200078efcff */
[--C-:B------:R-:W-:Y:S01]  /*7f20*/  @!P4 IMAD.IADD R8, R8, 0x1, -R10.reuse ;  /* 0x000000010808c824 */ /* 0x100fe200078e0a0a */
[----:B------:R0:W-:Y:S01]  /*7f30*/  STL [R1+0x248], R2 ;  /* 0x0002480201007387 */ /* 0x0001e20000100800 */
[----:B------:R-:W-:Y:S01]  /*7f40*/  @!P2 IMAD.IADD R12, R12, 0x1, -R10 ;  /* 0x000000010c0ca824 */ /* 0x000fe200078e0a0a */
[----:B------:R-:W-:Y:S01]  /*7f50*/  ISETP.GE.AND P2, PT, R6, RZ, PT ;  /* 0x000000ff0600720c */ /* 0x000fe20003f46270 */
[----:B------:R-:W-:Y:S01]  /*7f60*/  IMAD.HI.U32 R9, R15, R0, RZ ;  /* 0x000000000f097227 */ /* 0x000fe200078e00ff */
[----:B------:R-:W-:-:S02]  /*7f70*/  ISETP.GT.U32.AND P4, PT, R10, R8, PT ;  /* 0x000000080a00720c */ /* 0x000fc40003f84070 */
[----:B------:R-:W-:Y:S01]  /*7f80*/  LOP3.LUT R6, R13, 0x124, RZ, 0xfc, !PT ;  /* 0x000001240d067812 */ /* 0x000fe200078efcff */
[----:B------:R-:W-:Y:S01]  /*7f90*/  IMAD.MOV R9, RZ, RZ, -R9 ;  /* 0x000000ffff097224 */ /* 0x000fe200078e0a09 */
[----:B------:R-:W-:Y:S01]  /*7fa0*/  IABS R20, R19 ;  /* 0x0000001300147213 */ /* 0x000fe20000000000 */
[----:B------:R-:W-:Y:S01]  /*7fb0*/  @!P6 IMAD.IADD R7, R7, 0x1, -R10 ;  /* 0x000000010707e824 */ /* 0x000fe200078e0a0a */
[C---:B------:R-:W-:Y:S01]  /*7fc0*/  ISETP.GT.U32.AND P6, PT, R10.reuse, R12, PT ;  /* 0x0000000c0a00720c */ /* 0x040fe20003fc4070 */
[----:B0-----:R-:W-:Y:S01]  /*7fd0*/  IMAD.MOV.U32 R2, RZ, RZ, R11 ;  /* 0x000000ffff027224 */ /* 0x001fe200078e000b */
[----:B------:R-:W-:Y:S01]  /*7fe0*/  IABS R11, R3 ;  /* 0x00000003000b7213 */ /* 0x000fe20000000000 */
[C---:B------:R-:W-:Y:S01]  /*7ff0*/  IMAD R0, R10.reuse, R9, R0 ;  /* 0x000000090a007224 */ /* 0x040fe200078e0200 */
[----:B------:R-:W-:Y:S01]  /*8000*/  IABS R9, R6 ;  /* 0x0000000600097213 */ /* 0x000fe20000000000 */
[----:B------:R-:W-:Y:S01]  /*8010*/  @!P0 IMAD.MOV R2, RZ, RZ, -R2 ;  /* 0x000000ffff028224 */ /* 0x000fe200078e0a02 */
[----:B------:R-:W-:Y:S01]  /*8020*/  ISETP.GT.U32.AND P0, PT, R10, R7, PT ;  /* 0x000000070a00720c */ /* 0x000fe20003f04070 */
[----:B------:R-:W-:-:S02]  /*8030*/  @!P4 IMAD.IADD R8, R8, 0x1, -R10 ;  /* 0x000000010808c824 */ /* 0x000fc400078e0a0a */
[C---:B------:R-:W-:Y:S01]  /*8040*/  IMAD.HI.U32 R16, R15.reuse, R9, RZ ;  /* 0x000000090f107227 */ /* 0x040fe200078e00ff */
[----:B------:R0:W-:Y:S03]  /*8050*/  STL [R1+0x24c], R2 ;  /* 0x00024c0201007387 */ /* 0x0001e60000100800 */
[----:B------:R-:W-:Y:S01]  /*8060*/  @!P6 IMAD.IADD R12, R12, 0x1, -R10 ;  /* 0x000000010c0ce824 */ /* 0x000fe200078e0a0a */
[----:B------:R-:W-:Y:S01]  /*8070*/  ISETP.GT.U32.AND P6, PT, R10, R0, PT ;  /* 0x000000000a00720c */ /* 0x000fe20003fc4070 */
[----:B------:R-:W-:Y:S02]  /*8080*/  IMAD.MOV R16, RZ, RZ, -R16 ;  /* 0x000000ffff107224 */ /* 0x000fe400078e0a10 */
[----:B------:R-:W-:-:S04]  /*8090*/  IMAD.HI.U32 R23, R15, R20, RZ ;  /* 0x000000140f177227 */ /* 0x000fc800078e00ff */
[----:B0-----:R-:W-:Y:S02]  /*80a0*/  IMAD.MOV.U32 R2, RZ, RZ, R4 ;  /* 0x000000ffff027224 */ /* 0x001fe400078e0004 */
[----:B------:R-:W-:-:S04]  /*80b0*/  IMAD.HI.U32 R4, R15, R11, RZ ;  /* 0x0000000b0f047227 */ /* 0x000fc800078e00ff */
[----:B------:R-:W-:Y:S02]  /*80c0*/  IMAD.MOV R4, RZ, RZ, -R4 ;  /* 0x000000ffff047224 */ /* 0x000fe400078e0a04 */
[----:B------:R-:W-:Y:S01]  /*80d0*/  @!P0 IMAD.IADD R7, R7, 0x1, -R10 ;  /* 0x0000000107078824 */ /* 0x000fe200078e0a0a */
[----:B------:R-:W-:Y:S01]  /*80e0*/  ISETP.GE.AND P0, PT, R3, RZ, PT ;  /* 0x000000ff0300720c */ /* 0x000fe20003f06270 */
[----:B------:R-:W-:Y:S01]  /*80f0*/  IMAD R11, R10, R4, R11 ;  /* 0x000000040a0b7224 */ /* 0x000fe200078e020b */
[----:B------:R-:W-:Y:S01]  /*8100*/  LOP3.LUT R3, R13, 0x122, RZ, 0xfc, !PT ;  /* 0x000001220d037812 */ /* 0x000fe200078efcff */
[----:B------:R-:W-:Y:S01]  /*8110*/  @!P3 IMAD.MOV R2, RZ, RZ, -R2 ;  /* 0x000000ffff02b224 */ /* 0x000fe200078e0a02 */
[----:B------:R-:W-:Y:S01]  /*8120*/  ISETP.GE.AND P3, PT, R5, RZ, PT ;  /* 0x000000ff0500720c */ /* 0x000fe20003f66270 */
[----:B------:R-:W-:Y:S01]  /*8130*/  @!P6 IMAD.IADD R0, R0, 0x1, -R10 ;  /* 0x000000010000e824 */ /* 0x000fe200078e0a0a */
[C---:B------:R-:W-:Y:S01]  /*8140*/  ISETP.GT.U32.AND P4, PT, R10.reuse, R11, PT ;  /* 0x0000000b0a00720c */ /* 0x040fe20003f84070 */
[----:B------:R-:W-:Y:S01]  /*8150*/  IMAD R9, R10, R16, R9 ;  /* 0x000000100a097224 */ /* 0x000fe200078e0209 */
[----:B------:R0:W-:Y:S01]  /*8160*/  STL [R1+0x254], R2 ;  /* 0x0002540201007387 */ /* 0x0001e20000100800 */
[----:B------:R-:W-:Y:S01]  /*8170*/  IABS R5, R3 ;  /* 0x0000000300057213 */ /* 0x000fe20000000000 */
[----:B------:R-:W-:Y:S01]  /*8180*/  IMAD.MOV R23, RZ, RZ, -R23 ;  /* 0x000000ffff177224 */ /* 0x000fe200078e0a17 */
[----:B------:R-:W-:-:S02]  /*8190*/  ISETP.GE.AND P6, PT, R6, RZ, PT ;  /* 0x000000ff0600720c */ /* 0x000fc40003fc6270 */
[----:B------:R-:W-:Y:S01]  /*81a0*/  LOP3.LUT R4, R13, 0x120, RZ, 0xfc, !PT ;  /* 0x000001200d047812 */ /* 0x000fe200078efcff */
[----:B------:R-:W-:-:S03]  /*81b0*/  IMAD.HI.U32 R6, R15, R5, RZ ;  /* 0x000000050f067227 */ /* 0x000fc600078e00ff */
[----:B------:R-:W-:Y:S01]  /*81c0*/  IABS R14, R4 ;  /* 0x00000004000e7213 */ /* 0x000fe20000000000 */
[----:B0-----:R-:W-:Y:S02]  /*81d0*/  IMAD.MOV.U32 R2, RZ, RZ, R12 ;  /* 0x000000ffff027224 */ /* 0x001fe400078e000c */
[----:B------:R-:W-:Y:S02]  /*81e0*/  @!P4 IMAD.IADD R11, R11, 0x1, -R10 ;  /* 0x000000010b0bc824 */ /* 0x000fe400078e0a0a */
[----:B------:R-:W-:Y:S02]  /*81f0*/  IMAD.MOV.U32 R12, RZ, RZ, R7 ;  /* 0x000000ffff0c7224 */ /* 0x000fe400078e0007 */
[----:B------:R-:W-:Y:S01]  /*8200*/  @!P5 IMAD.MOV R2, RZ, RZ, -R2 ;  /* 0x000000ffff02d224 */ /* 0x000fe200078e0a02 */
[C---:B------:R-:W-:Y:S01]  /*8210*/  ISETP.GT.U32.AND P4, PT, R10.reuse, R11, PT ;  /* 0x0000000b0a00720c */ /* 0x040fe20003f84070 */
[----:B------:R-:W-:Y:S01]  /*8220*/  @!P1 IMAD.MOV R12, RZ, RZ, -R12 ;  /* 0x000000ffff0c9224 */ /* 0x000fe200078e0a0c */
[C---:B------:R-:W-:Y:S01]  /*8230*/  ISETP.GT.U32.AND P5, PT, R10.reuse, R0, PT ;  /* 0x000000000a00720c */ /* 0x040fe20003fa4070 */
[----:B------:R-:W-:Y:S01]  /*8240*/  IMAD.MOV R6, RZ, RZ, -R6 ;  /* 0x000000ffff067224 */ /* 0x000fe200078e0a06 */
[C---:B------:R-:W-:Y:S01]  /*8250*/  ISETP.GT.U32.AND P1, PT, R10.reuse, R9, PT ;  /* 0x000000090a00720c */ /* 0x040fe20003f24070 */
[----:B------:R-:W-:Y:S01]  /*8260*/  IMAD.HI.U32 R7, R15, R14, RZ ;  /* 0x0000000e0f077227 */ /* 0x000fe200078e00ff */
[----:B------:R0:W-:Y:S03]  /*8270*/  STL [R1+0x250], R2 ;  /* 0x0002500201007387 */ /* 0x0001e60000100800 */
[----:B------:R-:W-:Y:S01]  /*8280*/  IMAD R5, R10, R6, R5 ;  /* 0x000000060a057224 */ /* 0x000fe200078e0205 */
[----:B------:R1:W-:Y:S01]  /*8290*/  STL [R1+0x22c], R12 ;  /* 0x00022c0c01007387 */ /* 0x0003e20000100800 */
[----:B------:R-:W-:-:S02]  /*82a0*/  IMAD.MOV R7, RZ, RZ, -R7 ;  /* 0x000000ffff077224 */ /* 0x000fc400078e0a07 */
[--C-:B------:R-:W-:Y:S01]  /*82b0*/  @!P4 IMAD.IADD R11, R11, 0x1, -R10.reuse ;  /* 0x000000010b0bc824 */ /* 0x100fe200078e0a0a */
[----:B------:R-:W-:Y:S01]  /*82c0*/  ISETP.GT.U32.AND P4, PT, R10, R5, PT ;  /* 0x000000050a00720c */ /* 0x000fe20003f84070 */
[--C-:B------:R-:W-:Y:S01]  /*82d0*/  @!P5 IMAD.IADD R0, R0, 0x1, -R10.reuse ;  /* 0x000000010000d824 */ /* 0x100fe200078e0a0a */
[----:B------:R-:W-:Y:S01]  /*82e0*/  ISETP.GE.AND P5, PT, R4, RZ, PT ;  /* 0x000000ff0400720c */ /* 0x000fe20003fa6270 */
[----:B------:R-:W-:Y:S02]  /*82f0*/  @!P1 IMAD.IADD R9, R9, 0x1, -R10 ;  /* 0x0000000109099824 */ /* 0x000fe400078e0a0a */
[----:B0-----:R-:W-:Y:S01]  /*8300*/  IMAD.MOV.U32 R2, RZ, RZ, R8 ;  /* 0x000000ffff027224 */ /* 0x001fe200078e0008 */
[C---:B------:R-:W-:Y:S01]  /*8310*/  LOP3.LUT R8, R13.reuse, 0x11e, RZ, 0xfc, !PT ;  /* 0x0000011e0d087812 */ /* 0x040fe200078efcff */
[C---:B------:R-:W-:Y:S01]  /*8320*/  IMAD R14, R10.reuse, R7, R14 ;  /* 0x000000070a0e7224 */ /* 0x040fe200078e020e */
[C---:B------:R-:W-:Y:S01]  /*8330*/  ISETP.GT.U32.AND P1, PT, R10.reuse, R9, PT ;  /* 0x000000090a00720c */ /* 0x040fe20003f24070 */
[----:B-1----:R-:W-:Y:S01]  /*8340*/  IMAD.MOV.U32 R12, RZ, RZ, R0 ;  /* 0x000000ffff0c7224 */ /* 0x002fe200078e0000 */
[----:B------:R-:W-:Y:S01]  /*8350*/  LOP3.LUT R7, R13, 0x11c, RZ, 0xfc, !PT ;  /* 0x0000011c0d077812 */ /* 0x000fe200078efcff */
[----:B------:R-:W-:Y:S01]  /*8360*/  @!P2 IMAD.MOV R2, RZ, RZ, -R2 ;  /* 0x000000ffff02a224 */ /* 0x000fe200078e0a02 */
[----:B------:R-:W-:Y:S01]  /*8370*/  IABS R4, R8 ;  /* 0x0000000800047213 */ /* 0x000fe20000000000 */
[----:B------:R-:W-:Y:S01]  /*8380*/  @!P3 IMAD.MOV R12, RZ, RZ, -R12 ;  /* 0x000000ffff0cb224 */ /* 0x000fe200078e0a0c */
[C---:B------:R-:W-:Y:S01]  /*8390*/  ISETP.GT.U32.AND P3, PT, R10.reuse, R14, PT ;  /* 0x0000000e0a00720c */ /* 0x040fe20003f64070 */
[----:B------:R-:W-:Y:S01]  /*83a0*/  @!P4 IMAD.IADD R5, R5, 0x1, -R10 ;  /* 0x000000010505c824 */ /* 0x000fe200078e0a0a */
[----:B------:R0:W-:Y:S01]  /*83b0*/  STL [R1+0x230], R2 ;  /* 0x0002300201007387 */ /* 0x0001e20000100800 */
[----:B------:R-:W-:Y:S01]  /*83c0*/  IABS R6, R7 ;  /* 0x0000000700067213 */ /* 0x000fe20000000000 */
[C---:B------:R-:W-:Y:S01]  /*83d0*/  IMAD R20, R10.reuse, R23, R20 ;  /* 0x000000170a147224 */ /* 0x040fe200078e0214 */
[----:B------:R-:W-:Y:S01]  /*83e0*/  ISETP.GE.AND P2, PT, R3, RZ, PT ;  /* 0x000000ff0300720c */ /* 0x000fe20003f46270 */
[----:B------:R-:W-:Y:S01]  /*83f0*/  STL [R1+0x244], R12 ;  /* 0x0002440c01007387 */ /* 0x000fe20000100800 */
[----:B------:R-:W-:Y:S01]  /*8400*/  ISETP.GT.U32.AND P4, PT, R10, R5, PT ;  /* 0x000000050a00720c */ /* 0x000fe20003f84070 */
[----:B------:R-:W-:Y:S01]  /*8410*/  @!P1 IMAD.IADD R9, R9, 0x1, -R10 ;  /* 0x0000000109099824 */ /* 0x000fe200078e0a0a */
[----:B------:R-:W-:Y:S01]  /*8420*/  ISETP.GE.AND P1, PT, R7, RZ, PT ;  /* 0x000000ff0700720c */ /* 0x000fe20003f26270 */
[----:B------:R-:W-:Y:S01]  /*8430*/  IMAD.HI.U32 R7, R15, R6, RZ ;  /* 0x000000060f077227 */ /* 0x000fe200078e00ff */
[----:B------:R-:W-:-:S03]  /*8440*/  LOP3.LUT R3, R13, 0x11a, RZ, 0xfc, !PT ;  /* 0x0000011a0d037812 */ /* 0x000fc600078efcff */
[----:B0-----:R-:W-:Y:S01]  /*8450*/  IMAD.MOV.U32 R2, RZ, RZ, R11 ;  /* 0x000000ffff027224 */ /* 0x001fe200078e000b */
[----:B------:R-:W-:Y:S01]  /*8460*/  IABS R0, R3 ;  /* 0x0000000300007213 */ /* 0x000fe20000000000 */
[----:B------:R-:W-:Y:S02]  /*8470*/  @!P3 IMAD.IADD R14, R14, 0x1, -R10 ;  /* 0x000000010e0eb824 */ /* 0x000fe400078e0a0a */
[----:B------:R-:W-:Y:S01]  /*8480*/  @!P0 IMAD.MOV R2, RZ, RZ, -R2 ;  /* 0x000000ffff028224 */ /* 0x000fe200078e0a02 */
[----:B------:R-:W-:Y:S01]  /*8490*/  ISETP.GE.AND P0, PT, R8, RZ, PT ;  /* 0x000000ff0800720c */ /* 0x000fe20003f06270 */
[----:B------:R-:W-:Y:S01]  /*84a0*/  IMAD.HI.U32 R11, R15, R4, RZ ;  /* 0x000000040f0b7227 */ /* 0x000fe200078e00ff */
[----:B------:R-:W-:Y:S02]  /*84b0*/  ISETP.GT.U32.AND P3, PT, R10, R14, PT ;  /* 0x0000000e0a00720c */ /* 0x000fe40003f64070 */
[----:B------:R0:W-:Y:S01]  /*84c0*/  STL [R1+0x240], R2 ;  /* 0x0002400201007387 */ /* 0x0001e20000100800 */
[----:B------:R-:W-:-:S02]  /*84d0*/  IMAD.MOV R11, RZ, RZ, -R11 ;  /* 0x000000ffff0b7224 */ /* 0x000fc400078e0a0b */
[----:B------:R-:W-:Y:S02]  /*84e0*/  IMAD.MOV R7, RZ, RZ, -R7 ;  /* 0x000000ffff077224 */ /* 0x000fe400078e0a07 */
[----:B------:R-:W-:Y:S02]  /*84f0*/  @!P4 IMAD.IADD R5, R5, 0x1, -R10 ;  /* 0x000000010505c824 */ /* 0x000fe400078e0a0a */
[----:B------:R-:W-:Y:S02]  /*8500*/  IMAD R4, R10, R11, R4 ;  /* 0x0000000b0a047224 */ /* 0x000fe400078e0204 */
[----:B------:R-:W-:-:S03]  /*8510*/  IMAD.HI.U32 R8, R15, R0, RZ ;  /* 0x000000000f087227 */ /* 0x000fc600078e00ff */
[C---:B------:R-:W-:Y:S01]  /*8520*/  ISETP.GT.U32.AND P4, PT, R10.reuse, R4, PT ;  /* 0x000000040a00720c */ /* 0x040fe20003f84070 */
[----:B0-----:R-:W-:Y:S02]  /*8530*/  IMAD.MOV.U32 R2, RZ, RZ, R9 ;  /* 0x000000ffff027224 */ /* 0x001fe400078e0009 */
[----:B------:R-:W-:Y:S02]  /*8540*/  IMAD.MOV R8, RZ, RZ, -R8 ;  /* 0x000000ffff087224 */ /* 0x000fe400078e0a08 */
[----:B------:R-:W-:Y:S01]  /*8550*/  @!P6 IMAD.MOV R2, RZ, RZ, -R2 ;  /* 0x000000ffff02e224 */ /* 0x000fe200078e0a02 */
[----:B------:R-:W-:Y:S01]  /*8560*/  ISETP.GE.AND P6, PT, R3, RZ, PT ;  /* 0x000000ff0300720c */ /* 0x000fe20003fc6270 */
[----:B------:R-:W-:Y:S01]  /*8570*/  IMAD R3, R10, R7, R6 ;  /* 0x000000070a037224 */ /* 0x000fe200078e0206 */
[C---:B------:R-:W-:Y:S01]  /*8580*/  LOP3.LUT R6, R13.reuse, 0x114, RZ, 0xfc, !PT ;  /* 0x000001140d067812 */ /* 0x040fe200078efcff */
[----:B------:R-:W-:Y:S01]  /*8590*/  @!P3 IMAD.IADD R14, R14, 0x1, -R10 ;  /* 0x000000010e0eb824 */ /* 0x000fe200078e0a0a */
[----:B------:R0:W-:Y:S01]  /*85a0*/  STL [R1+0x238], R2 ;  /* 0x0002380201007387 */ /* 0x0001e20000100800 */
[----:B------:R-:W-:Y:S01]  /*85b0*/  IMAD R0, R10, R8, R0 ;  /* 0x000000080a007224 */ /* 0x000fe200078e0200 */
[----:B------:R-:W-:Y:S01]  /*85c0*/  LOP3.LUT R8, R13, 0x118, RZ, 0xfc, !PT ;  /* 0x000001180d087812 */ /* 0x000fe200078efcff */
[----:B------:R-:W-:Y:S01]  /*85d0*/  @!P4 IMAD.IADD R4, R4, 0x1, -R10 ;  /* 0x000000010404c824 */ /* 0x000fe200078e0a0a */
[----:B------:R-:W-:-:S02]  /*85e0*/  IABS R11, R6 ;  /* 0x00000006000b7213 */ /* 0x000fc40000000000 */
[----:B------:R-:W-:Y:S02]  /*85f0*/  ISETP.GE.AND P3, PT, R8, RZ, PT ;  /* 0x000000ff0800720c */ /* 0x000fe40003f66270 */
[----:B------:R-:W-:Y:S01]  /*8600*/  IABS R8, R8 ;  /* 0x0000000800087213 */ /* 0x000fe20000000000 */
[----:B------:R-:W-:Y:S01]  /*8610*/  IMAD.HI.U32 R17, R15, R11, RZ ;  /* 0x0000000b0f117227 */ /* 0x000fe200078e00ff */
[C---:B------:R-:W-:Y:S02]  /*8620*/  ISETP.GT.U32.AND P4, PT, R10.reuse, R4, PT ;  /* 0x000000040a00720c */ /* 0x040fe40003f84070 */
[C---:B------:R-:W-:Y:S01]  /*8630*/  LOP3.LUT R7, R13.reuse, 0x112, RZ, 0xfc, !PT ;  /* 0x000001120d077812 */ /* 0x040fe200078efcff */
[----:B0-----:R-:W-:Y:S01]  /*8640*/  IMAD.MOV.U32 R2, RZ, RZ, R5 ;  /* 0x000000ffff027224 */ /* 0x001fe200078e0005 */
[----:B------:R-:W-:Y:S01]  /*8650*/  LOP3.LUT R5, R13, 0x116, RZ, 0xfc, !PT ;  /* 0x000001160d057812 */ /* 0x000fe200078efcff */
[----:B------:R-:W-:Y:S01]  /*8660*/  IMAD.MOV R17, RZ, RZ, -R17 ;  /* 0x000000ffff117224 */ /* 0x000fe200078e0a11 */
[----:B------:R-:W-:Y:S01]  /*8670*/  IABS R12, R7 ;  /* 0x00000007000c7213 */ /* 0x000fe20000000000 */
[----:B------:R-:W-:Y:S01]  /*8680*/  @!P2 IMAD.MOV R2, RZ, RZ, -R2 ;  /* 0x000000ffff02a224 */ /* 0x000fe200078e0a02 */
[----:B------:R-:W-:-:S02]  /*8690*/  ISETP.GT.U32.AND P2, PT, R10, R3, PT ;  /* 0x000000030a00720c */ /* 0x000fc40003f44070 */
[----:B------:R-:W-:Y:S02]  /*86a0*/  IABS R9, R5 ;  /* 0x0000000500097213 */ /* 0x000fe40000000000 */
[----:B------:R0:W-:Y:S01]  /*86b0*/  STL [R1+0x23c], R2 ;  /* 0x00023c0201007387 */ /* 0x0001e20000100800 */
[----:B------:R-:W-:Y:S01]  /*86c0*/  @!P4 IMAD.IADD R4, R4, 0x1, -R10 ;  /* 0x000000010404c824 */ /* 0x000fe200078e0a0a */
[----:B------:R-:W-:Y:S01]  /*86d0*/  ISETP.GE.AND P4, PT, R5, RZ, PT ;  /* 0x000000ff0500720c */ /* 0x000fe20003f86270 */
[----:B------:R-:W-:Y:S01]  /*86e0*/  IMAD.HI.U32 R16, R15, R9, RZ ;  /* 0x000000090f107227 */ /* 0x000fe200078e00ff */
[----:B------:R-:W-:-:S03]  /*86f0*/  LOP3.LUT R5, R13, 0x110, RZ, 0xfc, !PT ;  /* 0x000001100d057812 */ /* 0x000fc600078efcff */
[----:B------:R-:W-:Y:S02]  /*8700*/  IMAD.MOV.U32 R18, RZ, RZ, R4 ;  /* 0x000000ffff127224 */ /* 0x000fe400078e0004 */
[----:B------:R-:W-:Y:S02]  /*8710*/  @!P2 IMAD.IADD R3, R3, 0x1, -R10 ;  /* 0x000000010303a824 */ /* 0x000fe400078e0a0a */
[----:B0-----:R-:W-:Y:S02]  /*8720*/  IMAD.MOV.U32 R2, RZ, RZ, R14 ;  /* 0x000000ffff027224 */ /* 0x001fe400078e000e */
[----:B------:R-:W-:Y:S01]  /*8730*/  IMAD.HI.U32 R14, R15, R8, RZ ;  /* 0x000000080f0e7227 */ /* 0x000fe200078e00ff */
[----:B------:R-:W-:-:S03]  /*8740*/  ISETP.GT.U32.AND P2, PT, R10, R3, PT ;  /* 0x000000030a00720c */ /* 0x000fc60003f44070 */
[----:B------:R-:W-:Y:S01]  /*8750*/  @!P5 IMAD.MOV R2, RZ, RZ, -R2 ;  /* 0x000000ffff02d224 */ /* 0x000fe200078e0a02 */
[C---:B------:R-:W-:Y:S01]  /*8760*/  ISETP.GT.U32.AND P5, PT, R10.reuse, R0, PT ;  /* 0x000000000a00720c */ /* 0x040fe20003fa4070 */
[----:B------:R-:W-:Y:S02]  /*8770*/  IMAD.MOV R14, RZ, RZ, -R14 ;  /* 0x000000ffff0e7224 */ /* 0x000fe400078e0a0e */
[----:B------:R-:W-:Y:S01]  /*8780*/  @!P0 IMAD.MOV R18, RZ, RZ, -R18 ;  /* 0x000000ffff128224 */ /* 0x000fe200078e0a12 */
[----:B------:R0:W-:Y:S01]  /*8790*/  STL [R1+0x234], R2 ;  /* 0x0002340201007387 */ /* 0x0001e20000100800 */
[C---:B------:R-:W-:Y:S02]  /*87a0*/  IMAD R8, R10.reuse, R14, R8 ;  /* 0x0000000e0a087224 */ /* 0x040fe400078e0208 */
[----:B------:R-:W-:Y:S01]  /*87b0*/  IMAD.HI.U32 R14, R15, R12, RZ ;  /* 0x0000000c0f0e7227 */ /* 0x000fe200078e00ff */
[----:B------:R-:W-:Y:S03]  /*87c0*/  STL [R1+0x228], R18 ;  /* 0x0002281201007387 */ /* 0x000fe60000100800 */
[--C-:B------:R-:W-:Y:S01]  /*87d0*/  @!P2 IMAD.IADD R3, R3, 0x1, -R10.reuse ;  /* 0x000000010303a824 */ /* 0x100fe200078e0a0a */
[----:B------:R-:W-:Y:S01]  /*87e0*/  ISETP.GT.U32.AND P2, PT, R10, R8, PT ;  /* 0x000000080a00720c */ /* 0x000fe20003f44070 */
[----:B------:R-:W-:-:S02]  /*87f0*/  @!P5 IMAD.IADD R0, R0, 0x1, -R10 ;  /* 0x000000010000d824 */ /* 0x000fc400078e0a0a */
[----:B0-----:R-:W-:Y:S02]  /*8800*/  IMAD.MOV.U32 R2, RZ, RZ, R3 ;  /* 0x000000ffff027224 */ /* 0x001fe400078e0003 */
[C---:B------:R-:W-:Y:S01]  /*8810*/  IMAD R4, R10.reuse, R17, R11 ;  /* 0x000000110a047224 */ /* 0x040fe200078e020b */
[----:B------:R-:W-:Y:S01]  /*8820*/  ISETP.GT.U32.AND P5, PT, R10, R0, PT ;  /* 0x000000000a00720c */ /* 0x000fe20003fa4070 */
[----:B------:R-:W-:Y:S01]  /*8830*/  @!P1 IMAD.MOV R2, RZ, RZ, -R2 ;  /* 0x000000ffff029224 */ /* 0x000fe200078e0a02 */
[----:B------:R-:W-:Y:S01]  /*8840*/  ISETP.GE.AND P1, PT, R6, RZ, PT ;  /* 0x000000ff0600720c */ /* 0x000fe20003f26270 */
[----:B------:R-:W-:Y:S01]  /*8850*/  IMAD.MOV R14, RZ, RZ, -R14 ;  /* 0x000000ffff0e7224 */ /* 0x000fe200078e0a0e */
[C---:B------:R-:W-:Y:S01]  /*8860*/  LOP3.LUT R11, R13.reuse, 0x10c, RZ, 0xfc, !PT ;  /* 0x0000010c0d0b7812 */ /* 0x040fe200078efcff */
[----:B------:R-:W-:Y:S01]  /*8870*/  IMAD.MOV R16, RZ, RZ, -R16 ;  /* 0x000000ffff107224 */ /* 0x000fe200078e0a10 */
[----:B------:R0:W-:Y:S01]  /*8880*/  STL [R1+0x224], R2 ;  /* 0x0002240201007387 */ /* 0x0001e20000100800 */
[----:B------:R-:W-:Y:S01]  /*8890*/  IMAD R3, R10, R14, R12 ;  /* 0x0000000e0a037224 */ /* 0x000fe200078e020c */
[----:B------:R-:W-:Y:S01]  /*88a0*/  LOP3.LUT R6, R13, 0x10e, RZ, 0xfc, !PT ;  /* 0x0000010e0d067812 */ /* 0x000fe200078efcff */
[--C-:B------:R-:W-:Y:S01]  /*88b0*/  @!P2 IMAD.IADD R8, R8, 0x1, -R10.reuse ;  /* 0x000000010808a824 */ /* 0x100fe200078e0a0a */
[----:B------:R-:W-:Y:S01]  /*88c0*/  IABS R14, R11 ;  /* 0x0000000b000e7213 */ /* 0x000fe20000000000 */
[----:B------:R-:W-:Y:S01]  /*88d0*/  IMAD R9, R10, R16, R9 ;  /* 0x000000100a097224 */ /* 0x000fe200078e0209 */
[----:B------:R-:W-:Y:S01]  /*88e0*/  IABS R12, R5 ;  /* 0x00000005000c7213 */ /* 0x000fe20000000000 */
[----:B------:R-:W-:Y:S01]  /*88f0*/  @!P5 IMAD.IADD R0, R0, 0x1, -R10 ;  /* 0x000000010000d824 */ /* 0x000fe200078e0a0a */
[----:B------:R-:W-:-:S02]  /*8900*/  ISETP.GT.U32.AND P5, PT, R10, R4, PT ;  /* 0x000000040a00720c */ /* 0x000fc40003fa4070 */
[C---:B------:R-:W-:Y:S01]  /*8910*/  ISETP.GT.U32.AND P2, PT, R10.reuse, R8, PT ;  /* 0x000000080a00720c */ /* 0x040fe20003f44070 */
[----:B0-----:R-:W-:Y:S01]  /*8920*/  IMAD.MOV.U32 R2, RZ, RZ, R0 ;  /* 0x000000ffff027224 */ /* 0x001fe200078e0000 */
[----:B------:R-:W-:Y:S01]  /*8930*/  ISETP.GT.U32.AND P0, PT, R10, R9, PT ;  /* 0x000000090a00720c */ /* 0x000fe20003f04070 */
[----:B------:R-:W-:Y:S01]  /*8940*/  IMAD.HI.U32 R16, R15, R12, RZ ;  /* 0x0000000c0f107227 */ /* 0x000fe200078e00ff */
[----:B------:R-:W-:-:S03]  /*8950*/  IABS R0, R6 ;  /* 0x0000000600007213 */ /* 0x000fc60000000000 */
[----:B------:R-:W-:Y:S01]  /*8960*/  @!P6 IMAD.MOV R2, RZ, RZ, -R2 ;  /* 0x000000ffff02e224 */ /* 0x000fe200078e0a02 */
[----:B------:R-:W-:Y:S01]  /*8970*/  ISETP.GT.U32.AND P6, PT, R10, R3, PT ;  /* 0x000000030a00720c */ /* 0x000fe20003fc4070 */
[----:B------:R-:W-:Y:S02]  /*8980*/  IMAD.MOV R16, RZ, RZ, -R16 ;  /* 0x000000ffff107224 */ /* 0x000fe400078e0a10 */
[--C-:B------:R-:W-:Y:S01]  /*8990*/  @!P5 IMAD.IADD R4, R4, 0x1, -R10.reuse ;  /* 0x000000010404d824 */ /* 0x100fe200078e0a0a */
[----:B------:R0:W-:Y:S01]  /*89a0*/  STL [R1+0x220], R2 ;  /* 0x0002200201007387 */ /* 0x0001e20000100800 */
[--C-:B------:R-:W-:Y:S01]  /*89b0*/  @!P2 IMAD.IADD R8, R8, 0x1, -R10.reuse ;  /* 0x000000010808a824 */ /* 0x100fe200078e0a0a */
[----:B------:R-:W-:Y:S01]  /*89c0*/  ISETP.GE.AND P2, PT, R7, RZ, PT ;  /* 0x000000ff0700720c */ /* 0x000fe20003f46270 */
[----:B------:R-:W-:Y:S01]  /*89d0*/  @!P0 IMAD.IADD R9, R9, 0x1, -R10 ;  /* 0x0000000109098824 */ /* 0x000fe200078e0a0a */
[----:B------:R-:W-:Y:S01]  /*89e0*/  ISETP.GT.U32.AND P5, PT, R10, R4, PT ;  /* 0x000000040a00720c */ /* 0x000fe20003fa4070 */
[----:B------:R-:W-:-:S02]  /*89f0*/  IMAD.MOV.U32 R7, RZ, RZ, R14 ;  /* 0x000000ffff077224 */ /* 0x000fc400078e000e */
[----:B------:R-:W-:Y:S01]  /*8a00*/  IMAD.HI.U32 R14, R15, R0, RZ ;  /* 0x000000000f0e7227 */ /* 0x000fe200078e00ff */
[----:B------:R-:W-:-:S03]  /*8a10*/  ISETP.GT.U32.AND P0, PT, R10, R9, PT ;  /* 0x000000090a00720c */ /* 0x000fc60003f04070 */
[----:B------:R-:W-:Y:S02]  /*8a20*/  @!P6 IMAD.IADD R3, R3, 0x1, -R10 ;  /* 0x000000010303e824 */ /* 0x000fe400078e0a0a */
[----:B------:R-:W-:Y:S02]  /*8a30*/  IMAD.MOV R14, RZ, RZ, -R14 ;  /* 0x000000ffff0e7224 */ /* 0x000fe400078e0a0e */
[C---:B------:R-:W-:Y:S01]  /*8a40*/  IMAD R12, R10.reuse, R16, R12 ;  /* 0x000000100a0c7224 */ /* 0x040fe200078e020c */
[----:B------:R-:W-:Y:S01]  /*8a50*/  ISETP.GT.U32.AND P6, PT, R10, R3, PT ;  /* 0x000000030a00720c */ /* 0x000fe20003fc4070 */
[----:B------:R-:W-:Y:S01]  /*8a60*/  @!P5 IMAD.IADD R4, R4, 0x1, -R10 ;  /* 0x000000010404d824 */ /* 0x000fe200078e0a0a */
[----:B------:R-:W-:Y:S01]  /*8a70*/  ISETP.GE.AND P5, PT, R11, RZ, PT ;  /* 0x000000ff0b00720c */ /* 0x000fe20003fa6270 */
[C---:B------:R-:W-:Y:S01]  /*8a80*/  IMAD R11, R10.reuse, R14, R0 ;  /* 0x0000000e0a0b7224 */ /* 0x040fe200078e0200 */
[----:B------:R-:W-:Y:S01]  /*8a90*/  LOP3.LUT R0, R13, 0x10a, RZ, 0xfc, !PT ;  /* 0x0000010a0d007812 */ /* 0x000fe200078efcff */
[----:B------:R-:W-:Y:S01]  /*8aa0*/  @!P0 IMAD.IADD R9, R9, 0x1, -R10 ;  /* 0x0000000109098824 */ /* 0x000fe200078e0a0a */
[----:B------:R-:W-:Y:S01]  /*8ab0*/  ISETP.GT.U32.AND P0, PT, R10, R12, PT ;  /* 0x0000000c0a00720c */ /* 0x000fe20003f04070 */
[----:B------:R-:W-:Y:S01]  /*8ac0*/  IMAD.MOV.U32 R17, RZ, RZ, R8 ;  /* 0x000000ffff117224 */ /* 0x000fe200078e0008 */
[----:B------:R-:W-:Y:S01]  /*8ad0*/  IABS R16, R0 ;  /* 0x0000000000107213 */ /* 0x000fe20000000000 */
[----:B0-----:R-:W-:-:S02]  /*8ae0*/  IMAD.MOV.U32 R2, RZ, RZ, R9 ;  /* 0x000000ffff027224 */ /* 0x001fc400078e0009 */
[----:B------:R-:W-:Y:S01]  /*8af0*/  @!P3 IMAD.MOV R17, RZ, RZ, -R17 ;  /* 0x000000ffff11b224 */ /* 0x000fe200078e0a11 */
[----:B------:R-:W-:Y:S01]  /*8b00*/  ISETP.GE.AND P3, PT, R5, RZ, PT ;  /* 0x000000ff0500720c */ /* 0x000fe20003f66270 */
[--C-:B------:R-:W-:Y:S01]  /*8b10*/  @!P6 IMAD.IADD R3, R3, 0x1, -R10.reuse ;  /* 0x000000010303e824 */ /* 0x100fe200078e0a0a */
[----:B------:R-:W-:Y:S01]  /*8b20*/  ISETP.GT.U32.AND P6, PT, R10, R11, PT ;  /* 0x0000000b0a00720c */ /* 0x000fe20003fc4070 */
[----:B------:R-:W-:Y:S01]  /*8b30*/  IMAD.HI.U32 R9, R15, R16, RZ ;  /* 0x000000100f097227 */ /* 0x000fe200078e00ff */
[----:B------:R0:W-:Y:S03]  /*8b40*/  STL [R1+0x21c], R17 ;  /* 0x00021c1101007387 */ /* 0x0001e60000100800 */
[----:B------:R-:W-:Y:S02]  /*8b50*/  @!P0 IMAD.IADD R12, R12, 0x1, -R10 ;  /* 0x000000010c0c8824 */ /* 0x000fe400078e0a0a */
[----:B------:R-:W-:Y:S01]  /*8b60*/  @!P4 IMAD.MOV R2, RZ, RZ, -R2 ;  /* 0x000000ffff02c224 */ /* 0x000fe200078e0a02 */
[----:B------:R-:W-:Y:S01]  /*8b70*/  ISETP.GE.AND P4, PT, R6, RZ, PT ;  /* 0x000000ff0600720c */ /* 0x000fe20003f86270 */
[----:B------:R-:W-:Y:S01]  /*8b80*/  IMAD.MOV.U32 R5, RZ, RZ, R4 ;  /* 0x000000ffff057224 */ /* 0x000fe200078e0004 */
[C---:B------:R-:W-:Y:S01]  /*8b90*/  ISETP.GT.U32.AND P0, PT, R10.reuse, R12, PT ;  /* 0x0000000c0a00720c */ /* 0x040fe20003f04070 */
[----:B------:R-:W-:Y:S01]  /*8ba0*/  IMAD.MOV R9, RZ, RZ, -R9 ;  /* 0x000000ffff097224 */ /* 0x000fe200078e0a09 */
[----:B------:R-:W-:Y:S01]  /*8bb0*/  LOP3.LUT R4, R13, 0x108, RZ, 0xfc, !PT ;  /* 0x000001080d047812 */ /* 0x000fe200078efcff */
[----:B------:R-:W-:Y:S01]  /*8bc0*/  @!P6 IMAD.IADD R11, R11, 0x1, -R10 ;  /* 0x000000010b0be824 */ /* 0x000fe200078e0a0a */
[----:B------:R1:W-:Y:S01]  /*8bd0*/  STL [R1+0x1fc], R2 ;  /* 0x0001fc0201007387 */ /* 0x0003e20000100800 */
[C---:B------:R-:W-:Y:S01]  /*8be0*/  IMAD R16, R10.reuse, R9, R16 ;  /* 0x000000090a107224 */ /* 0x040fe200078e0210 */
[----:B------:R-:W-:Y:S01]  /*8bf0*/  LOP3.LUT R6, R13, 0x104, RZ, 0xfc, !PT ;  /* 0x000001040d067812 */ /* 0x000fe200078efcff */
[----:B------:R-:W-:Y:S01]  /*8c00*/  IMAD.HI.U32 R8, R15, R7, RZ ;  /* 0x000000070f087227 */ /* 0x000fe200078e00ff */
[----:B------:R-:W-:-:S02]  /*8c10*/  ISETP.GT.U32.AND P6, PT, R10, R11, PT ;  /* 0x0000000b0a00720c */ /* 0x000fc40003fc4070 */
[C---:B0-----:R-:W-:Y:S01]  /*8c20*/  LOP3.LUT R17, R13.reuse, 0x100, RZ, 0xfc, !PT ;  /* 0x000001000d117812 */ /* 0x041fe200078efcff */
[----:B------:R-:W-:Y:S01]  /*8c30*/  @!P1 IMAD.MOV R5, RZ, RZ, -R5 ;  /* 0x000000ffff059224 */ /* 0x000fe200078e0a05 */
[----:B------:R-:W-:Y:S01]  /*8c40*/  ISETP.GE.AND P1, PT, R0, RZ, PT ;  /* 0x000000ff0000720c */ /* 0x000fe20003f26270 */
[----:B------:R-:W-:Y:S01]  /*8c50*/  @!P0 IMAD.IADD R12, R12, 0x1, -R10 ;  /* 0x000000010c0c8824 */ /* 0x000fe200078e0a0a */
[----:B------:R-:W-:Y:S01]  /*8c60*/  LOP3.LUT R0, R13, 0x106, RZ, 0xfc, !PT ;  /* 0x000001060d007812 */ /* 0x000fe200078efcff */
[----:B-1----:R-:W-:Y:S01]  /*8c70*/  IMAD.MOV.U32 R2, RZ, RZ, R3 ;  /* 0x000000ffff027224 */ /* 0x002fe200078e0003 */
[----:B------:R-:W-:Y:S01]  /*8c80*/  IABS R3, R4 ;  /* 0x0000000400037213 */ /* 0x000fe20000000000 */
[----:B------:R-:W-:Y:S01]  /*8c90*/  IMAD.MOV R8, RZ, RZ, -R8 ;  /* 0x000000ffff087224 */ /* 0x000fe200078e0a08 */
[----:B------:R0:W-:Y:S01]  /*8ca0*/  STL [R1+0x208], R5 ;  /* 0x0002080501007387 */ /* 0x0001e20000100800 */
[----:B------:R-:W-:Y:S01]  /*8cb0*/  @!P2 IMAD.MOV R2, RZ, RZ, -R2 ;  /* 0x000000ffff02a224 */ /* 0x000fe200078e0a02 */
[----:B------:R-:W-:Y:S01]  /*8cc0*/  ISETP.GE.AND P2, PT, R4, RZ, PT ;  /* 0x000000ff0400720c */ /* 0x000fe20003f46270 */
[----:B------:R-:W-:Y:S01]  /*8cd0*/  @!P6 IMAD.IADD R11, R11, 0x1, -R10 ;  /* 0x000000010b0be824 */ /* 0x000fe200078e0a0a */
[----:B------:R-:W-:Y:S01]  /*8ce0*/  ISETP.GT.U32.AND P6, PT, R10, R16, PT ;  /* 0x000000100a00720c */ /* 0x000fe20003fc4070 */
[----:B------:R-:W-:Y:S01]  /*8cf0*/  IMAD.HI.U32 R4, R15, R3, RZ ;  /* 0x000000030f047227 */ /* 0x000fe200078e00ff */
[----:B------:R1:W-:Y:S01]  /*8d00*/  STL [R1+0x20c], R2 ;  /* 0x00020c0201007387 */ /* 0x0003e20000100800 */
[----:B------:R-:W-:-:S02]  /*8d10*/  IABS R22, R17 ;  /* 0x0000001100167213 */ /* 0x000fc40000000000 */
[----:B------:R-:W-:Y:S01]  /*8d20*/  IMAD.MOV R4, RZ, RZ, -R4 ;  /* 0x000000ffff047224 */ /* 0x000fe200078e0a04 */
[----:B0-----:R-:W-:Y:S01]  /*8d30*/  IABS R5, R0 ;  /* 0x0000000000057213 */ /* 0x001fe20000000000 */
[----:B------:R-:W-:Y:S01]  /*8d40*/  IMAD.MOV.U32 R14, RZ, RZ, R12 ;  /* 0x000000ffff0e7224 */ /* 0x000fe200078e000c */
[----:B------:R-:W-:Y:S01]  /*8d50*/  LOP3.LUT R12, R13, 0xfc, RZ, 0xfc, !PT ;  /* 0x000000fc0d0c7812 */ /* 0x000fe200078efcff */
[C---:B------:R-:W-:Y:S02]  /*8d60*/  IMAD R3, R10.reuse, R4, R3 ;  /* 0x000000040a037224 */ /* 0x040fe400078e0203 */
[C---:B------:R-:W-:Y:S01]  /*8d70*/  IMAD R7, R10.reuse, R8, R7 ;  /* 0x000000080a077224 */ /* 0x040fe200078e0207 */
[----:B------:R-:W-:Y:S01]  /*8d80*/  IABS R8, R6 ;  /* 0x0000000600087213 */ /* 0x000fe20000000000 */
[----:B------:R-:W-:Y:S01]  /*8d90*/  @!P3 IMAD.MOV R14, RZ, RZ, -R14 ;  /* 0x000000ffff0eb224 */ /* 0x000fe200078e0a0e */
[----:B------:R-:W-:Y:S01]  /*8da0*/  ISETP.GT.U32.AND P3, PT, R10, R3, PT ;  /* 0x000000030a00720c */ /* 0x000fe20003f64070 */
[----:B------:R-:W-:Y:S01]  /*8db0*/  @!P6 IMAD.IADD R16, R16, 0x1, -R10 ;  /* 0x000000011010e824 */ /* 0x000fe200078e0a0a */
[C---:B------:R-:W-:Y:S01]  /*8dc0*/  ISETP.GT.U32.AND P0, PT, R10.reuse, R7, PT ;  /* 0x000000070a00720c */ /* 0x040fe20003f04070 */
[----:B------:R-:W-:Y:S01]  /*8dd0*/  IMAD.HI.U32 R9, R15, R5, RZ ;  /* 0x000000050f097227 */ /* 0x000fe200078e00ff */
[----:B------:R0:W-:Y:S02]  /*8de0*/  STL [R1+0x200], R14 ;  /* 0x0002000e01007387 */ /* 0x0001e40000100800 */
[----:B------:R-:W-:Y:S01]  /*8df0*/  ISETP.GT.U32.AND P6, PT, R10, R16, PT ;  /* 0x000000100a00720c */ /* 0x000fe20003fc4070 */
[----:B-1----:R-:W-:-:S02]  /*8e00*/  IMAD.MOV.U32 R2, RZ, RZ, R11 ;  /* 0x000000ffff027224 */ /* 0x002fc400078e000b */
[----:B------:R-:W-:Y:S02]  /*8e10*/  IMAD.MOV R9, RZ, RZ, -R9 ;  /* 0x000000ffff097224 */ /* 0x000fe400078e0a09 */
[----:B------:R-:W-:Y:S01]  /*8e20*/  @!P4 IMAD.MOV R2, RZ, RZ, -R2 ;  /* 0x000000ffff02c224 */ /* 0x000fe200078e0a02 */
[----:B------:R-:W-:Y:S01]  /*8e30*/  ISETP.GE.AND P4, PT, R0, RZ, PT ;  /* 0x000000ff0000720c */ /* 0x000fe20003f86270 */
[----:B------:R-:W-:Y:S01]  /*8e40*/  IMAD R0, R10, R9, R5 ;  /* 0x000000090a007224 */ /* 0x000fe200078e0205 */
[----:B------:R-:W-:Y:S01]  /*8e50*/  LOP3.LUT R5, R13, 0x102, RZ, 0xfc, !PT ;  /* 0x000001020d057812 */ /* 0x000fe200078efcff */
[--C-:B------:R-:W-:Y:S01]  /*8e60*/  @!P3 IMAD.IADD R3, R3, 0x1, -R10.reuse ;  /* 0x000000010303b824 */ /* 0x100fe200078e0a0a */
[----:B------:R1:W-:Y:S01]  /*8e70*/  STL [R1+0x204], R2 ;  /* 0x0002040201007387 */ /* 0x0003e20000100800 */
[--C-:B------:R-:W-:Y:S01]  /*8e80*/  @!P0 IMAD.IADD R7, R7, 0x1, -R10.reuse ;  /* 0x0000000107078824 */ /* 0x100fe200078e0a0a */
[----:B0-----:R-:W-:Y:S01]  /*8e90*/  IABS R14, R5 ;  /* 0x00000005000e7213 */ /* 0x001fe20000000000 */
[----:B------:R-:W-:Y:S01]  /*8ea0*/  @!P6 IMAD.IADD R16, R16, 0x1, -R10 ;  /* 0x000000011010e824 */ /* 0x000fe200078e0a0a */
[C---:B------:R-:W-:Y:S01]  /*8eb0*/  ISETP.GT.U32.AND P3, PT, R10.reuse, R3, PT ;  /* 0x000000030a00720c */ /* 0x040fe20003f64070 */
[----:B------:R-:W-:Y:S01]  /*8ec0*/  IMAD.HI.U32 R4, R15, R8, RZ ;  /* 0x000000080f047227 */ /* 0x000fe200078e00ff */
[----:B------:R-:W-:-:S02]  /*8ed0*/  ISETP.GT.U32.AND P0, PT, R10, R7, PT ;  /* 0x000000070a00720c */ /* 0x000fc40003f04070 */
[----:B------:R-:W-:Y:S01]  /*8ee0*/  ISETP.GT.U32.AND P6, PT, R10, R0, PT ;  /* 0x000000000a00720c */ /* 0x000fe20003fc4070 */
[----:B------:R-:W-:-:S04]  /*8ef0*/  IMAD.HI.U32 R9, R15, R14, RZ ;  /* 0x0000000e0f097227 */ /* 0x000fc800078e00ff */
[----:B------:R-:W-:Y:S02]  /*8f00*/  IMAD.MOV R4, RZ, RZ, -R4 ;  /* 0x000000ffff047224 */ /* 0x000fe400078e0a04 */
[----:B------:R-:W-:Y:S02]  /*8f10*/  IMAD.MOV R9, RZ, RZ, -R9 ;  /* 0x000000ffff097224 */ /* 0x000fe400078e0a09 */
[C---:B------:R-:W-:Y:S01]  /*8f20*/  IMAD R8, R10.reuse, R4, R8 ;  /* 0x000000040a087224 */ /* 0x040fe200078e0208 */
[----:B------:R-:W-:Y:S01]  /*8f30*/  IABS R4, R12 ;  /* 0x0000000c00047213 */ /* 0x000fe20000000000 */
[C---:B------:R-:W-:Y:S02]  /*8f40*/  IMAD R14, R10.reuse, R9, R14 ;  /* 0x000000090a0e7224 */ /* 0x040fe400078e020e */
[--C-:B------:R-:W-:Y:S01]  /*8f50*/  @!P3 IMAD.IADD R3, R3, 0x1, -R10.reuse ;  /* 0x000000010303b824 */ /* 0x100fe200078e0a0a */
[----:B------:R-:W-:Y:S01]  /*8f60*/  ISETP.GT.U32.AND P3, PT, R10, R8, PT ;  /* 0x000000080a00720c */ /* 0x000fe20003f64070 */
[--C-:B------:R-:W-:Y:S01]  /*8f70*/  @!P0 IMAD.IADD R7, R7, 0x1, -R10.reuse ;  /* 0x0000000107078824 */ /* 0x100fe200078e0a0a */
[----:B------:R-:W-:Y:S01]  /*8f80*/  ISETP.GE.AND P0, PT, R6, RZ, PT ;  /* 0x000000ff0600720c */ /* 0x000fe20003f06270 */
[----:B------:R-:W-:Y:S01]  /*8f90*/  @!P6 IMAD.IADD R0, R0, 0x1, -R10 ;  /* 0x000000010000e824 */ /* 0x000fe200078e0a0a */
[----:B------:R-:W-:Y:S01]  /*8fa0*/  ISETP.GT.U32.AND P6, PT, R10, R14, PT ;  /* 0x0000000e0a00720c */ /* 0x000fe20003fc4070 */
[----:B------:R-:W-:Y:S01]  /*8fb0*/  IMAD.HI.U32 R21, R15, R22, RZ ;  /* 0x000000160f157227 */ /* 0x000fe200078e00ff */
[----:B------:R-:W-:-:S03]  /*8fc0*/  LOP3.LUT R6, R13, 0xfa, RZ, 0xfc, !PT ;  /* 0x000000fa0d067812 */ /* 0x000fc600078efcff */
[----:B-1----:R-:W-:Y:S01]  /*8fd0*/  IMAD.MOV.U32 R2, RZ, RZ, R7 ;  /* 0x000000ffff027224 */ /* 0x002fe200078e0007 */
[----:B------:R-:W-:Y:S01]  /*8fe0*/  IABS R11, R6 ;  /* 0x00000006000b7213 */ /* 0x000fe20000000000 */
[----:B------:R-:W-:Y:S01]  /*8ff0*/  IMAD.MOV R21, RZ, RZ, -R21 ;  /* 0x000000ffff157224 */ /* 0x000fe200078e0a15 */
[----:B------:R-:W-:Y:S01]  /*9000*/  LOP3.LUT R7, R13, 0xf6, RZ, 0xfc, !PT ;  /* 0x000000f60d077812 */ /* 0x000fe200078efcff */
[----:B------:R-:W-:Y:S02]  /*9010*/  @!P5 IMAD.MOV R2, RZ, RZ, -R2 ;  /* 0x000000ffff02d224 */ /* 0x000fe400078e0a02 */
[----:B------:R-:W-:Y:S02]  /*9020*/  IMAD R21, R10, R21, R22 ;  /* 0x000000150a157224 */ /* 0x000fe400078e0216 */
[--C-:B------:R-:W-:Y:S01]  /*9030*/  @!P3 IMAD.IADD R8, R8, 0x1, -R10.reuse ;  /* 0x000000010808b824 */ /* 0x100fe200078e0a0a */
[----:B------:R0:W-:Y:S01]  /*9040*/  STL [R1+0x1f4], R2 ;  /* 0x0001f40201007387 */ /* 0x0001e20000100800 */
[----:B------:R-:W-:Y:S01]  /*9050*/  @!P6 IMAD.IADD R14, R14, 0x1, -R10 ;  /* 0x000000010e0ee824 */ /* 0x000fe200078e0a0a */
[C---:B------:R-:W-:Y:S01]  /*9060*/  ISETP.GT.U32.AND P3, PT, R10.reuse, R21, PT ;  /* 0x000000150a00720c */ /* 0x040fe20003f64070 */
[----:B------:R-:W-:Y:S01]  /*9070*/  IMAD.HI.U32 R18, R15, R4, RZ ;  /* 0x000000040f127227 */ /* 0x000fe200078e00ff */
[----:B------:R-:W-:-:S02]  /*9080*/  ISETP.GT.U32.AND P6, PT, R10, R0, PT ;  /* 0x000000000a00720c */ /* 0x000fc40003fc4070 */
[----:B------:R-:W-:Y:S01]  /*9090*/  ISETP.GT.U32.AND P5, PT, R10, R8, PT ;  /* 0x000000080a00720c */ /* 0x000fe20003fa4070 */
[----:B------:R-:W-:-:S04]  /*90a0*/  IMAD.HI.U32 R9, R15, R11, RZ ;  /* 0x0000000b0f097227 */ /* 0x000fc800078e00ff */
[----:B0-----:R-:W-:Y:S01]  /*90b0*/  IMAD.MOV.U32 R2, RZ, RZ, R16 ;  /* 0x000000ffff027224 */ /* 0x001fe200078e0010 */
[----:B------:R-:W-:Y:S01]  /*90c0*/  IABS R16, R7 ;  /* 0x0000000700107213 */ /* 0x000fe20000000000 */
[----:B------:R-:W-:Y:S02]  /*90d0*/  IMAD.MOV R18, RZ, RZ, -R18 ;  /* 0x000000ffff127224 */ /* 0x000fe400078e0a12 */
[----:B------:R-:W-:Y:S01]  /*90e0*/  @!P1 IMAD.MOV R2, RZ, RZ, -R2 ;  /* 0x000000ffff029224 */ /* 0x000fe200078e0a02 */
[C---:B------:R-:W-:Y:S01]  /*90f0*/  ISETP.GT.U32.AND P1, PT, R10.reuse, R14, PT ;  /* 0x0000000e0a00720c */ /* 0x040fe20003f24070 */
[----:B------:R-:W-:Y:S02]  /*9100*/  IMAD.MOV R9, RZ, RZ, -R9 ;  /* 0x000000ffff097224 */ /* 0x000fe400078e0a09 */
[C---:B------:R-:W-:Y:S01]  /*9110*/  IMAD R4, R10.reuse, R18, R4 ;  /* 0x000000120a047224 */ /* 0x040fe200078e0204 */
[----:B------:R0:W-:Y:S01]  /*9120*/  STL [R1+0x1f0], R2 ;  /* 0x0001f00201007387 */ /* 0x0001e20000100800 */
[----:B------:R-:W-:Y:S01]  /*9130*/  @!P3 IMAD.IADD R21, R21, 0x1, -R10 ;  /* 0x000000011515b824 */ /* 0x000fe200078e0a0a */
[----:B------:R-:W-:Y:S01]  /*9140*/  LOP3.LUT R18, R13, 0xf8, RZ, 0xfc, !PT ;  /* 0x000000f80d127812 */ /* 0x000fe200078efcff */
[----:B------:R-:W-:-:S02]  /*9150*/  IMAD R9, R10, R9, R11 ;  /* 0x000000090a097224 */ /* 0x000fc400078e020b */
[--C-:B------:R-:W-:Y:S01]  /*9160*/  @!P6 IMAD.IADD R0, R0, 0x1, -R10.reuse ;  /* 0x000000010000e824 */ /* 0x100fe200078e0a0a */
[----:B------:R-:W-:Y:S01]  /*9170*/  ISETP.GT.U32.AND P6, PT, R10, R4, PT ;  /* 0x000000040a00720c */ /* 0x000fe20003fc4070 */
[--C-:B------:R-:W-:Y:S01]  /*9180*/  @!P5 IMAD.IADD R8, R8, 0x1, -R10.reuse ;  /* 0x000000010808d824 */ /* 0x100fe200078e0a0a */
[----:B------:R-:W-:Y:S01]  /*9190*/  ISETP.GT.U32.AND P3, PT, R10, R21, PT ;  /* 0x000000150a00720c */ /* 0x000fe20003f64070 */
[----:B------:R-:W-:Y:S01]  /*91a0*/  @!P1 IMAD.IADD R14, R14, 0x1, -R10 ;  /* 0x000000010e0e9824 */ /* 0x000fe200078e0a0a */
[C---:B------:R-:W-:Y:S01]  /*91b0*/  ISETP.GT.U32.AND P1, PT, R10.reuse, R9, PT ;  /* 0x000000090a00720c */ /* 0x040fe20003f24070 */
[----:B0-----:R-:W-:Y:S01]  /*91c0*/  IMAD.MOV.U32 R2, RZ, RZ, R3 ;  /* 0x000000ffff027224 */ /* 0x001fe200078e0003 */
[----:B------:R-:W-:Y:S01]  /*91d0*/  IABS R11, R18 ;  /* 0x00000012000b7213 */ /* 0x000fe20000000000 */
[----:B------:R-:W-:Y:S01]  /*91e0*/  IMAD.MOV.U32 R22, RZ, RZ, R0 ;  /* 0x000000ffff167224 */ /* 0x000fe200078e0000 */
[----:B------:R-:W-:Y:S01]  /*91f0*/  ISETP.GE.AND P5, PT, R5, RZ, PT ;  /* 0x000000ff0500720c */ /* 0x000fe20003fa6270 */
[----:B------:R-:W-:Y:S01]  /*9200*/  @!P2 IMAD.MOV R2, RZ, RZ, -R2 ;  /* 0x000000ffff02a224 */ /* 0x000fe200078e0a02 */
[----:B------:R-:W-:Y:S01]  /*9210*/  ISETP.GT.U32.AND P2, PT, R10, R20, PT ;  /* 0x000000140a00720c */ /* 0x000fe20003f44070 */
[----:B------:R-:W-:Y:S01]  /*9220*/  IMAD.HI.U32 R3, R15, R11, RZ ;  /* 0x0000000b0f037227 */ /* 0x000fe200078e00ff */
[----:B------:R-:W-:-:S02]  /*9230*/  LOP3.LUT R0, R13, 0xf4, RZ, 0xfc, !PT ;  /* 0x000000f40d007812 */ /* 0x000fc400078efcff */
[----:B------:R0:W-:Y:S01]  /*9240*/  STL [R1+0x1ec], R2 ;  /* 0x0001ec0201007387 */ /* 0x0001e20000100800 */
[--C-:B------:R-:W-:Y:S01]  /*9250*/  @!P6 IMAD.IADD R4, R4, 0x1, -R10.reuse ;  /* 0x000000010404e824 */ /* 0x100fe200078e0a0a */
[----:B------:R-:W-:Y:S01]  /*9260*/  ISETP.GE.AND P6, PT, R12, RZ, PT ;  /* 0x000000ff0c00720c */ /* 0x000fe20003fc6270 */
[--C-:B------:R-:W-:Y:S01]  /*9270*/  @!P3 IMAD.IADD R21, R21, 0x1, -R10.reuse ;  /* 0x000000011515b824 */ /* 0x100fe200078e0a0a */
[----:B------:R-:W-:Y:S01]  /*9280*/  ISETP.GE.AND P3, PT, R17, RZ, PT ;  /* 0x000000ff1100720c */ /* 0x000fe20003f66270 */
[----:B------:R-:W-:Y:S01]  /*9290*/  @!P1 IMAD.IADD R9, R9, 0x1, -R10 ;  /* 0x0000000109099824 */ /* 0x000fe200078e0a0a */
[----:B------:R-:W-:Y:S01]  /*92a0*/  IABS R12, R0 ;  /* 0x00000000000c7213 */ /* 0x000fe20000000000 */
[----:B------:R-:W-:Y:S01]  /*92b0*/  @!P4 IMAD.MOV R22, RZ, RZ, -R22 ;  /* 0x000000ffff16c224 */ /* 0x000fe200078e0a16 */
[----:B------:R-:W-:Y:S01]  /*92c0*/  ISETP.GT.U32.AND P4, PT, R10, R4, PT ;  /* 0x000000040a00720c */ /* 0x000fe20003f84070 */
[----:B------:R-:W-:Y:S01]  /*92d0*/  @!P2 IMAD.IADD R20, R20, 0x1, -R10 ;  /* 0x000000011414a824 */ /* 0x000fe200078e0a0a */
[----:B------:R-:W-:Y:S01]  /*92e0*/  ISETP.GE.AND P2, PT, R19, RZ, PT ;  /* 0x000000ff1300720c */ /* 0x000fe20003f46270 */
[----:B0-----:R-:W-:Y:S01]  /*92f0*/  IMAD.MOV.U32 R2, RZ, RZ, R8 ;  /* 0x000000ffff027224 */ /* 0x001fe200078e0008 */
[----:B------:R-:W-:Y:S01]  /*9300*/  STL [R1+0x1e0], R22 ;  /* 0x0001e01601007387 */ /* 0x000fe20000100800 */
[----:B------:R-:W-:Y:S01]  /*9310*/  IMAD.MOV R3, RZ, RZ, -R3 ;  /* 0x000000ffff037224 */ /* 0x000fe200078e0a03 */
[----:B------:R-:W-:Y:S01]  /*9320*/  ISETP.GT.U32.AND P1, PT, R10, R20, PT ;  /* 0x000000140a00720c */ /* 0x000fe20003f24070 */
[----:B------:R-:W-:Y:S01]  /*9330*/  IMAD.HI.U32 R5, R15, R16, RZ ;  /* 0x000000100f057227 */ /* 0x000fe200078e00ff */
[----:B------:R-:W-:-:S03]  /*9340*/  LOP3.LUT R8, R13, 0xf2, RZ, 0xfc, !PT ;  /* 0x000000f20d087812 */ /* 0x000fc600078efcff */
[----:B------:R-:W-:Y:S01]  /*9350*/  @!P0 IMAD.MOV R2, RZ, RZ, -R2 ;  /* 0x000000ffff028224 */ /* 0x000fe200078e0a02 */
[C---:B------:R-:W-:Y:S01]  /*9360*/  ISETP.GT.U32.AND P0, PT, R10.reuse, R9, PT ;  /* 0x000000090a00720c */ /* 0x040fe20003f04070 */
[C---:B------:R-:W-:Y:S01]  /*9370*/  IMAD R3, R10.reuse, R3, R11 ;  /* 0x000000030a037224 */ /* 0x040fe200078e020b */
[----:B------:R-:W-:Y:S01]  /*9380*/  IABS R17, R8 ;  /* 0x0000000800117213 */ /* 0x000fe20000000000 */
[----:B------:R-:W-:Y:S01]  /*9390*/  IMAD.MOV R5, RZ, RZ, -R5 ;  /* 0x000000ffff057224 */ /* 0x000fe200078e0a05 */
[----:B------:R0:W-:Y:S01]  /*93a0*/  STL [R1+0x1dc], R2 ;  /* 0x0001dc0201007387 */ /* 0x0001e20000100800 */
[----:B------:R-:W-:Y:S01]  /*93b0*/  IMAD.MOV.U32 R11, RZ, RZ, R14 ;  /* 0x000000ffff0b7224 */ /* 0x000fe200078e000e */
[----:B------:R-:W-:Y:S01]  /*93c0*/  LOP3.LUT R14, R13, 0xf0, RZ, 0xfc, !PT ;  /* 0x000000f00d0e7812 */ /* 0x000fe200078efcff */
[C---:B------:R-:W-:Y:S02]  /*93d0*/  IMAD R5, R10.reuse, R5, R16 ;  /* 0x000000050a057224 */ /* 0x040fe400078e0210 */
[----:B------:R-:W-:Y:S01]  /*93e0*/  @!P5 IMAD.MOV R11, RZ, RZ, -R11 ;  /* 0x000000ffff0bd224 */ /* 0x000fe200078e0a0b */
[----:B------:R-:W-:Y:S01]  /*93f0*/  ISETP.GT.U32.AND P5, PT, R10, R3, PT ;  /* 0x000000030a00720c */ /* 0x000fe20003fa4070 */
[--C-:B------:R-:W-:Y:S01]  /*9400*/  @!P1 IMAD.IADD R20, R20, 0x1, -R10.reuse ;  /* 0x0000000114149824 */ /* 0x100fe200078e0a0a */
[----:B------:R-:W-:Y:S01]  /*9410*/  ISETP.GT.U32.AND P1, PT, R10, R5, PT ;  /* 0x000000050a00720c */ /* 0x000fe20003f24070 */
[--C-:B------:R-:W-:Y:S01]  /*9420*/  @!P4 IMAD.IADD R4, R4, 0x1, -R10.reuse ;  /* 0x000000010404c824 */ /* 0x100fe200078e0a0a */
[----:B------:R1:W-:Y:S01]  /*9430*/  STL [R1+0x1d8], R11 ;  /* 0x0001d80b01007387 */ /* 0x0003e20000100800 */
[----:B0-----:R-:W-:Y:S01]  /*9440*/  IMAD.MOV.U32 R2, RZ, RZ, R21 ;  /* 0x000000ffff027224 */ /* 0x001fe200078e0015 */
[----:B------:R-:W-:Y:S01]  /*9450*/  ISETP.GE.AND P4, PT, R18, RZ, PT ;  /* 0x000000ff1200720c */ /* 0x000fe20003f86270 */
[----:B------:R-:W-:Y:S01]  /*9460*/  @!P0 IMAD.IADD R9, R9, 0x1, -R10 ;  /* 0x0000000109098824 */ /* 0x000fe200078e0a0a */
[----:B------:R-:W-:Y:S01]  /*9470*/  ISETP.GE.AND P0, PT, R7, RZ, PT ;  /* 0x000000ff0700720c */ /* 0x000fe20003f06270 */
[----:B------:R-:W-:Y:S01]  /*9480*/  @!P3 IMAD.MOV R2, RZ, RZ, -R2 ;  /* 0x000000ffff02b224 */ /* 0x000fe200078e0a02 */
[----:B------:R-:W-:Y:S01]  /*9490*/  ISETP.GE.AND P3, PT, R6, RZ, PT ;  /* 0x000000ff0600720c */ /* 0x000fe20003f66270 */
[----:B------:R-:W-:-:S03]  /*94a0*/  IMAD.HI.U32 R6, R15, R12, RZ ;  /* 0x0000000c0f067227 */ /* 0x000fc600078e00ff */
[----:B------:R0:W-:Y:S01]  /*94b0*/  STL [R1+0x1d4], R2 ;  /* 0x0001d40201007387 */ /* 0x0001e20000100800 */
[----:B-1----:R-:W-:Y:S02]  /*94c0*/  IMAD.MOV.U32 R11, RZ, RZ, R20 ;  /* 0x000000ffff0b7224 */ /* 0x002fe400078e0014 */
[----:B------:R-:W-:Y:S01]  /*94d0*/  @!P5 IMAD.IADD R3, R3, 0x1, -R10 ;  /* 0x000000010303d824 */ /* 0x000fe200078e0a0a */
[----:B------:R-:W-:Y:S01]  /*94e0*/  ISETP.GE.AND P5, PT, R0, RZ, PT ;  /* 0x000000ff0000720c */ /* 0x000fe20003fa6270 */
[----:B------:R-:W-:Y:S02]  /*94f0*/  @!P2 IMAD.MOV R11, RZ, RZ, -R11 ;  /* 0x000000ffff0ba224 */ /* 0x000fe400078e0a0b */
[----:B------:R-:W-:Y:S02]  /*9500*/  IMAD.MOV R6, RZ, RZ, -R6 ;  /* 0x000000ffff067224 */ /* 0x000fe400078e0a06 */
[----:B------:R-:W-:Y:S01]  /*9510*/  @!P1 IMAD.IADD R5, R5, 0x1, -R10 ;  /* 0x0000000105059824 */ /* 0x000fe200078e0a0a */
[----:B------:R-:W-:Y:S01]  /*9520*/  STL [R1+0x1d0], R11 ;  /* 0x0001d00b01007387 */ /* 0x000fe20000100800 */
[----:B0-----:R-:W-:Y:S01]  /*9530*/  IMAD.MOV.U32 R2, RZ, RZ, R4 ;  /* 0x000000ffff027224 */ /* 0x001fe200078e0004 */
[C---:B------:R-:W-:Y:S01]  /*9540*/  ISETP.GT.U32.AND P1, PT, R10.reuse, R3, PT ;  /* 0x000000030a00720c */ /* 0x040fe20003f24070 */
[C---:B------:R-:W-:Y:S01]  /*9550*/  IMAD R12, R10.reuse, R6, R12 ;  /* 0x000000060a0c7224 */ /* 0x040fe200078e020c */
[----:B------:R-:W-:Y:S01]  /*9560*/  ISETP.GT.U32.AND P2, PT, R10, R5, PT ;  /* 0x000000050a00720c */ /* 0x000fe20003f44070 */
[----:B------:R-:W-:Y:S01]  /*9570*/  @!P6 IMAD.MOV R2, RZ, RZ, -R2 ;  /* 0x000000ffff02e224 */ /* 0x000fe200078e0a02 */
[----:B------:R-:W-:Y:S01]  /*9580*/  LOP3.LUT R4, R13, 0xee, RZ, 0xfc, !PT ;  /* 0x000000ee0d047812 */ /* 0x000fe200078efcff */
[----:B------:R-:W-:Y:S01]  /*9590*/  IMAD.HI.U32 R0, R15, R17, RZ ;  /* 0x000000110f007227 */ /* 0x000fe200078e00ff */
[----:B------:R-:W-:-:S02]  /*95a0*/  ISETP.GE.AND P6, PT, R8, RZ, PT ;  /* 0x000000ff0800720c */ /* 0x000fc40003fc6270 */
[----:B------:R0:W-:Y:S01]  /*95b0*/  STL [R1+0x1cc], R2 ;  /* 0x0001cc0201007387 */ /* 0x0001e20000100800 */
[----:B------:R-:W-:Y:S01]  /*95c0*/  IMAD.MOV R0, RZ, RZ, -R0 ;  /* 0x000000ffff007224 */ /* 0x000fe200078e0a00 */
[----:B------:R-:W-:-:S03]  /*95d0*/  IABS R8, R4 ;  /* 0x0000000400087213 */ /* 0x000fc60000000000 */
[--C-:B------:R-:W-:Y:S01]  /*95e0*/  @!P1 IMAD.IADD R3, R3, 0x1, -R10.reuse ;  /* 0x0000000103039824 */ /* 0x100fe200078e0a0a */
[----:B------:R-:W-:Y:S01]  /*95f0*/  ISETP.GE.AND P1, PT, R14, RZ, PT ;  /* 0x000000ff0e00720c */ /* 0x000fe20003f26270 */
[C---:B------:R-:W-:Y:S01]  /*9600*/  IMAD R17, R10.reuse, R0, R17 ;  /* 0x000000000a117224 */ /* 0x040fe200078e0211 */
[----:B------:R-:W-:Y:S01]  /*9610*/  IABS R14, R14 ;  /* 0x0000000e000e7213 */ /* 0x000fe20000000000 */
[----:B------:R-:W-:Y:S01]  /*9620*/  @!P2 IMAD.IADD R5, R5, 0x1, -R10 ;  /* 0x000000010505a824 */ /* 0x000fe200078e0a0a */
[----:B------:R-:W-:Y:S01]  /*9630*/  LOP3.LUT R0, R13, 0xec, RZ, 0xfc, !PT ;  /* 0x000000ec0d007812 */ /* 0x000fe200078efcff */
[----:B0-----:R-:W-:Y:S01]  /*9640*/  IMAD.MOV.U32 R2, RZ, RZ, R9 ;  /* 0x000000ffff027224 */ /* 0x001fe200078e0009 */
[C---:B------:R-:W-:Y:S01]  /*9650*/  ISETP.GT.U32.AND P2, PT, R10.reuse, R17, PT ;  /* 0x000000110a00720c */ /* 0x040fe20003f44070 */
[----:B------:R-:W-:Y:S01]  /*9660*/  IMAD.HI.U32 R6, R15, R14, RZ ;  /* 0x0000000e0f067227 */ /* 0x000fe200078e00ff */
[----:B------:R-:W-:Y:S02]  /*9670*/  IABS R7, R0 ;  /* 0x0000000000077213 */ /* 0x000fe40000000000 */
[----:B------:R-:W-:Y:S01]  /*9680*/  LOP3.LUT R9, R13, 0xe8, RZ, 0xfc, !PT ;  /* 0x000000e80d097812 */ /* 0x000fe200078efcff */
[----:B------:R-:W-:Y:S01]  /*9690*/  @!P3 IMAD.MOV R2, RZ, RZ, -R2 ;  /* 0x000000ffff02b224 */ /* 0x000fe200078e0a02 */
[----:B------:R-:W-:Y:S01]  /*96a0*/  ISETP.GT.U32.AND P3, PT, R10, R12, PT ;  /* 0x0000000c0a00720c */ /* 0x000fe20003f64070 */
[----:B------:R-:W-:Y:S01]  /*96b0*/  IMAD.MOV R6, RZ, RZ, -R6 ;  /* 0x000000ffff067224 */ /* 0x000fe200078e0a06 */
[----:B------:R-:W-:-:S02]  /*96c0*/  IABS R16, R9 ;  /* 0x0000000900107213 */ /* 0x000fc40000000000 */
[----:B------:R0:W-:Y:S01]  /*96d0*/  STL [R1+0x1c8], R2 ;  /* 0x0001c80201007387 */ /* 0x0001e20000100800 */
[----:B------:R-:W-:Y:S01]  /*96e0*/  IMAD R14, R10, R6, R14 ;  /* 0x000000060a0e7224 */ /* 0x000fe200078e020e */
[----:B------:R-:W-:Y:S01]  /*96f0*/  LOP3.LUT R6, R13, 0xe6, RZ, 0xfc, !PT ;  /* 0x000000e60d067812 */ /* 0x000fe200078efcff */
[----:B------:R-:W-:-:S03]  /*9700*/  @!P2 IMAD.IADD R17, R17, 0x1, -R10 ;  /* 0x000000011111a824 */ /* 0x000fc600078e0a0a */
[----:B------:R-:W-:Y:S02]  /*9710*/  IABS R11, R6 ;  /* 0x00000006000b7213 */ /* 0x000fe40000000000 */
[----:B------:R-:W-:Y:S01]  /*9720*/  ISETP.GT.U32.AND P2, PT, R10, R17, PT ;  /* 0x000000110a00720c */ /* 0x000fe20003f44070 */
[----:B------:R-:W-:Y:S01]  /*9730*/  @!P3 IMAD.IADD R12, R12, 0x1, -R10 ;  /* 0x000000010c0cb824 */ /* 0x000fe200078e0a0a */
[----:B------:R-:W-:Y:S01]  /*9740*/  ISETP.GE.AND P3, PT, R4, RZ, PT ;  /* 0x000000ff0400720c */ /* 0x000fe20003f66270 */
[----:B0-----:R-:W-:Y:S02]  /*9750*/  IMAD.MOV.U32 R2, RZ, RZ, R3 ;  /* 0x000000ffff027224 */ /* 0x001fe400078e0003 */
[----:B------:R-:W-:-:S04]  /*9760*/  IMAD.HI.U32 R4, R15, R8, RZ ;  /* 0x000000080f047227 */ /* 0x000fc800078e00ff */
[----:B------:R-:W-:Y:S01]  /*9770*/  @!P4 IMAD.MOV R2, RZ, RZ, -R2 ;  /* 0x000000ffff02c224 */ /* 0x000fe200078e0a02 */
[----:B------:R-:W-:Y:S01]  /*9780*/  ISETP.GT.U32.AND P4, PT, R10, R12, PT ;  /* 0x0000000c0a00720c */ /* 0x000fe20003f84070 */
[----:B------:R-:W-:-:S03]  /*9790*/  IMAD.HI.U32 R3, R15, R7, RZ ;  /* 0x000000070f037227 */ /* 0x000fc600078e00ff */
[----:B------:R0:W-:Y:S01]  /*97a0*/  STL [R1+0x16c], R2 ;  /* 0x00016c0201007387 */ /* 0x0001e20000100800 */
[----:B------:R-:W-:Y:S02]  /*97b0*/  IMAD.MOV R4, RZ, RZ, -R4 ;  /* 0x000000ffff047224 */ /* 0x000fe400078e0a04 */
[----:B------:R-:W-:Y:S02]  /*97c0*/  IMAD.MOV R3, RZ, RZ, -R3 ;  /* 0x000000ffff037224 */ /* 0x000fe400078e0a03 */
[C---:B------:R-:W-:Y:S02]  /*97d0*/  IMAD R8, R10.reuse, R4, R8 ;  /* 0x000000040a087224 */ /* 0x040fe400078e0208 */
[----:B------:R-:W-:Y:S01]  /*97e0*/  IMAD R7, R10, R3, R7 ;  /* 0x000000030a077224 */ /* 0x000fe200078e0207 */
[----:B------:R-:W-:Y:S01]  /*97f0*/  LOP3.LUT R3, R13, 0xe4, RZ, 0xfc, !PT ;  /* 0x000000e40d037812 */ /* 0x000fe200078efcff */
[--C-:B------:R-:W-:Y:S01]  /*9800*/  @!P4 IMAD.IADD R12, R12, 0x1, -R10.reuse ;  /* 0x000000010c0cc824 */ /* 0x100fe200078e0a0a */
[C---:B------:R-:W-:Y:S01]  /*9810*/  ISETP.GT.U32.AND P4, PT, R10.reuse, R14, PT ;  /* 0x0000000e0a00720c */ /* 0x040fe20003f84070 */
[----:B0-----:R-:W-:Y:S01]  /*9820*/  IMAD.MOV.U32 R2, RZ, RZ, R5 ;  /* 0x000000ffff027224 */ /* 0x001fe200078e0005 */
[----:B------:R-:W-:Y:S01]  /*9830*/  IABS R5, R3 ;  /* 0x0000000300057213 */ /* 0x000fe20000000000 */
[----:B------:R-:W-:Y:S01]  /*9840*/  @!P2 IMAD.IADD R17, R17, 0x1, -R10 ;  /* 0x000000011111a824 */ /* 0x000fe200078e0a0a */
[----:B------:R-:W-:Y:S01]  /*9850*/  ISETP.GT.U32.AND P2, PT, R10, R8, PT ;  /* 0x000000080a00720c */ /* 0x000fe20003f44070 */
[----:B------:R-:W-:Y:S01]  /*9860*/  @!P0 IMAD.MOV R2, RZ, RZ, -R2 ;  /* 0x000000ffff028224 */ /* 0x000fe200078e0a02 */
[----:B------:R-:W-:-:S02]  /*9870*/  ISETP.GE.AND P0, PT, R0, RZ, PT ;  /* 0x000000ff0000720c */ /* 0x000fc40003f06270 */
[----:B------:R-:W-:Y:S02]  /*9880*/  LOP3.LUT R0, R13, 0xea, RZ, 0xfc, !PT ;  /* 0x000000ea0d007812 */ /* 0x000fe400078efcff */
[----:B------:R0:W-:Y:S02]  /*9890*/  STL [R1+0x1c4], R2 ;  /* 0x0001c40201007387 */ /* 0x0001e40000100800 */
[----:B------:R-:W-:Y:S01]  /*98a0*/  IABS R4, R0 ;  /* 0x0000000000047213 */ /* 0x000fe20000000000 */
[----:B------:R-:W-:-:S04]  /*98b0*/  @!P4 IMAD.IADD R14, R14, 0x1, -R10 ;  /* 0x000000010e0ec824 */ /* 0x000fc800078e0a0a */
[----:B------:R-:W-:Y:S01]  /*98c0*/  @!P2 IMAD.IADD R8, R8, 0x1, -R10 ;  /* 0x000000010808a824 */ /* 0x000fe200078e0a0a */
[C---:B------:R-:W-:Y:S01]  /*98d0*/  ISETP.GT.U32.AND P4, PT, R10.reuse, R14, PT ;  /* 0x0000000e0a00720c */ /* 0x040fe20003f84070 */
[----:B0-----:R-:W-:Y:S02]  /*98e0*/  IMAD.MOV.U32 R2, RZ, RZ, R12 ;  /* 0x000000ffff027224 */ /* 0x001fe400078e000c */
[----:B------:R-:W-:Y:S01]  /*98f0*/  IMAD.HI.U32 R12, R15, R4, RZ ;  /* 0x000000040f0c7227 */ /* 0x000fe200078e00ff */
[----:B------:R-:W-:-:S03]  /*9900*/  ISETP.GT.U32.AND P2, PT, R10, R8, PT ;  /* 0x000000080a00720c */ /* 0x000fc60003f44070 */
[----:B------:R-:W-:Y:S01]  /*9910*/  @!P5 IMAD.MOV R2, RZ, RZ, -R2 ;  /* 0x000000ffff02d224 */ /* 0x000fe200078e0a02 */
[----:B------:R-:W-:Y:S01]  /*9920*/  ISETP.GT.U32.AND P5, PT, R10, R7, PT ;  /* 0x000000070a00720c */ /* 0x000fe20003fa4070 */
[----:B------:R-:W-:-:S03]  /*9930*/  IMAD.MOV R12, RZ, RZ, -R12 ;  /* 0x000000ffff0c7224 */ /* 0x000fc600078e0a0c */
[----:B------:R0:W-:Y:S01]  /*9940*/  STL [R1+0x180], R2 ;  /* 0x0001800201007387 */ /* 0x0001e20000100800 */
[----:B------:R-:W-:-:S04]  /*9950*/  @!P4 IMAD.IADD R14, R14, 0x1, -R10 ;  /* 0x000000010e0ec824 */ /* 0x000fc800078e0a0a */
[----:B------:R-:W-:Y:S01]  /*9960*/  @!P2 IMAD.IADD R8, R8, 0x1, -R10 ;  /* 0x000000010808a824 */ /* 0x000fe200078e0a0a */
[----:B------:R-:W-:-:S03]  /*9970*/  ISETP.GE.AND P2, PT, R9, RZ, PT ;  /* 0x000000ff0900720c */ /* 0x000fc60003f46270 */
[----:B------:R-:W-:Y:S02]  /*9980*/  @!P5 IMAD.IADD R7, R7, 0x1, -R10 ;  /* 0x000000010707d824 */ /* 0x000fe400078e0a0a */
[----:B0-----:R-:W-:Y:S02]  /*9990*/  IMAD.MOV.U32 R2, RZ, RZ, R17 ;  /* 0x000000ffff027224 */ /* 0x001fe400078e0011 */
[----:B------:R-:W-:Y:S01]  /*99a0*/  IMAD.HI.U32 R17, R15, R16, RZ ;  /* 0x000000100f117227 */ /* 0x000fe200078e00ff */
[----:B------:R-:W-:-:S03]  /*99b0*/  ISETP.GT.U32.AND P5, PT, R10, R7, PT ;  /* 0x000000070a00720c */ /* 0x000fc60003fa4070 */
[----:B------:R-:W-:Y:S01]  /*99c0*/  @!P6 IMAD.MOV R2, RZ, RZ, -R2 ;  /* 0x000000ffff02e224 */ /* 0x000fe200078e0a02 */
[----:B------:R-:W-:Y:S01]  /*99d0*/  ISETP.GE.AND P6, PT, R0, RZ, PT ;  /* 0x000000ff0000720c */ /* 0x000fe20003fc6270 */
[C---:B------:R-:W-:Y:S02]  /*99e0*/  IMAD R0, R10.reuse, R12, R4 ;  /* 0x0000000c0a007224 */ /* 0x040fe400078e0204 */
[C---:B------:R-:W-:Y:S01]  /*99f0*/  IMAD.HI.U32 R4, R15.reuse, R11, RZ ;  /* 0x0000000b0f047227 */ /* 0x040fe200078e00ff */
[----:B------:R0:W-:Y:S02]  /*9a00*/  STL [R1+0x1c0], R2 ;  /* 0x0001c00201007387 */ /* 0x0001e40000100800 */
[----:B------:R-:W-:Y:S01]  /*9a10*/  ISETP.GT.U32.AND P4, PT, R10, R0, PT ;  /* 0x000000000a00720c */ /* 0x000fe20003f84070 */
[----:B------:R-:W-:Y:S02]  /*9a20*/  IMAD.MOV R4, RZ, RZ, -R4 ;  /* 0x000000ffff047224 */ /* 0x000fe400078e0a04 */
[----:B------:R-:W-:-:S04]  /*9a30*/  IMAD.HI.U32 R12, R15, R5, RZ ;  /* 0x000000050f0c7227 */ /* 0x000fc800078e00ff */
[----:B------:R-:W-:Y:S02]  /*9a40*/  IMAD.MOV R17, RZ, RZ, -R17 ;  /* 0x000000ffff117224 */ /* 0x000fe400078e0a11 */
[----:B0-----:R-:W-:Y:S02]  /*9a50*/  IMAD.MOV.U32 R2, RZ, RZ, R14 ;  /* 0x000000ffff027224 */ /* 0x001fe400078e000e */
[----:B------:R-:W-:Y:S01]  /*9a60*/  IMAD R11, R10, R4, R11 ;  /* 0x000000040a0b7224 */ /* 0x000fe200078e020b */
[----:B------:R-:W-:Y:S01]  /*9a70*/  LOP3.LUT R4, R13, 0xe2, RZ, 0xfc, !PT ;  /* 0x000000e20d047812 */ /* 0x000fe200078efcff */
[----:B------:R-:W-:Y:S02]  /*9a80*/  @!P4 IMAD.IADD R0, R0, 0x1, -R10 ;  /* 0x000000010000c824 */ /* 0x000fe400078e0a0a */
[----:B------:R-:W-:Y:S02]  /*9a90*/  @!P1 IMAD.MOV R2, RZ, RZ, -R2 ;  /* 0x000000ffff029224 */ /* 0x000fe400078e0a02 */
[----:B------:R-:W-:Y:S01]  /*9aa0*/  IMAD.MOV R12, RZ, RZ, -R12 ;  /* 0x000000ffff0c7224 */ /* 0x000fe200078e0a0c */
[C---:B------:R-:W-:Y:S01]  /*9ab0*/  ISETP.GT.U32.AND P1, PT, R10.reuse, R0, PT ;  /* 0x000000000a00720c */ /* 0x040fe20003f24070 */
[----:B------:R-:W-:Y:S01]  /*9ac0*/  @!P5 IMAD.IADD R7, R7, 0x1, -R10 ;  /* 0x000000010707d824 */ /* 0x000fe200078e0a0a */
[----:B------:R0:W-:Y:S01]  /*9ad0*/  STL [R1+0x1a8], R2 ;  /* 0x0001a80201007387 */ /* 0x0001e20000100800 */
[C---:B------:R-:W-:Y:S01]  /*9ae0*/  IMAD R9, R10.reuse, R17, R16 ;  /* 0x000000110a097224 */ /* 0x040fe200078e0210 */
[C---:B------:R-:W-:Y:S01]  /*9af0*/  ISETP.GT.U32.AND P5, PT, R10.reuse, R11, PT ;  /* 0x0000000b0a00720c */ /* 0x040fe20003fa4070 */
[C---:B------:R-:W-:Y:S01]  /*9b00*/  IMAD R5, R10.reuse, R12, R5 ;  /* 0x0000000c0a057224 */ /* 0x040fe200078e0205 */
[----:B------:R-:W-:Y:S01]  /*9b10*/  IABS R12, R4 ;  /* 0x00000004000c7213 */ /* 0x000fe20000000000 */
[----:B------:R-:W-:Y:S01]  /*9b20*/  IMAD.MOV.U32 R14, RZ, RZ, R8 ;  /* 0x000000ffff0e7224 */ /* 0x000fe200078e0008 */
[----:B------:R-:W-:-:S03]  /*9b30*/  ISETP.GT.U32.AND P4, PT, R10, R9, PT ;  /* 0x000000090a00720c */ /* 0x000fc60003f84070 */
[----:B------:R-:W-:Y:S01]  /*9b40*/  @!P3 IMAD.MOV R14, RZ, RZ, -R14 ;  /* 0x000000ffff0eb224 */ /* 0x000fe200078e0a0e */
[----:B------:R-:W-:Y:S01]  /*9b50*/  ISETP.GE.AND P3, PT, R6, RZ, PT ;  /* 0x000000ff0600720c */ /* 0x000fe20003f66270 */
[----:B0-----:R-:W-:Y:S01]  /*9b60*/  IMAD.MOV.U32 R2, RZ, RZ, R7 ;  /* 0x000000ffff027224 */ /* 0x001fe200078e0007 */
[----:B------:R-:W-:Y:S01]  /*9b70*/  LOP3.LUT R6, R13, 0xe0, RZ, 0xfc, !PT ;  /* 0x000000e00d067812 */ /* 0x000fe200078efcff */
[----:B------:R-:W-:Y:S01]  /*9b80*/  @!P1 IMAD.IADD R0, R0, 0x1, -R10 ;  /* 0x0000000100009824 */ /* 0x000fe200078e0a0a */
[----:B------:R-:W-:Y:S01]  /*9b90*/  STL [R1+0x1b4], R14 ;  /* 0x0001b40e01007387 */ /* 0x000fe20000100800 */
[----:B------:R-:W-:Y:S01]  /*9ba0*/  @!P0 IMAD.MOV R2, RZ, RZ, -R2 ;  /* 0x000000ffff028224 */ /* 0x000fe200078e0a02 */
[----:B------:R-:W-:Y:S01]  /*9bb0*/  ISETP.GT.U32.AND P0, PT, R10, R5, PT ;  /* 0x000000050a00720c */ /* 0x000fe20003f04070 */
[----:B------:R-:W-:Y:S01]  /*9bc0*/  IMAD.MOV.U32 R8, RZ, RZ, R12 ;  /* 0x000000ffff087224 */ /* 0x000fe200078e000c */
[----:B------:R-:W-:Y:S01]  /*9bd0*/  IABS R12, R6 ;  /* 0x00000006000c7213 */ /* 0x000fe20000000000 */
[--C-:B------:R-:W-:Y:S01]  /*9be0*/  @!P5 IMAD.IADD R11, R11, 0x1, -R10.reuse ;  /* 0x000000010b0bd824 */ /* 0x100fe200078e0a0a */
[----:B------:R0:W-:Y:S01]  /*9bf0*/  STL [R1+0x1b8], R2 ;  /* 0x0001b80201007387 */ /* 0x0001e20000100800 */
[----:B------:R-:W-:Y:S01]  /*9c00*/  @!P4 IMAD.IADD R9, R9, 0x1, -R10 ;  /* 0x000000010909c824 */ /* 0x000fe200078e0a0a */
[----:B------:R-:W-:Y:S01]  /*9c10*/  ISETP.GE.AND P4, PT, R4, RZ, PT ;  /* 0x000000ff0400720c */ /* 0x000fe20003f86270 */
[----:B------:R-:W-:Y:S01]  /*9c20*/  IMAD.HI.U32 R4, R15, R12, RZ ;  /* 0x0000000c0f047227 */ /* 0x000fe200078e00ff */
[----:B------:R-:W-:-:S02]  /*9c30*/  ISETP.GE.AND P1, PT, R3, RZ, PT ;  /* 0x000000ff0300720c */ /* 0x000fc40003f26270 */
[----:B------:R-:W-:Y:S01]  /*9c40*/  ISETP.GT.U32.AND P5, PT, R10, R9, PT ;  /* 0x000000090a00720c */ /* 0x000fe20003fa4070 */
[----:B------:R-:W-:Y:S01]  /*9c50*/  IMAD.HI.U32 R7, R15, R8, RZ ;  /* 0x000000080f077227 */ /* 0x000fe200078e00ff */
[----:B------:R-:W-:-:S03]  /*9c60*/  LOP3.LUT R3, R13, 0xde, RZ, 0xfc, !PT ;  /* 0x000000de0d037812 */ /* 0x000fc600078efcff */
[----:B0-----:R-:W-:Y:S01]  /*9c70*/  IMAD.MOV.U32 R2, RZ, RZ, R0 ;  /* 0x000000ffff027224 */ /* 0x001fe200078e0000 */
[----:B------:R-:W-:Y:S01]  /*9c80*/  LOP3.LUT R0, R13, 0xdc, RZ, 0xfc, !PT ;  /* 0x000000dc0d007812 */ /* 0x000fe200078efcff */
[----:B------:R-:W-:Y:S01]  /*9c90*/  @!P0 IMAD.IADD R5, R5, 0x1, -R10 ;  /* 0x0000000105058824 */ /* 0x000fe200078e0a0a */
[----:B------:R-:W-:Y:S01]  /*9ca0*/  IABS R14, R3 ;  /* 0x00000003000e7213 */ /* 0x000fe20000000000 */
[----:B------:R-:W-:Y:S01]  /*9cb0*/  @!P6 IMAD.MOV R2, RZ, RZ, -R2 ;  /* 0x000000ffff02e224 */ /* 0x000fe200078e0a02 */
[C---:B------:R-:W-:Y:S01]  /*9cc0*/  ISETP.GT.U32.AND P6, PT, R10.reuse, R11, PT ;  /* 0x0000000b0a00720c */ /* 0x040fe20003fc4070 */
[----:B------:R-:W-:Y:S01]  /*9cd0*/  IMAD.MOV R4, RZ, RZ, -R4 ;  /* 0x000000ffff047224 */ /* 0x000fe200078e0a04 */
[C---:B------:R-:W-:Y:S01]  /*9ce0*/  ISETP.GT.U32.AND P0, PT, R10.reuse, R5, PT ;  /* 0x000000050a00720c */ /* 0x040fe20003f04070 */
[----:B------:R-:W-:Y:S01]  /*9cf0*/  IMAD.MOV R7, RZ, RZ, -R7 ;  /* 0x000000ffff077224 */ /* 0x000fe200078e0a07 */
[----:B------:R0:W-:Y:S01]  /*9d00*/  STL [R1+0x1bc], R2 ;  /* 0x0001bc0201007387 */ /* 0x0001e20000100800 */
[C---:B------:R-:W-:Y:S01]  /*9d10*/  IMAD R12, R10.reuse, R4, R12 ;  /* 0x000000040a0c7224 */ /* 0x040fe200078e020c */
[----:B------:R-:W-:Y:S01]  /*9d20*/  IABS R4, R0 ;  /* 0x0000000000047213 */ /* 0x000fe20000000000 */
[----:B------:R-:W-:Y:S01]  /*9d30*/  IMAD R8, R10, R7, R8 ;  /* 0x000000070a087224 */ /* 0x000fe200078e0208 */
[----:B------:R-:W-:Y:S01]  /*9d40*/  LOP3.LUT R7, R13, 0xda, RZ, 0xfc, !PT ;  /* 0x000000da0d077812 */ /* 0x000fe200078efcff */
[----:B------:R-:W-:-:S02]  /*9d50*/  @!P5 IMAD.IADD R9, R9, 0x1, -R10 ;  /* 0x000000010909d824 */ /* 0x000fc400078e0a0a */
[----:B------:R-:W-:Y:S01]  /*9d60*/  IMAD.HI.U32 R17, R15, R4, RZ ;  /* 0x000000040f117227 */ /* 0x000fe200078e00ff */
[----:B------:R-:W-:Y:S02]  /*9d70*/  IABS R16, R7 ;  /* 0x0000000700107213 */ /* 0x000fe40000000000 */
[C---:B------:R-:W-:Y:S01]  /*9d80*/  ISETP.GT.U32.AND P5, PT, R10.reuse, R8, PT ;  /* 0x000000080a00720c */ /* 0x040fe20003fa4070 */
[--C-:B------:R-:W-:Y:S01]  /*9d90*/  @!P6 IMAD.IADD R11, R11, 0x1, -R10.reuse ;  /* 0x000000010b0be824 */ /* 0x100fe200078e0a0a */
[----:B------:R-:W-:Y:S01]  /*9da0*/  ISETP.GT.U32.AND P6, PT, R10, R12, PT ;  /* 0x0000000c0a00720c */ /* 0x000fe20003fc4070 */
[----:B------:R-:W-:Y:S01]  /*9db0*/  @!P0 IMAD.IADD R5, R5, 0x1, -R10 ;  /* 0x0000000105058824 */ /* 0x000fe200078e0a0a */
[----:B------:R-:W-:Y:S01]  /*9dc0*/  ISETP.GE.AND P0, PT, R6, RZ, PT ;  /* 0x000000ff0600720c */ /* 0x000fe20003f06270 */
[----:B------:R-:W-:Y:S02]  /*9dd0*/  IMAD.MOV.U32 R6, RZ, RZ, R16 ;  /* 0x000000ffff067224 */ /* 0x000fe400078e0010 */
[----:B------:R-:W-:-:S04]  /*9de0*/  IMAD.HI.U32 R16, R15, R14, RZ ;  /* 0x0000000e0f107227 */ /* 0x000fc800078e00ff */
[----:B0-----:R-:W-:Y:S02]  /*9df0*/  IMAD.MOV.U32 R2, RZ, RZ, R9 ;  /* 0x000000ffff027224 */ /* 0x001fe400078e0009 */
[----:B------:R-:W-:Y:S02]  /*9e00*/  IMAD.MOV R16, RZ, RZ, -R16 ;  /* 0x000000ffff107224 */ /* 0x000fe400078e0a10 */
[----:B------:R-:W-:Y:S02]  /*9e10*/  @!P6 IMAD.IADD R12, R12, 0x1, -R10 ;  /* 0x000000010c0ce824 */ /* 0x000fe400078e0a0a */
[----:B------:R-:W-:Y:S02]  /*9e20*/  @!P2 IMAD.MOV R2, RZ, RZ, -R2 ;  /* 0x000000ffff02a224 */ /* 0x000fe400078e0a02 */
[----:B------:R-:W-:Y:S01]  /*9e30*/  IMAD.MOV R9, RZ, RZ, -R17 ;  /* 0x000000ffff097224 */ /* 0x000fe200078e0a11 */
[C---:B------:R-:W-:Y:S01]  /*9e40*/  ISETP.GT.U32.AND P6, PT, R10.reuse, R12, PT ;  /* 0x0000000c0a00720c */ /* 0x040fe20003fc4070 */
[----:B------:R-:W-:Y:S01]  /*9e50*/  IMAD R14, R10, R16, R14 ;  /* 0x000000100a0e7224 */ /* 0x000fe200078e020e */
[----:B------:R0:W-:Y:S01]  /*9e60*/  STL [R1+0x1ac], R2 ;  /* 0x0001ac0201007387 */ /* 0x0001e20000100800 */
[----:B------:R-:W-:Y:S01]  /*9e70*/  @!P5 IMAD.IADD R8, R8, 0x1, -R10 ;  /* 0x000000010808d824 */ /* 0x000fe200078e0a0a */
[----:B------:R-:W-:Y:S01]  /*9e80*/  ISETP.GE.AND P5, PT, R3, RZ, PT ;  /* 0x000000ff0300720c */ /* 0x000fe20003fa6270 */
[----:B------:R-:W-:Y:S01]  /*9e90*/  IMAD.HI.U32 R3, R15, R6, RZ ;  /* 0x000000060f037227 */ /* 0x000fe200078e00ff */
[----:B------:R-:W-:-:S02]  /*9ea0*/  LOP3.LUT R16, R13, 0xd8, RZ, 0xfc, !PT ;  /* 0x000000d80d107812 */ /* 0x000fc400078efcff */
[C---:B------:R-:W-:Y:S01]  /*9eb0*/  ISETP.GT.U32.AND P2, PT, R10.reuse, R8, PT ;  /* 0x000000080a00720c */ /* 0x040fe20003f44070 */
[C---:B------:R-:W-:Y:S02]  /*9ec0*/  IMAD R4, R10.reuse, R9, R4 ;  /* 0x000000090a047224 */ /* 0x040fe400078e0204 */
[----:B------:R-:W-:Y:S01]  /*9ed0*/  @!P3 IMAD.MOV R11, RZ, RZ, -R11 ;  /* 0x000000ffff0bb224 */ /* 0x000fe200078e0a0b */
[C---:B------:R-:W-:Y:S01]  /*9ee0*/  ISETP.GT.U32.AND P3, PT, R10.reuse, R14, PT ;  /* 0x0000000e0a00720c */ /* 0x040fe20003f64070 */
[----:B0-----:R-:W-:Y:S02]  /*9ef0*/  IMAD.MOV.U32 R2, RZ, RZ, R5 ;  /* 0x000000ffff027224 */ /* 0x001fe400078e0005 */
[----:B------:R-:W-:Y:S01]  /*9f00*/  IMAD.MOV R3, RZ, RZ, -R3 ;  /* 0x000000ffff037224 */ /* 0x000fe200078e0a03 */
[----:B------:R-:W-:Y:S01]  /*9f10*/  STL [R1+0x19c], R11 ;  /* 0x00019c0b01007387 */ /* 0x000fe20000100800 */
[----:B------:R-:W-:Y:S01]  /*9f20*/  @!P1 IMAD.MOV R2, RZ, RZ, -R2 ;  /* 0x000000ffff029224 */ /* 0x000fe200078e0a02 */
[C---:B------:R-:W-:Y:S01]  /*9f30*/  ISETP.GT.U32.AND P1, PT, R10.reuse, R4, PT ;  /* 0x000000040a00720c */ /* 0x040fe20003f24070 */
[----:B------:R-:W-:Y:S01]  /*9f40*/  IMAD R6, R10, R3, R6 ;  /* 0x000000030a067224 */ /* 0x000fe200078e0206 */
[----:B------:R-:W-:Y:S01]  /*9f50*/  IABS R3, R16 ;  /* 0x0000001000037213 */ /* 0x000fe20000000000 */
[--C-:B------:R-:W-:Y:S01]  /*9f60*/  @!P6 IMAD.IADD R12, R12, 0x1, -R10.reuse ;  /* 0x000000010c0ce824 */ /* 0x100fe200078e0a0a */
[----:B------:R0:W-:Y:S01]  /*9f70*/  STL [R1+0x1a0], R2 ;  /* 0x0001a00201007387 */ /* 0x0001e20000100800 */
[--C-:B------:R-:W-:Y:S01]  /*9f80*/  @!P2 IMAD.IADD R8, R8, 0x1, -R10.reuse ;  /* 0x000000010808a824 */ /* 0x100fe200078e0a0a */
[----:B------:R-:W-:Y:S01]  /*9f90*/  ISETP.GT.U32.AND P6, PT, R10, R6, PT ;  /* 0x000000060a00720c */ /* 0x000fe20003fc4070 */
[----:B------:R-:W-:Y:S01]  /*9fa0*/  @!P3 IMAD.IADD R14, R14, 0x1, -R10 ;  /* 0x000000010e0eb824 */ /* 0x000fe200078e0a0a */
[----:B------:R-:W-:Y:S01]  /*9fb0*/  ISETP.GE.AND P2, PT, R0, RZ, PT ;  /* 0x000000ff0000720c */ /* 0x000fe20003f46270 */
[----:B------:R-:W-:Y:S01]  /*9fc0*/  IMAD.HI.U32 R9, R15, R3, RZ ;  /* 0x000000030f097227 */ /* 0x000fe200078e00ff */
[----:B------:R-:W-:-:S02]  /*9fd0*/  LOP3.LUT R0, R13, 0xd6, RZ, 0xfc, !PT ;  /* 0x000000d60d007812 */ /* 0x000fc400078efcff */
[----:B------:R-:W-:Y:S01]  /*9fe0*/  ISETP.GE.AND P3, PT, R7, RZ, PT ;  /* 0x000000ff0700720c */ /* 0x000fe20003f66270 */
[----:B------:R-:W-:Y:S01]  /*9ff0*/  @!P1 IMAD.IADD R4, R4, 0x1, -R10 ;  /* 0x0000000104049824 */ /* 0x000fe200078e0a0a */
[----:B------:R-:W-:Y:S01]  /*a000*/  ISETP.GT.U32.AND P1, PT, R10, R14, PT ;  /* 0x0000000e0a00720c */ /* 0x000fe20003f24070 */
[----:B------:R-:W-:Y:S01]  /*a010*/  IMAD.MOV R9, RZ, RZ, -R9 ;  /* 0x000000ffff097224 */ /* 0x000fe200078e0a09 */
[----:B------:R-:W-:Y:S01]  /*a020*/  IABS R5, R0 ;  /* 0x0000000000057213 */ /* 0x000fe20000000000 */
[----:B0-----:R-:W-:Y:S01]  /*a030*/  IMAD.MOV.U32 R2, RZ, RZ, R8 ;  /* 0x000000ffff027224 */ /* 0x001fe200078e0008 */
[----:B------:R-:W-:Y:S01]  /*a040*/  LOP3.LUT R7, R13, 0xd4, RZ, 0xfc, !PT ;  /* 0x000000d40d077812 */ /* 0x000fe200078efcff */
[----:B------:R-:W-:Y:S01]  /*a050*/  @!P6 IMAD.IADD R6, R6, 0x1, -R10 ;  /* 0x000000010606e824 */ /* 0x000fe200078e0a0a */
[----:B------:R-:W-:Y:S01]  /*a060*/  ISETP.GT.U32.AND P6, PT, R10, R4, PT ;  /* 0x000000040a00720c */ /* 0x000fe20003fc4070 */
[----:B------:R-:W-:Y:S01]  /*a070*/  IMAD.HI.U32 R8, R15, R5, RZ ;  /* 0x000000050f087227 */ /* 0x000fe200078e00ff */
[----:B------:R-:W-:-:S02]  /*a080*/  IABS R18, R7 ;  /* 0x0000000700127213 */ /* 0x000fc40000000000 */
[C---:B------:R-:W-:Y:S01]  /*a090*/  LOP3.LUT R11, R13.reuse, 0xd0, RZ, 0xfc, !PT ;  /* 0x000000d00d0b7812 */ /* 0x040fe200078efcff */
[----:B------:R-:W-:Y:S01]  /*a0a0*/  IMAD R3, R10, R9, R3 ;  /* 0x000000090a037224 */ /* 0x000fe200078e0203 */
[----:B------:R-:W-:Y:S01]  /*a0b0*/  LOP3.LUT R9, R13, 0xd2, RZ, 0xfc, !PT ;  /* 0x000000d20d097812 */ /* 0x000fe200078efcff */
[----:B------:R-:W-:Y:S02]  /*a0c0*/  IMAD.MOV R8, RZ, RZ, -R8 ;  /* 0x000000ffff087224 */ /* 0x000fe400078e0a08 */
[----:B------:R-:W-:Y:S01]  /*a0d0*/  @!P1 IMAD.IADD R14, R14, 0x1, -R10 ;  /* 0x000000010e0e9824 */ /* 0x000fe200078e0a0a */
[C---:B------:R-:W-:Y:S01]  /*a0e0*/  ISETP.GT.U32.AND P1, PT, R10.reuse, R3, PT ;  /* 0x000000030a00720c */ /* 0x040fe20003f24070 */
[C---:B------:R-:W-:Y:S01]  /*a0f0*/  IMAD R5, R10.reuse, R8, R5 ;  /* 0x000000080a057224 */ /* 0x040fe200078e0205 */
[----:B------:R-:W-:Y:S01]  /*a100*/  IABS R8, R9 ;  /* 0x0000000900087213 */ /* 0x000fe20000000000 */
[----:B------:R-:W-:Y:S01]  /*a110*/  @!P4 IMAD.MOV R2, RZ, RZ, -R2 ;  /* 0x000000ffff02c224 */ /* 0x000fe200078e0a02 */
[----:B------:R-:W-:Y:S01]  /*a120*/  ISETP.GT.U32.AND P4, PT, R10, R6, PT ;  /* 0x000000060a00720c */ /* 0x000fe20003f84070 */
[----:B------:R-:W-:Y:S01]  /*a130*/  @!P6 IMAD.IADD R4, R4, 0x1, -R10 ;  /* 0x000000010404e824 */ /* 0x000fe200078e0a0a */
[----:B------:R-:W-:Y:S01]  /*a140*/  ISETP.GT.U32.AND P6, PT, R10, R5, PT ;  /* 0x000000050a00720c */ /* 0x000fe20003fc4070 */
[----:B------:R-:W-:Y:S01]  /*a150*/  IMAD.HI.U32 R19, R15, R18, RZ ;  /* 0x000000120f137227 */ /* 0x000fe200078e00ff */
[----:B------:R0:W-:Y:S03]  /*a160*/  STL [R1+0x1a4], R2 ;  /* 0x0001a40201007387 */ /* 0x0001e60000100800 */
[----:B------:R-:W-:-:S02]  /*a170*/  IMAD.MOV R19, RZ, RZ, -R19 ;  /* 0x000000ffff137224 */ /* 0x000fc400078e0a13 */
[----:B------:R-:W-:Y:S01]  /*a180*/  @!P1 IMAD.IADD R3, R3, 0x1, -R10 ;  /* 0x0000000103039824 */ /* 0x000fe200078e0a0a */
[----:B------:R-:W-:Y:S01]  /*a190*/  ISETP.GE.AND P1, PT, R0, RZ, PT ;  /* 0x000000ff0000720c */ /* 0x000fe20003f26270 */
[C---:B------:R-:W-:Y:S02]  /*a1a0*/  IMAD R0, R10.reuse, R19, R18 ;  /* 0x000000130a007224 */ /* 0x040fe400078e0212 */
[----:B------:R-:W-:Y:S01]  /*a1b0*/  @!P0 IMAD.MOV R12, RZ, RZ, -R12 ;  /* 0x000000ffff0c8224 */ /* 0x000fe200078e0a0c */
[----:B------:R-:W-:Y:S01]  /*a1c0*/  ISETP.GT.U32.AND P0, PT, R10, R3, PT ;  /* 0x000000030a00720c */ /* 0x000fe20003f04070 */
[----:B0-----:R-:W-:Y:S02]  /*a1d0*/  IMAD.MOV.U32 R2, RZ, RZ, R14 ;  /* 0x000000ffff027224 */ /* 0x001fe400078e000e */
[----:B------:R-:W-:Y:S01]  /*a1e0*/  @!P4 IMAD.IADD R6, R6, 0x1, -R10 ;  /* 0x000000010606c824 */ /* 0x000fe200078e0a0a */
[----:B------:R-:W-:Y:S01]  /*a1f0*/  STL [R1+0x190], R12 ;  /* 0x0001900c01007387 */ /* 0x000fe20000100800 */
        /* <DEDUP_REMOVED lines=8> */
[C---:B------:R-:W-:Y:S01]  /*a280*/  ISETP.GT.U32.AND P5, PT, R10.reuse, R5, PT ;  /* 0x000000050a00720c */ /* 0x040fe20003fa4070 */
[----:B------:R-:W-:Y:S01]  /*a290*/  @!P2 IMAD.MOV R4, RZ, RZ, -R4 ;  /* 0x000000ffff04a224 */ /* 0x000fe200078e0a04 */
[----:B------:R-:W-:Y:S01]  /*a2a0*/  ISETP.GE.AND P2, PT, R7, RZ, PT ;  /* 0x000000ff0700720c */ /* 0x000fe20003f46270 */
[----:B------:R-:W-:Y:S01]  /*a2b0*/  IMAD R8, R10, R17, R8 ;  /* 0x000000110a087224 */ /* 0x000fe200078e0208 */
[----:B------:R-:W-:Y:S01]  /*a2c0*/  LOP3.LUT R7, R13, 0xcc, RZ, 0xfc, !PT ;  /* 0x000000cc0d077812 */ /* 0x000fe200078efcff */
[----:B------:R-:W-:Y:S01]  /*a2d0*/  @!P0 IMAD.IADD R3, R3, 0x1, -R10 ;  /* 0x0000000103038824 */ /* 0x000fe200078e0a0a */
[----:B------:R1:W-:Y:S01]  /*a2e0*/  STL [R1+0x188], R4 ;  /* 0x0001880401007387 */ /* 0x0003e20000100800 */
[----:B0-----:R-:W-:Y:S01]  /*a2f0*/  IMAD.MOV.U32 R2, RZ, RZ, R6 ;  /* 0x000000ffff027224 */ /* 0x001fe200078e0006 */
[----:B------:R-:W-:Y:S01]  /*a300*/  LOP3.LUT R6, R13, 0xce, RZ, 0xfc, !PT ;  /* 0x000000ce0d067812 */ /* 0x000fe200078efcff */
[----:B------:R-:W-:Y:S01]  /*a310*/  @!P6 IMAD.IADD R0, R0, 0x1, -R10 ;  /* 0x000000010000e824 */ /* 0x000fe200078e0a0a */
[----:B------:R-:W-:Y:S01]  /*a320*/  ISETP.GT.U32.AND P0, PT, R10, R8, PT ;  /* 0x000000080a00720c */ /* 0x000fe20003f04070 */
[----:B------:R-:W-:Y:S01]  /*a330*/  @!P3 IMAD.MOV R2, RZ, RZ, -R2 ;  /* 0x000000ffff02b224 */ /* 0x000fe200078e0a02 */
[----:B------:R-:W-:Y:S01]  /*a340*/  IABS R18, R6 ;  /* 0x0000000600127213 */ /* 0x000fe20000000000 */
[----:B------:R-:W-:Y:S01]  /*a350*/  @!P5 IMAD.IADD R5, R5, 0x1, -R10 ;  /* 0x000000010505d824 */ /* 0x000fe200078e0a0a */
[----:B------:R-:W-:-:S02]  /*a360*/  ISETP.GE.AND P6, PT, R6, RZ, PT ;  /* 0x000000ff0600720c */ /* 0x000fc40003fc6270 */
[----:B------:R0:W-:Y:S01]  /*a370*/  STL [R1+0x184], R2 ;  /* 0x0001840201007387 */ /* 0x0001e20000100800 */
[----:B-1----:R-:W-:Y:S01]  /*a380*/  IMAD.HI.U32 R4, R15, R16, RZ ;  /* 0x000000100f047227 */ /* 0x002fe200078e00ff */
[----:B------:R-:W-:Y:S02]  /*a390*/  LOP3.LUT R6, R13, 0xca, RZ, 0xfc, !PT ;  /* 0x000000ca0d067812 */ /* 0x000fe400078efcff */
[----:B------:R-:W-:Y:S01]  /*a3a0*/  IABS R12, R7 ;  /* 0x00000007000c7213 */ /* 0x000fe20000000000 */
[----:B------:R-:W-:Y:S01]  /*a3b0*/  IMAD.MOV R4, RZ, RZ, -R4 ;  /* 0x000000ffff047224 */ /* 0x000fe200078e0a04 */
[----:B------:R-:W-:Y:S01]  /*a3c0*/  ISETP.GE.AND P3, PT, R9, RZ, PT ;  /* 0x000000ff0900720c */ /* 0x000fe20003f66270 */
[----:B------:R-:W-:Y:S01]  /*a3d0*/  @!P0 IMAD.IADD R8, R8, 0x1, -R10 ;  /* 0x0000000108088824 */ /* 0x000fe200078e0a0a */
[----:B------:R-:W-:Y:S01]  /*a3e0*/  IABS R17, R6 ;  /* 0x0000000600117213 */ /* 0x000fe20000000000 */
[C---:B------:R-:W-:Y:S01]  /*a3f0*/  IMAD R19, R10.reuse, R4, R16 ;  /* 0x000000040a137224 */ /* 0x040fe200078e0210 */
[----:B------:R-:W-:Y:S01]  /*a400*/  LOP3.LUT R4, R13, 0xc8, RZ, 0xfc, !PT ;  /* 0x000000c80d047812 */ /* 0x000fe200078efcff */
[----:B0-----:R-:W-:Y:S01]  /*a410*/  IMAD.MOV.U32 R2, RZ, RZ, R3 ;  /* 0x000000ffff027224 */ /* 0x001fe200078e0003 */
[----:B------:R-:W-:Y:S01]  /*a420*/  ISETP.GT.U32.AND P0, PT, R10, R8, PT ;  /* 0x000000080a00720c */ /* 0x000fe20003f04070 */
[----:B------:R-:W-:Y:S01]  /*a430*/  IMAD.HI.U32 R3, R15, R18, RZ ;  /* 0x000000120f037227 */ /* 0x000fe200078e00ff */
[----:B------:R-:W-:-:S02]  /*a440*/  IABS R16, R4 ;  /* 0x0000000400107213 */ /* 0x000fc40000000000 */
[----:B------:R-:W-:Y:S01]  /*a450*/  ISETP.GE.AND P5, PT, R11, RZ, PT ;  /* 0x000000ff0b00720c */ /* 0x000fe20003fa6270 */
[----:B------:R-:W-:Y:S01]  /*a460*/  @!P4 IMAD.MOV R2, RZ, RZ, -R2 ;  /* 0x000000ffff02c224 */ /* 0x000fe200078e0a02 */
[C---:B------:R-:W-:Y:S01]  /*a470*/  ISETP.GT.U32.AND P4, PT, R10.reuse, R0, PT ;  /* 0x000000000a00720c */ /* 0x040fe20003f84070 */
[----:B------:R-:W-:Y:S01]  /*a480*/  IMAD.MOV R3, RZ, RZ, -R3 ;  /* 0x000000ffff037224 */ /* 0x000fe200078e0a03 */
[----:B------:R-:W-:Y:S02]  /*a490*/  LOP3.LUT R11, R13, 0xc0, RZ, 0xfc, !PT ;  /* 0x000000c00d0b7812 */ /* 0x000fe400078efcff */
[----:B------:R0:W-:Y:S01]  /*a4a0*/  STL [R1+0x17c], R2 ;  /* 0x00017c0201007387 */ /* 0x0001e20000100800 */
[----:B------:R-:W-:Y:S02]  /*a4b0*/  IMAD R18, R10, R3, R18 ;  /* 0x000000030a127224 */ /* 0x000fe400078e0212 */
[----:B------:R-:W-:-:S04]  /*a4c0*/  IMAD.HI.U32 R3, R15, R12, RZ ;  /* 0x0000000c0f037227 */ /* 0x000fc800078e00ff */
[--C-:B------:R-:W-:Y:S01]  /*a4d0*/  @!P0 IMAD.IADD R8, R8, 0x1, -R10.reuse ;  /* 0x0000000108088824 */ /* 0x100fe200078e0a0a */
[----:B------:R-:W-:Y:S01]  /*a4e0*/  ISETP.GE.AND P0, PT, R7, RZ, PT ;  /* 0x000000ff0700720c */ /* 0x000fe20003f06270 */
[----:B------:R-:W-:Y:S01]  /*a4f0*/  @!P4 IMAD.IADD R0, R0, 0x1, -R10 ;  /* 0x000000010000c824 */ /* 0x000fe200078e0a0a */
[----:B------:R-:W-:Y:S01]  /*a500*/  ISETP.GT.U32.AND P4, PT, R10, R18, PT ;  /* 0x000000120a00720c */ /* 0x000fe20003f84070 */
[----:B0-----:R-:W-:Y:S02]  /*a510*/  IMAD.MOV.U32 R2, RZ, RZ, R5 ;  /* 0x000000ffff027224 */ /* 0x001fe400078e0005 */
[----:B------:R-:W-:-:S04]  /*a520*/  IMAD.HI.U32 R5, R15, R17, RZ ;  /* 0x000000110f057227 */ /* 0x000fc800078e00ff */
[----:B------:R-:W-:Y:S01]  /*a530*/  @!P1 IMAD.MOV R2, RZ, RZ, -R2 ;  /* 0x000000ffff029224 */ /* 0x000fe200078e0a02 */
[----:B------:R-:W-:Y:S01]  /*a540*/  ISETP.GT.U32.AND P1, PT, R10, R19, PT ;  /* 0x000000130a00720c */ /* 0x000fe20003f24070 */
[----:B------:R-:W-:Y:S02]  /*a550*/  IMAD.MOV R7, RZ, RZ, -R3 ;  /* 0x000000ffff077224 */ /* 0x000fe400078e0a03 */
[----:B------:R-:W-:Y:S01]  /*a560*/  IMAD.HI.U32 R3, R15, R16, RZ ;  /* 0x000000100f037227 */ /* 0x000fe200078e00ff */
[----:B------:R0:W-:Y:S03]  /*a570*/  STL [R1+0x178], R2 ;  /* 0x0001780201007387 */ /* 0x0001e60000100800 */
[----:B------:R-:W-:Y:S02]  /*a580*/  @!P4 IMAD.IADD R18, R18, 0x1, -R10 ;  /* 0x000000011212c824 */ /* 0x000fe400078e0a0a */
[----:B------:R-:W-:-:S02]  /*a590*/  IMAD.MOV R5, RZ, RZ, -R5 ;  /* 0x000000ffff057224 */ /* 0x000fc400078e0a05 */
[----:B------:R-:W-:Y:S01]  /*a5a0*/  IMAD R12, R10, R7, R12 ;  /* 0x000000070a0c7224 */ /* 0x000fe200078e020c */
[----:B------:R-:W-:Y:S01]  /*a5b0*/  LOP3.LUT R7, R13, 0xc6, RZ, 0xfc, !PT ;  /* 0x000000c60d077812 */ /* 0x000fe200078efcff */
[----:B------:R-:W-:Y:S01]  /*a5c0*/  @!P1 IMAD.IADD R19, R19, 0x1, -R10 ;  /* 0x0000000113139824 */ /* 0x000fe200078e0a0a */
[----:B------:R-:W-:Y:S01]  /*a5d0*/  ISETP.GE.AND P1, PT, R6, RZ, PT ;  /* 0x000000ff0600720c */ /* 0x000fe20003f26270 */
[----:B0-----:R-:W-:Y:S01]  /*a5e0*/  IMAD.MOV.U32 R2, RZ, RZ, R0 ;  /* 0x000000ffff027224 */ /* 0x001fe200078e0000 */
[----:B------:R-:W-:Y:S01]  /*a5f0*/  IABS R9, R7 ;  /* 0x0000000700097213 */ /* 0x000fe20000000000 */
[----:B------:R-:W-:Y:S01]  /*a600*/  IMAD.MOV.U32 R0, RZ, RZ, R8 ;  /* 0x000000ffff007224 */ /* 0x000fe200078e0008 */
[C---:B------:R-:W-:Y:S01]  /*a610*/  ISETP.GT.U32.AND P4, PT, R10.reuse, R19, PT ;  /* 0x000000130a00720c */ /* 0x040fe20003f84070 */
[----:B------:R-:W-:Y:S01]  /*a620*/  @!P2 IMAD.MOV R2, RZ, RZ, -R2 ;  /* 0x000000ffff02a224 */ /* 0x000fe200078e0a02 */
[C---:B------:R-:W-:Y:S01]  /*a630*/  ISETP.GT.U32.AND P2, PT, R10.reuse, R18, PT ;  /* 0x000000120a00720c */ /* 0x040fe20003f44070 */
[----:B------:R-:W-:Y:S01]  /*a640*/  IMAD.MOV R3, RZ, RZ, -R3 ;  /* 0x000000ffff037224 */ /* 0x000fe200078e0a03 */
[C---:B------:R-:W-:Y:S01]  /*a650*/  LOP3.LUT R8, R13.reuse, 0xc2, RZ, 0xfc, !PT ;  /* 0x000000c20d087812 */ /* 0x040fe200078efcff */
[C---:B------:R-:W-:Y:S01]  /*a660*/  IMAD R17, R10.reuse, R5, R17 ;  /* 0x000000050a117224 */ /* 0x040fe200078e0211 */
[----:B------:R-:W-:Y:S01]  /*a670*/  STL [R1+0x170], R2 ;  /* 0x0001700201007387 */ /* 0x000fe20000100800 */
[----:B------:R-:W-:Y:S01]  /*a680*/  @!P3 IMAD.MOV R0, RZ, RZ, -R0 ;  /* 0x000000ffff00b224 */ /* 0x000fe200078e0a00 */
[C---:B------:R-:W-:Y:S01]  /*a690*/  ISETP.GT.U32.AND P3, PT, R10.reuse, R12, PT ;  /* 0x0000000c0a00720c */ /* 0x040fe20003f64070 */
[----:B------:R-:W-:Y:S01]  /*a6a0*/  IMAD R16, R10, R3, R16 ;  /* 0x000000030a107224 */ /* 0x000fe200078e0210 */
[----:B------:R-:W-:Y:S01]  /*a6b0*/  LOP3.LUT R3, R13, 0xc4, RZ, 0xfc, !PT ;  /* 0x000000c40d037812 */ /* 0x000fe200078efcff */
[----:B------:R-:W-:Y:S01]  /*a6c0*/  IMAD.HI.U32 R14, R15, R9, RZ ;  /* 0x000000090f0e7227 */ /* 0x000fe200078e00ff */
[----:B------:R0:W-:Y:S01]  /*a6d0*/  STL [R1+0x174], R0 ;  /* 0x0001740001007387 */ /* 0x0001e20000100800 */
[----:B------:R-:W-:-:S02]  /*a6e0*/  IABS R6, R8 ;  /* 0x0000000800067213 */ /* 0x000fc40000000000 */
[--C-:B------:R-:W-:Y:S01]  /*a6f0*/  @!P4 IMAD.IADD R19, R19, 0x1, -R10.reuse ;  /* 0x000000011313c824 */ /* 0x100fe200078e0a0a */
[----:B------:R-:W-:Y:S01]  /*a700*/  ISETP.GT.U32.AND P4, PT, R10, R17, PT ;  /* 0x000000110a00720c */ /* 0x000fe20003f84070 */
[----:B------:R-:W-:Y:S01]  /*a710*/  @!P2 IMAD.IADD R18, R18, 0x1, -R10 ;  /* 0x000000011212a824 */ /* 0x000fe200078e0a0a */
[----:B------:R-:W-:Y:S01]  /*a720*/  ISETP.GT.U32.AND P2, PT, R10, R16, PT ;  /* 0x000000100a00720c */ /* 0x000fe20003f44070 */
[----:B------:R-:W-:Y:S01]  /*a730*/  IMAD.MOV R14, RZ, RZ, -R14 ;  /* 0x000000ffff0e7224 */ /* 0x000fe200078e0a0e */
[----:B------:R-:W-:Y:S01]  /*a740*/  IABS R5, R11 ;  /* 0x0000000b00057213 */ /* 0x000fe20000000000 */
[----:B------:R-:W-:Y:S01]  /*a750*/  @!P3 IMAD.IADD R12, R12, 0x1, -R10 ;  /* 0x000000010c0cb824 */ /* 0x000fe200078e0a0a */
[----:B0-----:R-:W-:Y:S01]  /*a760*/  IABS R0, R3 ;  /* 0x0000000300007213 */ /* 0x001fe20000000000 */
[----:B------:R-:W-:Y:S01]  /*a770*/  IMAD.MOV.U32 R2, RZ, RZ, R18 ;  /* 0x000000ffff027224 */ /* 0x000fe200078e0012 */
[----:B------:R-:W-:Y:S01]  /*a780*/  ISETP.GE.AND P3, PT, R4, RZ, PT ;  /* 0x000000ff0400720c */ /* 0x000fe20003f66270 */
[----:B------:R-:W-:-:S02]  /*a790*/  IMAD R9, R10, R14, R9 ;  /* 0x0000000e0a097224 */ /* 0x000fc400078e0209 */
[----:B------:R-:W-:-:S04]  /*a7a0*/  IMAD.HI.U32 R4, R15, R0, RZ ;  /* 0x000000000f047227 */ /* 0x000fc800078e00ff */
[--C-:B------:R-:W-:Y:S01]  /*a7b0*/  @!P4 IMAD.IADD R17, R17, 0x1, -R10.reuse ;  /* 0x000000011111c824 */ /* 0x100fe200078e0a0a */
[----:B------:R-:W-:Y:S01]  /*a7c0*/  ISETP.GT.U32.AND P4, PT, R10, R12, PT ;  /* 0x0000000c0a00720c */ /* 0x000fe20003f84070 */
[----:B------:R-:W-:Y:S02]  /*a7d0*/  @!P2 IMAD.IADD R16, R16, 0x1, -R10 ;  /* 0x000000011010a824 */ /* 0x000fe400078e0a0a */
[----:B------:R-:W-:Y:S01]  /*a7e0*/  IMAD.MOV R4, RZ, RZ, -R4 ;  /* 0x000000ffff047224 */ /* 0x000fe200078e0a04 */
[C---:B------:R-:W-:Y:S01]  /*a7f0*/  ISETP.GT.U32.AND P2, PT, R10.reuse, R17, PT ;  /* 0x000000110a00720c */ /* 0x040fe20003f44070 */
[----:B------:R-:W-:Y:S01]  /*a800*/  IMAD.MOV.U32 R20, RZ, RZ, R19 ;  /* 0x000000ffff147224 */ /* 0x000fe200078e0013 */
[----:B------:R-:W-:Y:S01]  /*a810*/  LOP3.LUT R19, R13, 0xb2, RZ, 0xfc, !PT ;  /* 0x000000b20d137812 */ /* 0x000fe200078efcff */
[----:B------:R-:W-:Y:S01]  /*a820*/  @!P6 IMAD.MOV R2, RZ, RZ, -R2 ;  /* 0x000000ffff02e224 */ /* 0x000fe200078e0a02 */
[----:B------:R-:W-:Y:S01]  /*a830*/  ISETP.GE.AND P6, PT, R7, RZ, PT ;  /* 0x000000ff0700720c */ /* 0x000fe20003fc6270 */
[----:B------:R-:W-:Y:S01]  /*a840*/  IMAD R0, R10, R4, R0 ;  /* 0x000000040a007224 */ /* 0x000fe200078e0200 */
[----:B------:R-:W-:Y:S01]  /*a850*/  LOP3.LUT R4, R13, 0xbe, RZ, 0xfc, !PT ;  /* 0x000000be0d047812 */ /* 0x000fe200078efcff */
[----:B------:R-:W-:-:S04]  /*a860*/  IMAD.HI.U32 R14, R15, R6, RZ ;  /* 0x000000060f0e7227 */ /* 0x000fc800078e00ff */
[----:B------:R-:W-:Y:S01]  /*a870*/  @!P4 IMAD.IADD R12, R12, 0x1, -R10 ;  /* 0x000000010c0cc824 */ /* 0x000fe200078e0a0a */
[----:B------:R-:W-:Y:S01]  /*a880*/  ISETP.GT.U32.AND P4, PT, R10, R9, PT ;  /* 0x000000090a00720c */ /* 0x000fe20003f84070 */
[----:B------:R-:W-:-:S04]  /*a890*/  IMAD.HI.U32 R7, R15, R5, RZ ;  /* 0x000000050f077227 */ /* 0x000fc800078e00ff */
[----:B------:R-:W-:Y:S01]  /*a8a0*/  @!P5 IMAD.MOV R20, RZ, RZ, -R20 ;  /* 0x000000ffff14d224 */ /* 0x000fe200078e0a14 */
[C---:B------:R-:W-:Y:S01]  /*a8b0*/  ISETP.GT.U32.AND P5, PT, R10.reuse, R16, PT ;  /* 0x000000100a00720c */ /* 0x040fe20003fa4070 */
[----:B------:R-:W-:Y:S01]  /*a8c0*/  @!P2 IMAD.IADD R17, R17, 0x1, -R10 ;  /* 0x000000011111a824 */ /* 0x000fe200078e0a0a */
[C---:B------:R-:W-:Y:S01]  /*a8d0*/  ISETP.GT.U32.AND P2, PT, R10.reuse, R0, PT ;  /* 0x000000000a00720c */ /* 0x040fe20003f44070 */
[----:B------:R-:W-:Y:S01]  /*a8e0*/  IMAD.MOV R14, RZ, RZ, -R14 ;  /* 0x000000ffff0e7224 */ /* 0x000fe200078e0a0e */
[----:B------:R-:W-:Y:S01]  /*a8f0*/  STL [R1+0x130], R20 ;  /* 0x0001301401007387 */ /* 0x000fe20000100800 */
[----:B------:R-:W-:Y:S02]  /*a900*/  IMAD.MOV R7, RZ, RZ, -R7 ;  /* 0x000000ffff077224 */ /* 0x000fe400078e0a07 */
[C---:B------:R-:W-:Y:S01]  /*a910*/  IMAD R6, R10.reuse, R14, R6 ;  /* 0x0000000e0a067224 */ /* 0x040fe200078e0206 */
[----:B------:R0:W-:Y:S01]  /*a920*/  STL [R1+0x140], R2 ;  /* 0x0001400201007387 */ /* 0x0001e20000100800 */
[C---:B------:R-:W-:Y:S01]  /*a930*/  IMAD R5, R10.reuse, R7, R5 ;  /* 0x000000070a057224 */ /* 0x040fe200078e0205 */
[----:B------:R-:W-:Y:S01]  /*a940*/  LOP3.LUT R7, R13, 0xbc, RZ, 0xfc, !PT ;  /* 0x000000bc0d077812 */ /* 0x000fe200078efcff */
[--C-:B------:R-:W-:Y:S01]  /*a950*/  @!P4 IMAD.IADD R9, R9, 0x1, -R10.reuse ;  /* 0x000000010909c824 */ /* 0x100fe200078e0a0a */
[C---:B------:R-:W-:Y:S01]  /*a960*/  ISETP.GT.U32.AND P4, PT, R10.reuse, R6, PT ;  /* 0x000000060a00720c */ /* 0x040fe20003f84070 */
[----:B------:R-:W-:Y:S01]  /*a970*/  @!P1 IMAD.MOV R17, RZ, RZ, -R17 ;  /* 0x000000ffff119224 */ /* 0x000fe200078e0a11 */
[----:B------:R-:W-:Y:S01]  /*a980*/  ISETP.GT.U32.AND P1, PT, R10, R5, PT ;  /* 0x000000050a00720c */ /* 0x000fe20003f24070 */
[--C-:B------:R-:W-:Y:S01]  /*a990*/  @!P5 IMAD.IADD R16, R16, 0x1, -R10.reuse ;  /* 0x000000011010d824 */ /* 0x100fe200078e0a0a */
[----:B------:R-:W-:Y:S01]  /*a9a0*/  ISETP.GE.AND P5, PT, R3, RZ, PT ;  /* 0x000000ff0300720c */ /* 0x000fe20003fa6270 */
[----:B------:R-:W-:Y:S01]  /*a9b0*/  @!P2 IMAD.IADD R0, R0, 0x1, -R10 ;  /* 0x000000010000a824 */ /* 0x000fe200078e0a0a */
[----:B------:R-:W-:Y:S01]  /*a9c0*/  IABS R3, R4 ;  /* 0x0000000400037213 */ /* 0x000fe20000000000 */
[----:B0-----:R-:W-:Y:S01]  /*a9d0*/  IMAD.MOV.U32 R2, RZ, RZ, R12 ;  /* 0x000000ffff027224 */ /* 0x001fe200078e000c */
[----:B------:R-:W-:-:S02]  /*a9e0*/  IABS R14, R7 ;  /* 0x00000007000e7213 */ /* 0x000fc40000000000 */
[C---:B------:R-:W-:Y:S01]  /*a9f0*/  ISETP.GT.U32.AND P2, PT, R10.reuse, R0, PT ;  /* 0x000000000a00720c */ /* 0x040fe20003f44070 */
[----:B------:R-:W-:Y:S01]  /*aa00*/  @!P0 IMAD.MOV R2, RZ, RZ, -R2 ;  /* 0x000000ffff028224 */ /* 0x000fe200078e0a02 */
[----:B------:R-:W-:Y:S01]  /*aa10*/  ISETP.GT.U32.AND P0, PT, R10, R9, PT ;  /* 0x000000090a00720c */ /* 0x000fe20003f04070 */
[----:B------:R-:W-:-:S03]  /*aa20*/  IMAD.HI.U32 R12, R15, R3, RZ ;  /* 0x000000030f0c7227 */ /* 0x000fc600078e00ff */
[----:B------:R0:W-:Y:S01]  /*aa30*/  STL [R1+0x168], R2 ;  /* 0x0001680201007387 */ /* 0x0001e20000100800 */
[----:B------:R-:W-:Y:S02]  /*aa40*/  IMAD.MOV R12, RZ, RZ, -R12 ;  /* 0x000000ffff0c7224 */ /* 0x000fe400078e0a0c */
[--C-:B------:R-:W-:Y:S01]  /*aa50*/  @!P4 IMAD.IADD R6, R6, 0x1, -R10.reuse ;  /* 0x000000010606c824 */ /* 0x100fe200078e0a0a */
[----:B------:R-:W-:Y:S01]  /*aa60*/  ISETP.GE.AND P4, PT, R8, RZ, PT ;  /* 0x000000ff0800720c */ /* 0x000fe20003f86270 */
[----:B------:R-:W-:Y:S01]  /*aa70*/  @!P1 IMAD.IADD R5, R5, 0x1, -R10 ;  /* 0x0000000105059824 */ /* 0x000fe200078e0a0a */
[----:B------:R1:W-:Y:S01]  /*aa80*/  STL [R1+0x148], R17 ;  /* 0x0001481101007387 */ /* 0x0003e20000100800 */
[----:B------:R-:W-:Y:S01]  /*aa90*/  IMAD.MOV.U32 R8, RZ, RZ, R14 ;  /* 0x000000ffff087224 */ /* 0x000fe200078e000e */
[C---:B------:R-:W-:Y:S01]  /*aaa0*/  LOP3.LUT R14, R13.reuse, 0xba, RZ, 0xfc, !PT ;  /* 0x000000ba0d0e7812 */ /* 0x040fe200078efcff */
[C---:B------:R-:W-:Y:S01]  /*aab0*/  IMAD R3, R10.reuse, R12, R3 ;  /* 0x0000000c0a037224 */ /* 0x040fe200078e0203 */
[C---:B------:R-:W-:Y:S01]  /*aac0*/  ISETP.GT.U32.AND P1, PT, R10.reuse, R5, PT ;  /* 0x000000050a00720c */ /* 0x040fe20003f24070 */
[----:B0-----:R-:W-:Y:S01]  /*aad0*/  IMAD.MOV.U32 R2, RZ, RZ, R16 ;  /* 0x000000ffff027224 */ /* 0x001fe200078e0010 */
[----:B------:R-:W-:Y:S01]  /*aae0*/  LOP3.LUT R12, R13, 0xb0, RZ, 0xfc, !PT ;  /* 0x000000b00d0c7812 */ /* 0x000fe200078efcff */
[----:B------:R-:W-:Y:S01]  /*aaf0*/  @!P0 IMAD.IADD R9, R9, 0x1, -R10 ;  /* 0x0000000109098824 */ /* 0x000fe200078e0a0a */
[----:B------:R-:W-:Y:S01]  /*ab00*/  ISETP.GE.AND P0, PT, R11, RZ, PT ;  /* 0x000000ff0b00720c */ /* 0x000fe20003f06270 */
[----:B------:R-:W-:Y:S01]  /*ab10*/  @!P3 IMAD.MOV R2, RZ, RZ, -R2 ;  /* 0x000000ffff02b224 */ /* 0x000fe200078e0a02 */
[----:B------:R-:W-:Y:S01]  /*ab20*/  ISETP.GT.U32.AND P3, PT, R10, R6, PT ;  /* 0x000000060a00720c */ /* 0x000fe20003f64070 */
[----:B------:R-:W-:Y:S01]  /*ab30*/  IMAD.HI.U32 R11, R15, R8, RZ ;  /* 0x000000080f0b7227 */ /* 0x000fe200078e00ff */
[----:B-1----:R-:W-:-:S02]  /*ab40*/  IABS R17, R12 ;  /* 0x0000000c00117213 */ /* 0x002fc40000000000 */
[----:B------:R0:W-:Y:S01]  /*ab50*/  STL [R1+0x14c], R2 ;  /* 0x00014c0201007387 */ /* 0x0001e20000100800 */
[--C-:B------:R-:W-:Y:S01]  /*ab60*/  @!P2 IMAD.IADD R0, R0, 0x1, -R10.reuse ;  /* 0x000000010000a824 */ /* 0x100fe200078e0a0a */
[----:B------:R-:W-:Y:S01]  /*ab70*/  ISETP.GT.U32.AND P2, PT, R10, R3, PT ;  /* 0x000000030a00720c */ /* 0x000fe20003f44070 */
[----:B------:R-:W-:Y:S02]  /*ab80*/  IMAD.MOV R11, RZ, RZ, -R11 ;  /* 0x000000ffff0b7224 */ /* 0x000fe400078e0a0b */
[----:B------:R-:W-:-:S04]  /*ab90*/  @!P1 IMAD.IADD R5, R5, 0x1, -R10 ;  /* 0x0000000105059824 */ /* 0x000fc800078e0a0a */
[----:B------:R-:W-:Y:S01]  /*aba0*/  @!P3 IMAD.IADD R6, R6, 0x1, -R10 ;  /* 0x000000010606b824 */ /* 0x000fe200078e0a0a */
[----:B------:R-:W-:Y:S01]  /*abb0*/  ISETP.GE.AND P3, PT, R7, RZ, PT ;  /* 0x000000ff0700720c */ /* 0x000fe20003f66270 */
[----:B0-----:R-:W-:Y:S01]  /*abc0*/  IMAD.MOV.U32 R2, RZ, RZ, R9 ;  /* 0x000000ffff027224 */ /* 0x001fe200078e0009 */
[----:B------:R-:W-:Y:S01]  /*abd0*/  LOP3.LUT R9, R13, 0xb8, RZ, 0xfc, !PT ;  /* 0x000000b80d097812 */ /* 0x000fe200078efcff */
[----:B------:R-:W-:Y:S02]  /*abe0*/  @!P4 IMAD.MOV R6, RZ, RZ, -R6 ;  /* 0x000000ffff06c224 */ /* 0x000fe400078e0a06 */
[----:B------:R-:W-:Y:S01]  /*abf0*/  @!P6 IMAD.MOV R2, RZ, RZ, -R2 ;  /* 0x000000ffff02e224 */ /* 0x000fe200078e0a02 */
[----:B------:R-:W-:Y:S01]  /*ac00*/  ISETP.GE.AND P6, PT, R4, RZ, PT ;  /* 0x000000ff0400720c */ /* 0x000fe20003fc6270 */
[----:B------:R-:W-:Y:S01]  /*ac10*/  IMAD R4, R10, R11, R8 ;  /* 0x0000000b0a047224 */ /* 0x000fe200078e0208 */
[----:B------:R-:W-:Y:S01]  /*ac20*/  ISETP.GE.AND P4, PT, R9, RZ, PT ;  /* 0x000000ff0900720c */ /* 0x000fe20003f86270 */
[----:B------:R-:W-:Y:S01]  /*ac30*/  @!P2 IMAD.IADD R3, R3, 0x1, -R10 ;  /* 0x000000010303a824 */ /* 0x000fe200078e0a0a */
[----:B------:R0:W-:Y:S01]  /*ac40*/  STL [R1+0x150], R2 ;  /* 0x0001500201007387 */ /* 0x0001e20000100800 */
[----:B------:R-:W-:-:S02]  /*ac50*/  IABS R9, R9 ;  /* 0x0000000900097213 */ /* 0x000fc40000000000 */
[C---:B------:R-:W-:Y:S02]  /*ac60*/  ISETP.GT.U32.AND P1, PT, R10.reuse, R4, PT ;  /* 0x000000040a00720c */ /* 0x040fe40003f24070 */
[----:B------:R-:W-:Y:S02]  /*ac70*/  ISETP.GT.U32.AND P2, PT, R10, R3, PT ;  /* 0x000000030a00720c */ /* 0x000fe40003f44070 */
[C---:B------:R-:W-:Y:S01]  /*ac80*/  LOP3.LUT R8, R13.reuse, 0xb4, RZ, 0xfc, !PT ;  /* 0x000000b40d087812 */ /* 0x040fe200078efcff */
[----:B0-----:R-:W-:Y:S01]  /*ac90*/  IMAD.MOV.U32 R2, RZ, RZ, R0 ;  /* 0x000000ffff027224 */ /* 0x001fe200078e0000 */
[----:B------:R-:W-:-:S03]  /*aca0*/  LOP3.LUT R0, R13, 0xb6, RZ, 0xfc, !PT ;  /* 0x000000b60d007812 */ /* 0x000fc600078efcff */
[----:B------:R-:W-:Y:S01]  /*acb0*/  @!P5 IMAD.MOV R2, RZ, RZ, -R2 ;  /* 0x000000ffff02d224 */ /* 0x000fe200078e0a02 */
[----:B------:R-:W-:-:S03]  /*acc0*/  ISETP.GE.AND P5, PT, R14, RZ, PT ;  /* 0x000000ff0e00720c */ /* 0x000fc60003fa6270 */
[--C-:B------:R-:W-:Y:S01]  /*acd0*/  @!P1 IMAD.IADD R4, R4, 0x1, -R10.reuse ;  /* 0x0000000104049824 */ /* 0x100fe200078e0a0a */
[----:B------:R-:W-:Y:S01]  /*ace0*/  IABS R14, R14 ;  /* 0x0000000e000e7213 */ /* 0x000fe20000000000 */
[----:B------:R-:W-:Y:S01]  /*acf0*/  @!P2 IMAD.IADD R3, R3, 0x1, -R10 ;  /* 0x000000010303a824 */ /* 0x000fe200078e0a0a */
[----:B------:R0:W-:Y:S01]  /*ad00*/  STL [R1+0x154], R2 ;  /* 0x0001540201007387 */ /* 0x0001e20000100800 */
[----:B------:R-:W-:Y:S02]  /*ad10*/  ISETP.GE.AND P2, PT, R8, RZ, PT ;  /* 0x000000ff0800720c */ /* 0x000fe40003f46270 */
[----:B------:R-:W-:Y:S01]  /*ad20*/  ISETP.GT.U32.AND P1, PT, R10, R4, PT ;  /* 0x000000040a00720c */ /* 0x000fe20003f24070 */
[----:B------:R-:W-:Y:S01]  /*ad30*/  IMAD.HI.U32 R7, R15, R14, RZ ;  /* 0x0000000e0f077227 */ /* 0x000fe200078e00ff */
[----:B------:R1:W-:Y:S01]  /*ad40*/  STL [R1+0x164], R6 ;  /* 0x0001640601007387 */ /* 0x0003e20000100800 */
[----:B------:R-:W-:Y:S02]  /*ad50*/  IABS R8, R8 ;  /* 0x0000000800087213 */ /* 0x000fe40000000000 */
[----:B------:R-:W-:-:S02]  /*ad60*/  IMAD.MOV R7, RZ, RZ, -R7 ;  /* 0x000000ffff077224 */ /* 0x000fc400078e0a07 */
[----:B0-----:R-:W-:Y:S02]  /*ad70*/  IMAD.MOV.U32 R2, RZ, RZ, R5 ;  /* 0x000000ffff027224 */ /* 0x001fe400078e0005 */
[----:B------:R-:W-:Y:S01]  /*ad80*/  IMAD R14, R10, R7, R14 ;  /* 0x000000070a0e7224 */ /* 0x000fe200078e020e */
[----:B------:R-:W-:Y:S01]  /*ad90*/  LOP3.LUT R7, R13, 0xae, RZ, 0xfc, !PT ;  /* 0x000000ae0d077812 */ /* 0x000fe200078efcff */
[----:B------:R-:W-:Y:S01]  /*ada0*/  @!P0 IMAD.MOV R2, RZ, RZ, -R2 ;  /* 0x000000ffff028224 */ /* 0x000fe200078e0a02 */
[----:B------:R-:W-:Y:S01]  /*adb0*/  ISETP.GE.AND P0, PT, R0, RZ, PT ;  /* 0x000000ff0000720c */ /* 0x000fe20003f06270 */
[----:B------:R-:W-:Y:S01]  /*adc0*/  @!P1 IMAD.IADD R4, R4, 0x1, -R10 ;  /* 0x0000000104049824 */ /* 0x000fe200078e0a0a */
[----:B------:R-:W-:Y:S01]  /*add0*/  IABS R0, R0 ;  /* 0x0000000000007213 */ /* 0x000fe20000000000 */
[C---:B-1----:R-:W-:Y:S01]  /*ade0*/  IMAD.HI.U32 R6, R15.reuse, R9, RZ ;  /* 0x000000090f067227 */ /* 0x042fe200078e00ff */
[----:B------:R0:W-:Y:S03]  /*adf0*/  STL [R1+0x40c], R2 ;  /* 0x00040c0201007387 */ /* 0x0001e60000100800 */
[----:B------:R-:W-:-:S04]  /*ae00*/  IMAD.HI.U32 R5, R15, R0, RZ ;  /* 0x000000000f057227 */ /* 0x000fc800078e00ff */
[----:B------:R-:W-:Y:S02]  /*ae10*/  IMAD.MOV R5, RZ, RZ, -R5 ;  /* 0x000000ffff057224 */ /* 0x000fe400078e0a05 */
[----:B------:R-:W-:Y:S02]  /*ae20*/  IMAD.MOV R6, RZ, RZ, -R6 ;  /* 0x000000ffff067224 */ /* 0x000fe400078e0a06 */
[----:B0-----:R-:W-:Y:S02]  /*ae30*/  IMAD.MOV.U32 R2, RZ, RZ, R3 ;  /* 0x000000ffff027224 */ /* 0x001fe400078e0003 */
[C---:B------:R-:W-:Y:S01]  /*ae40*/  IMAD R0, R10.reuse, R5, R0 ;  /* 0x000000050a007224 */ /* 0x040fe200078e0200 */
[----:B------:R-:W-:Y:S01]  /*ae50*/  IABS R5, R7 ;  /* 0x0000000700057213 */ /* 0x000fe20000000000 */
[----:B------:R-:W-:Y:S01]  /*ae60*/  @!P6 IMAD.MOV R2, RZ, RZ, -R2 ;  /* 0x000000ffff02e224 */ /* 0x000fe200078e0a02 */
[C---:B------:R-:W-:Y:S01]  /*ae70*/  ISETP.GT.U32.AND P6, PT, R10.reuse, R14, PT ;  /* 0x0000000e0a00720c */ /* 0x040fe20003fc4070 */
[----:B------:R-:W-:-:S02]  /*ae80*/  IMAD R9, R10, R6, R9 ;  /* 0x000000060a097224 */ /* 0x000fc400078e0209 */
[C---:B------:R-:W-:Y:S01]  /*ae90*/  IMAD.HI.U32 R3, R15.reuse, R8, RZ ;  /* 0x000000080f037227 */ /* 0x040fe200078e00ff */
[----:B------:R0:W-:Y:S02]  /*aea0*/  STL [R1+0x15c], R2 ;  /* 0x00015c0201007387 */ /* 0x0001e40000100800 */
[----:B------:R-:W-:Y:S01]  /*aeb0*/  ISETP.GT.U32.AND P1, PT, R10, R9, PT ;  /* 0x000000090a00720c */ /* 0x000fe20003f24070 */
[----:B------:R-:W-:Y:S02]  /*aec0*/  IMAD.MOV R3, RZ, RZ, -R3 ;  /* 0x000000ffff037224 */ /* 0x000fe400078e0a03 */
[----:B------:R-:W-:-:S04]  /*aed0*/  IMAD.HI.U32 R6, R15, R17, RZ ;  /* 0x000000110f067227 */ /* 0x000fc800078e00ff */
[----:B------:R-:W-:Y:S02]  /*aee0*/  @!P6 IMAD.IADD R14, R14, 0x1, -R10 ;  /* 0x000000010e0ee824 */ /* 0x000fe400078e0a0a */
[----:B0-----:R-:W-:Y:S01]  /*aef0*/  IMAD.MOV.U32 R2, RZ, RZ, R4 ;  /* 0x000000ffff027224 */ /* 0x001fe200078e0004 */
[----:B------:R-:W-:Y:S01]  /*af00*/  LOP3.LUT R4, R13, 0xac, RZ, 0xfc, !PT ;  /* 0x000000ac0d047812 */ /* 0x000fe200078efcff */
[C---:B------:R-:W-:Y:S01]  /*af10*/  IMAD R8, R10.reuse, R3, R8 ;  /* 0x000000030a087224 */ /* 0x040fe200078e0208 */
[C---:B------:R-:W-:Y:S01]  /*af20*/  ISETP.GT.U32.AND P6, PT, R10.reuse, R14, PT ;  /* 0x0000000e0a00720c */ /* 0x040fe20003fc4070 */
[----:B------:R-:W-:Y:S01]  /*af30*/  @!P3 IMAD.MOV R2, RZ, RZ, -R2 ;  /* 0x000000ffff02b224 */ /* 0x000fe200078e0a02 */
[C---:B------:R-:W-:Y:S01]  /*af40*/  ISETP.GT.U32.AND P3, PT, R10.reuse, R0, PT ;  /* 0x000000000a00720c */ /* 0x040fe20003f64070 */
[----:B------:R-:W-:Y:S01]  /*af50*/  @!P1 IMAD.IADD R9, R9, 0x1, -R10 ;  /* 0x0000000109099824 */ /* 0x000fe200078e0a0a */
[----:B------:R-:W-:Y:S01]  /*af60*/  IABS R3, R19 ;  /* 0x0000001300037213 */ /* 0x000fe20000000000 */
[----:B------:R-:W-:Y:S01]  /*af70*/  IMAD.MOV R6, RZ, RZ, -R6 ;  /* 0x000000ffff067224 */ /* 0x000fe200078e0a06 */
[----:B------:R0:W-:Y:S01]  /*af80*/  STL [R1+0x408], R2 ;  /* 0x0004080201007387 */ /* 0x0001e20000100800 */
[----:B------:R-:W-:Y:S01]  /*af90*/  IABS R16, R4 ;  /* 0x0000000400107213 */ /* 0x000fe20000000000 */
[----:B------:R-:W-:Y:S01]  /*afa0*/  IMAD.HI.U32 R18, R15, R5, RZ ;  /* 0x000000050f127227 */ /* 0x000fe200078e00ff */
[----:B------:R-:W-:-:S03]  /*afb0*/  ISETP.GT.U32.AND P1, PT, R10, R9, PT ;  /* 0x000000090a00720c */ /* 0x000fc60003f24070 */
[----:B------:R-:W-:-:S04]  /*afc0*/  IMAD.HI.U32 R11, R15, R3, RZ ;  /* 0x000000030f0b7227 */ /* 0x000fc800078e00ff */
[--C-:B------:R-:W-:Y:S02]  /*afd0*/  @!P3 IMAD.IADD R0, R0, 0x1, -R10.reuse ;  /* 0x000000010000b824 */ /* 0x100fe400078e0a0a */
[----:B------:R-:W-:Y:S01]  /*afe0*/  @!P6 IMAD.IADD R14, R14, 0x1, -R10 ;  /* 0x000000010e0ee824 */ /* 0x000fe200078e0a0a */
[C---:B------:R-:W-:Y:S01]  /*aff0*/  ISETP.GT.U32.AND P6, PT, R10.reuse, R8, PT ;  /* 0x000000080a00720c */ /* 0x040fe20003fc4070 */
[C---:B------:R-:W-:Y:S01]  /*b000*/  IMAD R17, R10.reuse, R6, R17 ;  /* 0x000000060a117224 */ /* 0x040fe200078e0211 */
[C---:B------:R-:W-:Y:S01]  /*b010*/  ISETP.GT.U32.AND P3, PT, R10.reuse, R0, PT ;  /* 0x000000000a00720c */ /* 0x040fe20003f64070 */
[----:B------:R-:W-:Y:S01]  /*b020*/  IMAD.MOV R11, RZ, RZ, -R11 ;  /* 0x000000ffff0b7224 */ /* 0x000fe200078e0a0b */
[----:B------:R-:W-:Y:S01]  /*b030*/  LOP3.LUT R6, R13, 0xaa, RZ, 0xfc, !PT ;  /* 0x000000aa0d067812 */ /* 0x000fe200078efcff */
[----:B0-----:R-:W-:Y:S02]  /*b040*/  IMAD.MOV.U32 R2, RZ, RZ, R14 ;  /* 0x000000ffff027224 */ /* 0x001fe400078e000e */
[----:B------:R-:W-:Y:S01]  /*b050*/  IMAD R3, R10, R11, R3 ;  /* 0x0000000b0a037224 */ /* 0x000fe200078e0203 */
[----:B------:R-:W-:Y:S01]  /*b060*/  IABS R14, R6 ;  /* 0x00000006000e7213 */ /* 0x000fe20000000000 */
[----:B------:R-:W-:-:S02]  /*b070*/  @!P1 IMAD.IADD R9, R9, 0x1, -R10 ;  /* 0x0000000109099824 */ /* 0x000fc400078e0a0a */
[----:B------:R-:W-:Y:S01]  /*b080*/  @!P5 IMAD.MOV R2, RZ, RZ, -R2 ;  /* 0x000000ffff02d224 */ /* 0x000fe200078e0a02 */
[----:B------:R-:W-:Y:S01]  /*b090*/  ISETP.GT.U32.AND P1, PT, R10, R3, PT ;  /* 0x000000030a00720c */ /* 0x000fe20003f24070 */
[--C-:B------:R-:W-:Y:S01]  /*b0a0*/  @!P6 IMAD.IADD R8, R8, 0x1, -R10.reuse ;  /* 0x000000010808e824 */ /* 0x100fe200078e0a0a */
[----:B------:R-:W-:Y:S01]  /*b0b0*/  ISETP.GE.AND P5, PT, R19, RZ, PT ;  /* 0x000000ff1300720c */ /* 0x000fe20003fa6270 */
[----:B------:R-:W-:Y:S01]  /*b0c0*/  @!P3 IMAD.IADD R0, R0, 0x1, -R10 ;  /* 0x000000010000b824 */ /* 0x000fe200078e0a0a */
[C---:B------:R-:W-:Y:S01]  /*b0d0*/  ISETP.GT.U32.AND P3, PT, R10.reuse, R17, PT ;  /* 0x000000110a00720c */ /* 0x040fe20003f64070 */
[----:B------:R0:W-:Y:S01]  /*b0e0*/  STL [R1+0x144], R2 ;  /* 0x0001440201007387 */ /* 0x0001e20000100800 */
[----:B------:R-:W-:Y:S01]  /*b0f0*/  ISETP.GT.U32.AND P6, PT, R10, R8, PT ;  /* 0x000000080a00720c */ /* 0x000fe20003fc4070 */
[----:B------:R-:W-:Y:S02]  /*b100*/  IMAD.MOV R18, RZ, RZ, -R18 ;  /* 0x000000ffff127224 */ /* 0x000fe400078e0a12 */
[----:B------:R-:W-:-:S04]  /*b110*/  IMAD.HI.U32 R11, R15, R16, RZ ;  /* 0x000000100f0b7227 */ /* 0x000fc800078e00ff */
[--C-:B------:R-:W-:Y:S01]  /*b120*/  @!P1 IMAD.IADD R3, R3, 0x1, -R10.reuse ;  /* 0x0000000103039824 */ /* 0x100fe200078e0a0a */
[----:B------:R-:W-:Y:S01]  /*b130*/  ISETP.GE.AND P1, PT, R12, RZ, PT ;  /* 0x000000ff0c00720c */ /* 0x000fe20003f26270 */
[----:B0-----:R-:W-:Y:S01]  /*b140*/  IMAD.MOV.U32 R2, RZ, RZ, R9 ;  /* 0x000000ffff027224 */ /* 0x001fe200078e0009 */
[----:B------:R-:W-:Y:S01]  /*b150*/  LOP3.LUT R12, R13, 0xa4, RZ, 0xfc, !PT ;  /* 0x000000a40d0c7812 */ /* 0x000fe200078efcff */
[----:B------:R-:W-:Y:S01]  /*b160*/  @!P3 IMAD.IADD R17, R17, 0x1, -R10 ;  /* 0x000000011111b824 */ /* 0x000fe200078e0a0a */
[C---:B------:R-:W-:Y:S01]  /*b170*/  ISETP.GT.U32.AND P3, PT, R10.reuse, R3, PT ;  /* 0x000000030a00720c */ /* 0x040fe20003f64070 */
[----:B------:R-:W-:Y:S02]  /*b180*/  @!P4 IMAD.MOV R2, RZ, RZ, -R2 ;  /* 0x000000ffff02c224 */ /* 0x000fe400078e0a02 */
[----:B------:R-:W-:Y:S01]  /*b190*/  IMAD.HI.U32 R9, R15, R14, RZ ;  /* 0x0000000e0f097227 */ /* 0x000fe200078e00ff */
[C---:B------:R-:W-:Y:S02]  /*b1a0*/  ISETP.GT.U32.AND P4, PT, R10.reuse, R17, PT ;  /* 0x000000110a00720c */ /* 0x040fe40003f84070 */
[----:B------:R0:W-:Y:S01]  /*b1b0*/  STL [R1+0x13c], R2 ;  /* 0x00013c0201007387 */ /* 0x0001e20000100800 */
[----:B------:R-:W-:-:S02]  /*b1c0*/  IMAD R5, R10, R18, R5 ;  /* 0x000000120a057224 */ /* 0x000fc400078e0205 */
[----:B------:R-:W-:Y:S02]  /*b1d0*/  IMAD.MOV R11, RZ, RZ, -R11 ;  /* 0x000000ffff0b7224 */ /* 0x000fe400078e0a0b */
[----:B------:R-:W-:Y:S01]  /*b1e0*/  @!P6 IMAD.IADD R8, R8, 0x1, -R10 ;  /* 0x000000010808e824 */ /* 0x000fe200078e0a0a */
[C---:B------:R-:W-:Y:S01]  /*b1f0*/  ISETP.GT.U32.AND P6, PT, R10.reuse, R5, PT ;  /* 0x000000050a00720c */ /* 0x040fe20003fc4070 */
[----:B------:R-:W-:Y:S02]  /*b200*/  IMAD.MOV R9, RZ, RZ, -R9 ;  /* 0x000000ffff097224 */ /* 0x000fe400078e0a09 */
[C---:B------:R-:W-:Y:S01]  /*b210*/  IMAD R16, R10.reuse, R11, R16 ;  /* 0x0000000b0a107224 */ /* 0x040fe200078e0210 */
[----:B------:R-:W-:Y:S01]  /*b220*/  IABS R11, R12 ;  /* 0x0000000c000b7213 */ /* 0x000fe20000000000 */
[----:B0-----:R-:W-:Y:S02]  /*b230*/  IMAD.MOV.U32 R2, RZ, RZ, R8 ;  /* 0x000000ffff027224 */ /* 0x001fe400078e0008 */
[C---:B------:R-:W-:Y:S01]  /*b240*/  IMAD R14, R10.reuse, R9, R14 ;  /* 0x000000090a0e7224 */ /* 0x040fe200078e020e */
[----:B------:R-:W-:Y:S01]  /*b250*/  LOP3.LUT R9, R13, 0xa2, RZ, 0xfc, !PT ;  /* 0x000000a20d097812 */ /* 0x000fe200078efcff */
[----:B------:R-:W-:Y:S01]  /*b260*/  @!P2 IMAD.MOV R2, RZ, RZ, -R2 ;  /* 0x000000ffff02a224 */ /* 0x000fe200078e0a02 */
[C---:B------:R-:W-:Y:S01]  /*b270*/  ISETP.GT.U32.AND P2, PT, R10.reuse, R16, PT ;  /* 0x000000100a00720c */ /* 0x040fe20003f44070 */
[----:B------:R-:W-:Y:S01]  /*b280*/  @!P4 IMAD.IADD R17, R17, 0x1, -R10 ;  /* 0x000000011111c824 */ /* 0x000fe200078e0a0a */
[----:B------:R-:W-:Y:S01]  /*b290*/  ISETP.GT.U32.AND P4, PT, R10, R14, PT ;  /* 0x0000000e0a00720c */ /* 0x000fe20003f84070 */
[----:B------:R-:W-:Y:S01]  /*b2a0*/  @!P0 IMAD.MOV R0, RZ, RZ, -R0 ;  /* 0x000000ffff008224 */ /* 0x000fe200078e0a00 */
[----:B------:R-:W-:Y:S01]  /*b2b0*/  ISETP.GE.AND P0, PT, R7, RZ, PT ;  /* 0x000000ff0700720c */ /* 0x000fe20003f06270 */
[--C-:B------:R-:W-:Y:S01]  /*b2c0*/  @!P3 IMAD.IADD R3, R3, 0x1, -R10.reuse ;  /* 0x000000010303b824 */ /* 0x100fe200078e0a0a */
[----:B------:R-:W-:Y:S01]  /*b2d0*/  ISETP.GE.AND P3, PT, R4, RZ, PT ;  /* 0x000000ff0400720c */ /* 0x000fe20003f66270 */
[--C-:B------:R-:W-:Y:S01]  /*b2e0*/  @!P6 IMAD.IADD R5, R5, 0x1, -R10.reuse ;  /* 0x000000010505e824 */ /* 0x100fe200078e0a0a */
[----:B------:R0:W-:Y:S01]  /*b2f0*/  STL [R1+0x138], R0 ;  /* 0x0001380001007387 */ /* 0x0001e20000100800 */
[----:B------:R-:W-:Y:S01]  /*b300*/  LOP3.LUT R4, R13, 0xa6, RZ, 0xfc, !PT ;  /* 0x000000a60d047812 */ /* 0x000fe200078efcff */
[----:B------:R-:W-:Y:S01]  /*b310*/  @!P1 IMAD.MOV R17, RZ, RZ, -R17 ;  /* 0x000000ffff119224 */ /* 0x000fe200078e0a11 */
[----:B------:R-:W-:Y:S01]  /*b320*/  ISETP.GE.AND P6, PT, R6, RZ, PT ;  /* 0x000000ff0600720c */ /* 0x000fe20003fc6270 */
[----:B------:R1:W-:Y:S01]  /*b330*/  STL [R1+0x134], R2 ;  /* 0x0001340201007387 */ /* 0x0003e20000100800 */
[----:B------:R-:W-:Y:S01]  /*b340*/  IABS R6, R4 ;  /* 0x0000000400067213 */ /* 0x000fe20000000000 */
[--C-:B------:R-:W-:Y:S01]  /*b350*/  @!P2 IMAD.IADD R16, R16, 0x1, -R10.reuse ;  /* 0x000000011010a824 */ /* 0x100fe200078e0a0a */
[----:B------:R-:W-:Y:S01]  /*b360*/  ISETP.GT.U32.AND P2, PT, R10, R5, PT ;  /* 0x000000050a00720c */ /* 0x000fe20003f44070 */
[----:B------:R-:W-:Y:S01]  /*b370*/  @!P4 IMAD.IADD R14, R14, 0x1, -R10 ;  /* 0x000000010e0ec824 */ /* 0x000fe200078e0a0a */
[----:B------:R-:W-:-:S02]  /*b380*/  IABS R19, R9 ;  /* 0x0000000900137213 */ /* 0x000fc40000000000 */
[----:B0-----:R-:W-:Y:S02]  /*b390*/  LOP3.LUT R0, R13, 0xa8, RZ, 0xfc, !PT ;  /* 0x000000a80d007812 */ /* 0x001fe400078efcff */
[C---:B------:R-:W-:Y:S01]  /*b3a0*/  ISETP.GT.U32.AND P4, PT, R10.reuse, R14, PT ;  /* 0x0000000e0a00720c */ /* 0x040fe20003f84070 */
[----:B-1----:R-:W-:Y:S01]  /*b3b0*/  IMAD.MOV.U32 R2, RZ, RZ, R3 ;  /* 0x000000ffff027224 */ /* 0x002fe200078e0003 */
[----:B------:R-:W-:Y:S01]  /*b3c0*/  IABS R8, R0 ;  /* 0x0000000000087213 */ /* 0x000fe20000000000 */
[----:B------:R-:W-:Y:S02]  /*b3d0*/  IMAD.MOV.U32 R3, RZ, RZ, R6 ;  /* 0x000000ffff037224 */ /* 0x000fe400078e0006 */
[----:B------:R-:W-:Y:S01]  /*b3e0*/  @!P5 IMAD.MOV R2, RZ, RZ, -R2 ;  /* 0x000000ffff02d224 */ /* 0x000fe200078e0a02 */
[----:B------:R-:W-:Y:S01]  /*b3f0*/  ISETP.GT.U32.AND P5, PT, R10, R16, PT ;  /* 0x000000100a00720c */ /* 0x000fe20003fa4070 */
[----:B------:R-:W-:-:S03]  /*b400*/  IMAD.HI.U32 R7, R15, R8, RZ ;  /* 0x000000080f077227 */ /* 0x000fc600078e00ff */
[----:B------:R0:W-:Y:S01]  /*b410*/  STL [R1+0x100], R2 ;  /* 0x0001000201007387 */ /* 0x0001e20000100800 */
[----:B------:R-:W-:Y:S02]  /*b420*/  IMAD.MOV R7, RZ, RZ, -R7 ;  /* 0x000000ffff077224 */ /* 0x000fe400078e0a07 */
[----:B------:R-:W-:Y:S01]  /*b430*/  IMAD.HI.U32 R6, R15, R3, RZ ;  /* 0x000000030f067227 */ /* 0x000fe200078e00ff */
[----:B------:R-:W-:Y:S03]  /*b440*/  STL [R1+0x104], R17 ;  /* 0x0001041101007387 */ /* 0x000fe60000100800 */
[C---:B------:R-:W-:Y:S02]  /*b450*/  IMAD R8, R10.reuse, R7, R8 ;  /* 0x000000070a087224 */ /* 0x040fe400078e0208 */
[----:B------:R-:W-:Y:S02]  /*b460*/  IMAD.MOV R6, RZ, RZ, -R6 ;  /* 0x000000ffff067224 */ /* 0x000fe400078e0a06 */
[----:B------:R-:W-:Y:S01]  /*b470*/  @!P2 IMAD.IADD R5, R5, 0x1, -R10 ;  /* 0x000000010505a824 */ /* 0x000fe200078e0a0a */
[C---:B------:R-:W-:Y:S01]  /*b480*/  ISETP.GT.U32.AND P2, PT, R10.reuse, R8, PT ;  /* 0x000000080a00720c */ /* 0x040fe20003f44070 */
[----:B------:R-:W-:-:S02]  /*b490*/  IMAD R3, R10, R6, R3 ;  /* 0x000000060a037224 */ /* 0x000fc400078e0203 */
[----:B------:R-:W-:Y:S02]  /*b4a0*/  @!P4 IMAD.IADD R14, R14, 0x1, -R10 ;  /* 0x000000010e0ec824 */ /* 0x000fe400078e0a0a */
[----:B------:R-:W-:Y:S01]  /*b4b0*/  IMAD.HI.U32 R6, R15, R11, RZ ;  /* 0x0000000b0f067227 */ /* 0x000fe200078e00ff */
[----:B------:R-:W-:-:S03]  /*b4c0*/  ISETP.GT.U32.AND P4, PT, R10, R3, PT ;  /* 0x000000030a00720c */ /* 0x000fc60003f84070 */
[----:B------:R-:W-:Y:S02]  /*b4d0*/  IMAD.MOV R6, RZ, RZ, -R6 ;  /* 0x000000ffff067224 */ /* 0x000fe400078e0a06 */
[--C-:B------:R-:W-:Y:S01]  /*b4e0*/  @!P5 IMAD.IADD R16, R16, 0x1, -R10.reuse ;  /* 0x000000011010d824 */ /* 0x100fe200078e0a0a */
[----:B------:R-:W-:Y:S01]  /*b4f0*/  ISETP.GE.AND P5, PT, R0, RZ, PT ;  /* 0x000000ff0000720c */ /* 0x000fe20003fa6270 */
[--C-:B------:R-:W-:Y:S01]  /*b500*/  @!P2 IMAD.IADD R8, R8, 0x1, -R10.reuse ;  /* 0x000000010808a824 */ /* 0x100fe200078e0a0a */
[----:B------:R-:W-:Y:S01]  /*b510*/  LOP3.LUT R0, R13, 0xa0, RZ, 0xfc, !PT ;  /* 0x000000a00d007812 */ /* 0x000fe200078efcff */
[----:B------:R-:W-:Y:S01]  /*b520*/  IMAD.HI.U32 R7, R15, R19, RZ ;  /* 0x000000130f077227 */ /* 0x000fe200078e00ff */
[----:B------:R-:W-:Y:S02]  /*b530*/  ISETP.GE.AND P2, PT, R4, RZ, PT ;  /* 0x000000ff0400720c */ /* 0x000fe40003f46270 */
[C---:B------:R-:W-:Y:S01]  /*b540*/  ISETP.GT.U32.AND P1, PT, R10.reuse, R8, PT ;  /* 0x000000080a00720c */ /* 0x040fe20003f24070 */
[----:B------:R-:W-:Y:S01]  /*b550*/  IMAD R11, R10, R6, R11 ;  /* 0x000000060a0b7224 */ /* 0x000fe200078e020b */
[----:B------:R-:W-:Y:S01]  /*b560*/  LOP3.LUT R4, R13, 0x9e, RZ, 0xfc, !PT ;  /* 0x0000009e0d047812 */ /* 0x000fe200078efcff */
[----:B------:R-:W-:Y:S01]  /*b570*/  @!P4 IMAD.IADD R3, R3, 0x1, -R10 ;  /* 0x000000010303c824 */ /* 0x000fe200078e0a0a */
[----:B------:R-:W-:Y:S01]  /*b580*/  IABS R6, R0 ;  /* 0x0000000000067213 */ /* 0x000fe20000000000 */
[----:B0-----:R-:W-:-:S02]  /*b590*/  IMAD.MOV.U32 R2, RZ, RZ, R5 ;  /* 0x000000ffff027224 */ /* 0x001fc400078e0005 */
[----:B------:R-:W-:Y:S01]  /*b5a0*/  IMAD.MOV R7, RZ, RZ, -R7 ;  /* 0x000000ffff077224 */ /* 0x000fe200078e0a07 */
[C---:B------:R-:W-:Y:S01]  /*b5b0*/  ISETP.GT.U32.AND P4, PT, R10.reuse, R3, PT ;  /* 0x000000030a00720c */ /* 0x040fe20003f84070 */
[----:B------:R-:W-:Y:S01]  /*b5c0*/  @!P0 IMAD.MOV R2, RZ, RZ, -R2 ;  /* 0x000000ffff028224 */ /* 0x000fe200078e0a02 */
[C---:B------:R-:W-:Y:S01]  /*b5d0*/  ISETP.GT.U32.AND P0, PT, R10.reuse, R11, PT ;  /* 0x0000000b0a00720c */ /* 0x040fe20003f04070 */
[C---:B------:R-:W-:Y:S01]  /*b5e0*/  IMAD R19, R10.reuse, R7, R19 ;  /* 0x000000070a137224 */ /* 0x040fe200078e0213 */
[----:B------:R-:W-:Y:S01]  /*b5f0*/  IABS R7, R4 ;  /* 0x0000000400077213 */ /* 0x000fe20000000000 */
[----:B------:R-:W-:Y:S01]  /*b600*/  IMAD.HI.U32 R5, R15, R6, RZ ;  /* 0x000000060f057227 */ /* 0x000fe200078e00ff */
[----:B------:R0:W-:Y:S03]  /*b610*/  STL [R1+0x12c], R2 ;  /* 0x00012c0201007387 */ /* 0x0001e60000100800 */
        /* <DEDUP_REMOVED lines=19> */
[----:B------:R-:W-:Y:S01]  /*b750*/  LOP3.LUT R5, R13, 0x9a, RZ, 0xfc, !PT ;  /* 0x0000009a0d057812 */ /* 0x000fe200078efcff */
[----:B-1----:R-:W-:Y:S01]  /*b760*/  IMAD.MOV.U32 R16, RZ, RZ, R8 ;  /* 0x000000ffff107224 */ /* 0x002fe200078e0008 */
[C---:B------:R-:W-:Y:S01]  /*b770*/  ISETP.GT.U32.AND P0, PT, R10.reuse, R11, PT ;  /* 0x0000000b0a00720c */ /* 0x040fe20003f04070 */
[----:B------:R-:W-:-:S02]  /*b780*/  IMAD R7, R10, R14, R7 ;  /* 0x0000000e0a077224 */ /* 0x000fc400078e0207 */
[----:B------:R-:W-:Y:S01]  /*b790*/  @!P5 IMAD.MOV R16, RZ, RZ, -R16 ;  /* 0x000000ffff10d224 */ /* 0x000fe200078e0a10 */
[C---:B------:R-:W-:Y:S01]  /*b7a0*/  ISETP.GT.U32.AND P5, PT, R10.reuse, R6, PT ;  /* 0x000000060a00720c */ /* 0x040fe20003fa4070 */
[----:B------:R-:W-:Y:S02]  /*b7b0*/  @!P3 IMAD.IADD R19, R19, 0x1, -R10 ;  /* 0x000000011313b824 */ /* 0x000fe400078e0a0a */
[----:B0-----:R-:W-:Y:S01]  /*b7c0*/  IMAD.MOV.U32 R2, RZ, RZ, R3 ;  /* 0x000000ffff027224 */ /* 0x001fe200078e0003 */
[----:B------:R0:W-:Y:S01]  /*b7d0*/  STL [R1+0x11c], R16 ;  /* 0x00011c1001007387 */ /* 0x0001e20000100800 */
[----:B------:R-:W-:Y:S01]  /*b7e0*/  IABS R3, R5 ;  /* 0x0000000500037213 */ /* 0x000fe20000000000 */
[----:B------:R-:W-:Y:S01]  /*b7f0*/  IMAD.HI.U32 R8, R15, R9, RZ ;  /* 0x000000090f087227 */ /* 0x000fe200078e00ff */
[----:B------:R-:W-:-:S03]  /*b800*/  ISETP.GT.U32.AND P3, PT, R10, R19, PT ;  /* 0x000000130a00720c */ /* 0x000fc60003f64070 */
[----:B------:R-:W-:Y:S01]  /*b810*/  @!P2 IMAD.MOV R2, RZ, RZ, -R2 ;  /* 0x000000ffff02a224 */ /* 0x000fe200078e0a02 */
[----:B------:R-:W-:Y:S01]  /*b820*/  ISETP.GT.U32.AND P2, PT, R10, R7, PT ;  /* 0x000000070a00720c */ /* 0x000fe20003f44070 */
[--C-:B------:R-:W-:Y:S01]  /*b830*/  @!P0 IMAD.IADD R11, R11, 0x1, -R10.reuse ;  /* 0x000000010b0b8824 */ /* 0x100fe200078e0a0a */
[----:B------:R-:W-:Y:S01]  /*b840*/  ISETP.GE.AND P0, PT, R4, RZ, PT ;  /* 0x000000ff0400720c */ /* 0x000fe20003f06270 */
[----:B------:R-:W-:Y:S01]  /*b850*/  @!P5 IMAD.IADD R6, R6, 0x1, -R10 ;  /* 0x000000010606d824 */ /* 0x000fe200078e0a0a */
[----:B------:R1:W-:Y:S01]  /*b860*/  STL [R1+0x124], R2 ;  /* 0x0001240201007387 */ /* 0x0003e20000100800 */
[----:B------:R-:W-:Y:S01]  /*b870*/  IMAD.MOV R8, RZ, RZ, -R8 ;  /* 0x000000ffff087224 */ /* 0x000fe200078e0a08 */
[----:B------:R-:W-:Y:S02]  /*b880*/  LOP3.LUT R4, R13, 0x98, RZ, 0xfc, !PT ;  /* 0x000000980d047812 */ /* 0x000fe400078efcff */
[----:B------:R-:W-:Y:S01]  /*b890*/  ISETP.GT.U32.AND P5, PT, R10, R6, PT ;  /* 0x000000060a00720c */ /* 0x000fe20003fa4070 */
[----:B------:R-:W-:Y:S01]  /*b8a0*/  @!P3 IMAD.IADD R19, R19, 0x1, -R10 ;  /* 0x000000011313b824 */ /* 0x000fe200078e0a0a */
[----:B------:R-:W-:Y:S01]  /*b8b0*/  ISETP.GE.AND P3, PT, R0, RZ, PT ;  /* 0x000000ff0000720c */ /* 0x000fe20003f66270 */
[----:B------:R-:W-:Y:S01]  /*b8c0*/  IMAD.HI.U32 R0, R15, R3, RZ ;  /* 0x000000030f007227 */ /* 0x000fe200078e00ff */
[----:B------:R-:W-:-:S02]  /*b8d0*/  IABS R14, R4 ;  /* 0x00000004000e7213 */ /* 0x000fc40000000000 */
[----:B0-----:R-:W-:Y:S01]  /*b8e0*/  IABS R16, R12 ;  /* 0x0000000c00107213 */ /* 0x001fe20000000000 */
[----:B-1----:R-:W-:Y:S01]  /*b8f0*/  IMAD.MOV.U32 R2, RZ, RZ, R11 ;  /* 0x000000ffff027224 */ /* 0x002fe200078e000b */
[----:B------:R-:W-:Y:S01]  /*b900*/  LOP3.LUT R11, R13, 0x96, RZ, 0xfc, !PT ;  /* 0x000000960d0b7812 */ /* 0x000fe200078efcff */
[----:B------:R-:W-:Y:S01]  /*b910*/  @!P2 IMAD.IADD R7, R7, 0x1, -R10 ;  /* 0x000000010707a824 */ /* 0x000fe200078e0a0a */
[----:B------:R-:W-:Y:S01]  /*b920*/  ISETP.GE.AND P2, PT, R5, RZ, PT ;  /* 0x000000ff0500720c */ /* 0x000fe20003f46270 */
[----:B------:R-:W-:Y:S01]  /*b930*/  @!P6 IMAD.MOV R2, RZ, RZ, -R2 ;  /* 0x000000ffff02e224 */ /* 0x000fe200078e0a02 */
[----:B------:R-:W-:Y:S01]  /*b940*/  IABS R17, R11 ;  /* 0x0000000b00117213 */ /* 0x000fe20000000000 */
[----:B------:R-:W-:Y:S01]  /*b950*/  IMAD.MOV R0, RZ, RZ, -R0 ;  /* 0x000000ffff007224 */ /* 0x000fe200078e0a00 */
[C---:B------:R-:W-:Y:S01]  /*b960*/  ISETP.GT.U32.AND P6, PT, R10.reuse, R7, PT ;  /* 0x000000070a00720c */ /* 0x040fe20003fc4070 */
[C---:B------:R-:W-:Y:S01]  /*b970*/  IMAD R9, R10.reuse, R8, R9 ;  /* 0x000000080a097224 */ /* 0x040fe200078e0209 */
[----:B------:R0:W-:Y:S01]  /*b980*/  STL [R1+0x120], R2 ;  /* 0x0001200201007387 */ /* 0x0001e20000100800 */
[----:B------:R-:W-:Y:S01]  /*b990*/  IMAD R3, R10, R0, R3 ;  /* 0x000000000a037224 */ /* 0x000fe200078e0203 */
[----:B------:R-:W-:Y:S01]  /*b9a0*/  LOP3.LUT R0, R13, 0x92, RZ, 0xfc, !PT ;  /* 0x000000920d007812 */ /* 0x000fe200078efcff */
[----:B------:R-:W-:Y:S01]  /*b9b0*/  @!P5 IMAD.IADD R6, R6, 0x1, -R10 ;  /* 0x000000010606d824 */ /* 0x000fe200078e0a0a */
[----:B------:R-:W-:Y:S01]  /*b9c0*/  ISETP.GT.U32.AND P5, PT, R10, R9, PT ;  /* 0x000000090a00720c */ /* 0x000fe20003fa4070 */
[----:B------:R-:W-:Y:S01]  /*b9d0*/  IMAD.HI.U32 R5, R15, R14, RZ ;  /* 0x0000000e0f057227 */ /* 0x000fe200078e00ff */
[----:B------:R-:W-:-:S03]  /*b9e0*/  LOP3.LUT R8, R13, 0x90, RZ, 0xfc, !PT ;  /* 0x000000900d087812 */ /* 0x000fc600078efcff */
[----:B------:R-:W-:Y:S02]  /*b9f0*/  IMAD.MOV R5, RZ, RZ, -R5 ;  /* 0x000000ffff057224 */ /* 0x000fe400078e0a05 */
[----:B------:R-:W-:Y:S01]  /*ba00*/  @!P6 IMAD.IADD R7, R7, 0x1, -R10 ;  /* 0x000000010707e824 */ /* 0x000fe200078e0a0a */
[C---:B------:R-:W-:Y:S01]  /*ba10*/  ISETP.GT.U32.AND P6, PT, R10.reuse, R3, PT ;  /* 0x000000030a00720c */ /* 0x040fe20003fc4070 */
[----:B0-----:R-:W-:Y:S02]  /*ba20*/  IMAD.MOV.U32 R2, RZ, RZ, R19 ;  /* 0x000000ffff027224 */ /* 0x001fe400078e0013 */
[C---:B------:R-:W-:Y:S01]  /*ba30*/  IMAD R14, R10.reuse, R5, R14 ;  /* 0x000000050a0e7224 */ /* 0x040fe200078e020e */
[----:B------:R-:W-:Y:S01]  /*ba40*/  IABS R5, R0 ;  /* 0x0000000000057213 */ /* 0x000fe20000000000 */
[----:B------:R-:W-:Y:S02]  /*ba50*/  @!P5 IMAD.IADD R9, R9, 0x1, -R10 ;  /* 0x000000010909d824 */ /* 0x000fe400078e0a0a */
[----:B------:R-:W-:Y:S01]  /*ba60*/  @!P1 IMAD.MOV R2, RZ, RZ, -R2 ;  /* 0x000000ffff029224 */ /* 0x000fe200078e0a02 */
[----:B------:R-:W-:Y:S01]  /*ba70*/  ISETP.GT.U32.AND P5, PT, R10, R14, PT ;  /* 0x0000000e0a00720c */ /* 0x000fe20003fa4070 */
[----:B------:R-:W-:Y:S01]  /*ba80*/  IMAD.HI.U32 R20, R15, R17, RZ ;  /* 0x000000110f147227 */ /* 0x000fe200078e00ff */
[----:B------:R-:W-:-:S02]  /*ba90*/  ISETP.GE.AND P1, PT, R4, RZ, PT ;  /* 0x000000ff0400720c */ /* 0x000fc40003f26270 */
[----:B------:R0:W-:Y:S01]  /*baa0*/  STL [R1+0x10c], R2 ;  /* 0x00010c0201007387 */ /* 0x0001e20000100800 */
[----:B------:R-:W-:Y:S01]  /*bab0*/  @!P6 IMAD.IADD R3, R3, 0x1, -R10 ;  /* 0x000000010303e824 */ /* 0x000fe200078e0a0a */
[----:B------:R-:W-:Y:S01]  /*bac0*/  ISETP.GT.U32.AND P6, PT, R10, R9, PT ;  /* 0x000000090a00720c */ /* 0x000fe20003fc4070 */
[----:B------:R-:W-:-:S04]  /*bad0*/  IMAD.HI.U32 R18, R15, R16, RZ ;  /* 0x000000100f127227 */ /* 0x000fc800078e00ff */
[----:B------:R-:W-:Y:S02]  /*bae0*/  IMAD.MOV R20, RZ, RZ, -R20 ;  /* 0x000000ffff147224 */ /* 0x000fe400078e0a14 */
[----:B------:R-:W-:Y:S02]  /*baf0*/  IMAD.MOV R18, RZ, RZ, -R18 ;  /* 0x000000ffff127224 */ /* 0x000fe400078e0a12 */
[----:B0-----:R-:W-:Y:S02]  /*bb00*/  IMAD.MOV.U32 R2, RZ, RZ, R6 ;  /* 0x000000ffff027224 */ /* 0x001fe400078e0006 */
[C---:B------:R-:W-:Y:S01]  /*bb10*/  IMAD R4, R10.reuse, R20, R17 ;  /* 0x000000140a047224 */ /* 0x040fe200078e0211 */
[----:B------:R-:W-:Y:S01]  /*bb20*/  IABS R17, R8 ;  /* 0x0000000800117213 */ /* 0x000fe20000000000 */
[----:B------:R-:W-:Y:S02]  /*bb30*/  @!P4 IMAD.MOV R2, RZ, RZ, -R2 ;  /* 0x000000ffff02c224 */ /* 0x000fe400078e0a02 */
[----:B------:R-:W-:Y:S01]  /*bb40*/  @!P6 IMAD.IADD R9, R9, 0x1, -R10 ;  /* 0x000000010909e824 */ /* 0x000fe200078e0a0a */
[C---:B------:R-:W-:Y:S01]  /*bb50*/  ISETP.GT.U32.AND P6, PT, R10.reuse, R4, PT ;  /* 0x000000040a00720c */ /* 0x040fe20003fc4070 */
[----:B------:R-:W-:Y:S01]  /*bb60*/  IMAD.MOV.U32 R19, RZ, RZ, R5 ;  /* 0x000000ffff137224 */ /* 0x000fe200078e0005 */
[----:B------:R0:W-:Y:S01]  /*bb70*/  STL [R1+0xfc], R2 ;  /* 0x0000fc0201007387 */ /* 0x0001e20000100800 */
[----:B------:R-:W-:-:S02]  /*bb80*/  IMAD R5, R10, R18, R16 ;  /* 0x000000120a057224 */ /* 0x000fc400078e0210 */
[----:B------:R-:W-:-:S04]  /*bb90*/  IMAD.HI.U32 R6, R15, R19, RZ ;  /* 0x000000130f067227 */ /* 0x000fc800078e00ff */
[----:B------:R-:W-:Y:S01]  /*bba0*/  @!P5 IMAD.IADD R14, R14, 0x1, -R10 ;  /* 0x000000010e0ed824 */ /* 0x000fe200078e0a0a */
[C---:B------:R-:W-:Y:S01]  /*bbb0*/  ISETP.GT.U32.AND P5, PT, R10.reuse, R3, PT ;  /* 0x000000030a00720c */ /* 0x040fe20003fa4070 */
[----:B------:R-:W-:Y:S02]  /*bbc0*/  IMAD.MOV.U32 R16, RZ, RZ, R7 ;  /* 0x000000ffff107224 */ /* 0x000fe400078e0007 */
[----:B0-----:R-:W-:Y:S01]  /*bbd0*/  IMAD.MOV.U32 R2, RZ, RZ, R9 ;  /* 0x000000ffff027224 */ /* 0x001fe200078e0009 */
[----:B------:R-:W-:Y:S01]  /*bbe0*/  ISETP.GT.U32.AND P4, PT, R10, R14, PT ;  /* 0x0000000e0a00720c */ /* 0x000fe20003f84070 */
[----:B------:R-:W-:-:S04]  /*bbf0*/  IMAD.HI.U32 R7, R15, R17, RZ ;  /* 0x000000110f077227 */ /* 0x000fc800078e00ff */
[----:B------:R-:W-:Y:S01]  /*bc00*/  @!P3 IMAD.MOV R2, RZ, RZ, -R2 ;  /* 0x000000ffff02b224 */ /* 0x000fe200078e0a02 */
[C---:B------:R-:W-:Y:S01]  /*bc10*/  ISETP.GT.U32.AND P3, PT, R10.reuse, R5, PT ;  /* 0x000000050a00720c */ /* 0x040fe20003f64070 */
[----:B------:R-:W-:Y:S02]  /*bc20*/  IMAD.MOV R6, RZ, RZ, -R6 ;  /* 0x000000ffff067224 */ /* 0x000fe400078e0a06 */
[----:B------:R-:W-:Y:S02]  /*bc30*/  IMAD.MOV R9, RZ, RZ, -R7 ;  /* 0x000000ffff097224 */ /* 0x000fe400078e0a07 */
[----:B------:R-:W-:Y:S01]  /*bc40*/  IMAD R7, R10, R6, R19 ;  /* 0x000000060a077224 */ /* 0x000fe200078e0213 */
[----:B------:R-:W-:Y:S01]  /*bc50*/  LOP3.LUT R6, R13, 0x88, RZ, 0xfc, !PT ;  /* 0x000000880d067812 */ /* 0x000fe200078efcff */
[----:B------:R-:W-:Y:S02]  /*bc60*/  @!P6 IMAD.IADD R4, R4, 0x1, -R10 ;  /* 0x000000010404e824 */ /* 0x000fe400078e0a0a */
[----:B------:R-:W-:Y:S01]  /*bc70*/  @!P0 IMAD.MOV R16, RZ, RZ, -R16 ;  /* 0x000000ffff108224 */ /* 0x000fe200078e0a10 */
[C---:B------:R-:W-:Y:S01]  /*bc80*/  ISETP.GT.U32.AND P6, PT, R10.reuse, R7, PT ;  /* 0x000000070a00720c */ /* 0x040fe20003fc4070 */
[--C-:B------:R-:W-:Y:S01]  /*bc90*/  @!P5 IMAD.IADD R3, R3, 0x1, -R10.reuse ;  /* 0x000000010303d824 */ /* 0x100fe200078e0a0a */
[----:B------:R-:W-:Y:S01]  /*bca0*/  ISETP.GE.AND P0, PT, R11, RZ, PT ;  /* 0x000000ff0b00720c */ /* 0x000fe20003f06270 */
[--C-:B------:R-:W-:Y:S01]  /*bcb0*/  @!P3 IMAD.IADD R5, R5, 0x1, -R10.reuse ;  /* 0x000000010505b824 */ /* 0x100fe200078e0a0a */
[----:B------:R-:W-:Y:S01]  /*bcc0*/  ISETP.GT.U32.AND P3, PT, R10, R4, PT ;  /* 0x000000040a00720c */ /* 0x000fe20003f64070 */
[----:B------:R0:W-:Y:S01]  /*bcd0*/  STL [R1+0xf4], R16 ;  /* 0x0000f41001007387 */ /* 0x0001e20000100800 */
[----:B------:R-:W-:Y:S01]  /*bce0*/  @!P4 IMAD.IADD R14, R14, 0x1, -R10 ;  /* 0x000000010e0ec824 */ /* 0x000fe200078e0a0a */
[----:B------:R-:W-:Y:S01]  /*bcf0*/  ISETP.GE.AND P4, PT, R0, RZ, PT ;  /* 0x000000ff0000720c */ /* 0x000fe20003f86270 */
[----:B------:R-:W-:Y:S01]  /*bd00*/  IMAD R0, R10, R9, R17 ;  /* 0x000000090a007224 */ /* 0x000fe200078e0211 */
[----:B------:R1:W-:Y:S01]  /*bd10*/  STL [R1+0xec], R2 ;  /* 0x0000ec0201007387 */ /* 0x0003e20000100800 */
[----:B------:R-:W-:Y:S01]  /*bd20*/  LOP3.LUT R11, R13, 0x8e, RZ, 0xfc, !PT ;  /* 0x0000008e0d0b7812 */ /* 0x000fe200078efcff */
[----:B------:R-:W-:Y:S01]  /*bd30*/  IMAD.MOV.U32 R21, RZ, RZ, R14 ;  /* 0x000000ffff157224 */ /* 0x000fe200078e000e */
[----:B------:R-:W-:Y:S01]  /*bd40*/  ISETP.GE.AND P5, PT, R12, RZ, PT ;  /* 0x000000ff0c00720c */ /* 0x000fe20003fa6270 */
[--C-:B------:R-:W-:Y:S01]  /*bd50*/  @!P6 IMAD.IADD R7, R7, 0x1, -R10.reuse ;  /* 0x000000010707e824 */ /* 0x100fe200078e0a0a */
[----:B------:R-:W-:Y:S01]  /*bd60*/  IABS R17, R11 ;  /* 0x0000000b00117213 */ /* 0x000fe20000000000 */
[----:B------:R-:W-:Y:S01]  /*bd70*/  @!P1 IMAD.MOV R21, RZ, RZ, -R21 ;  /* 0x000000ffff159224 */ /* 0x000fe200078e0a15 */
[----:B0-----:R-:W-:Y:S01]  /*bd80*/  LOP3.LUT R16, R13, 0x8a, RZ, 0xfc, !PT ;  /* 0x0000008a0d107812 */ /* 0x001fe200078efcff */
[----:B------:R-:W-:Y:S01]  /*bd90*/  @!P3 IMAD.IADD R4, R4, 0x1, -R10 ;  /* 0x000000010404b824 */ /* 0x000fe200078e0a0a */
[C---:B------:R-:W-:Y:S01]  /*bda0*/  ISETP.GT.U32.AND P3, PT, R10.reuse, R0, PT ;  /* 0x000000000a00720c */ /* 0x040fe20003f64070 */
[----:B-1----:R-:W-:Y:S01]  /*bdb0*/  IMAD.MOV.U32 R2, RZ, RZ, R3 ;  /* 0x000000ffff027224 */ /* 0x002fe200078e0003 */
[----:B------:R-:W-:Y:S01]  /*bdc0*/  ISETP.GT.U32.AND P6, PT, R10, R7, PT ;  /* 0x000000070a00720c */ /* 0x000fe20003fc4070 */
[----:B------:R-:W-:Y:S01]  /*bdd0*/  IMAD.HI.U32 R19, R15, R17, RZ ;  /* 0x000000110f137227 */ /* 0x000fe200078e00ff */
[----:B------:R-:W-:-:S02]  /*bde0*/  IABS R3, R6 ;  /* 0x0000000600037213 */ /* 0x000fc40000000000 */
[----:B------:R-:W-:Y:S01]  /*bdf0*/  LOP3.LUT R9, R13, 0x8c, RZ, 0xfc, !PT ;  /* 0x0000008c0d097812 */ /* 0x000fe200078efcff */
[----:B------:R-:W-:Y:S01]  /*be00*/  @!P2 IMAD.MOV R2, RZ, RZ, -R2 ;  /* 0x000000ffff02a224 */ /* 0x000fe200078e0a02 */
[----:B------:R-:W-:Y:S01]  /*be10*/  ISETP.GT.U32.AND P2, PT, R10, R5, PT ;  /* 0x000000050a00720c */ /* 0x000fe20003f44070 */
[----:B------:R-:W-:Y:S01]  /*be20*/  IMAD.MOV R19, RZ, RZ, -R19 ;  /* 0x000000ffff137224 */ /* 0x000fe200078e0a13 */
[----:B------:R-:W-:Y:S02]  /*be30*/  IABS R12, R16 ;  /* 0x00000010000c7213 */ /* 0x000fe40000000000 */
[----:B------:R-:W-:Y:S01]  /*be40*/  IABS R18, R9 ;  /* 0x0000000900127213 */ /* 0x000fe20000000000 */
[----:B------:R-:W-:Y:S01]  /*be50*/  @!P3 IMAD.IADD R0, R0, 0x1, -R10 ;  /* 0x000000010000b824 */ /* 0x000fe200078e0a0a */
[----:B------:R0:W-:Y:S01]  /*be60*/  STL [R1+0xe8], R2 ;  /* 0x0000e80201007387 */ /* 0x0001e20000100800 */
[----:B------:R-:W-:Y:S01]  /*be70*/  IMAD.HI.U32 R20, R15, R12, RZ ;  /* 0x0000000c0f147227 */ /* 0x000fe200078e00ff */
[----:B------:R-:W-:-:S02]  /*be80*/  ISETP.GE.AND P3, PT, R11, RZ, PT ;  /* 0x000000ff0b00720c */ /* 0x000fc40003f66270 */
[----:B------:R-:W-:Y:S01]  /*be90*/  ISETP.GT.U32.AND P1, PT, R10, R0, PT ;  /* 0x000000000a00720c */ /* 0x000fe20003f24070 */
[--C-:B------:R-:W-:Y:S01]  /*bea0*/  @!P6 IMAD.IADD R7, R7, 0x1, -R10.reuse ;  /* 0x000000010707e824 */ /* 0x100fe200078e0a0a */
[----:B------:R-:W-:Y:S01]  /*beb0*/  LOP3.LUT R11, R13, 0x86, RZ, 0xfc, !PT ;  /* 0x000000860d0b7812 */ /* 0x000fe200078efcff */
[----:B------:R-:W-:Y:S01]  /*bec0*/  @!P2 IMAD.IADD R5, R5, 0x1, -R10 ;  /* 0x000000010505a824 */ /* 0x000fe200078e0a0a */
[----:B------:R-:W-:Y:S01]  /*bed0*/  ISETP.GE.AND P2, PT, R8, RZ, PT ;  /* 0x000000ff0800720c */ /* 0x000fe20003f46270 */
[C---:B------:R-:W-:Y:S01]  /*bee0*/  IMAD R8, R10.reuse, R19, R17 ;  /* 0x000000130a087224 */ /* 0x040fe200078e0211 */
[----:B------:R-:W-:Y:S01]  /*bef0*/  IABS R14, R11 ;  /* 0x0000000b000e7213 */ /* 0x000fe20000000000 */
[----:B------:R-:W-:Y:S01]  /*bf00*/  IMAD.HI.U32 R19, R15, R3, RZ ;  /* 0x000000030f137227 */ /* 0x000fe200078e00ff */
[----:B------:R-:W-:Y:S02]  /*bf10*/  STL [R1+0xe4], R21 ;  /* 0x0000e41501007387 */ /* 0x000fe40000100800 */
[----:B------:R-:W-:Y:S01]  /*bf20*/  ISETP.GT.U32.AND P6, PT, R10, R8, PT ;  /* 0x000000080a00720c */ /* 0x000fe20003fc4070 */
[----:B------:R-:W-:-:S02]  /*bf30*/  IMAD.MOV R19, RZ, RZ, -R19 ;  /* 0x000000ffff137224 */ /* 0x000fc400078e0a13 */
[----:B------:R-:W-:-:S04]  /*bf40*/  IMAD.HI.U32 R17, R15, R18, RZ ;  /* 0x000000120f117227 */ /* 0x000fc800078e00ff */
[----:B------:R-:W-:Y:S02]  /*bf50*/  IMAD.MOV R20, RZ, RZ, -R20 ;  /* 0x000000ffff147224 */ /* 0x000fe400078e0a14 */
[C---:B------:R-:W-:Y:S02]  /*bf60*/  IMAD R3, R10.reuse, R19, R3 ;  /* 0x000000130a037224 */ /* 0x040fe400078e0203 */
[----:B------:R-:W-:Y:S02]  /*bf70*/  IMAD.MOV R17, RZ, RZ, -R17 ;  /* 0x000000ffff117224 */ /* 0x000fe400078e0a11 */
[C---:B------:R-:W-:Y:S02]  /*bf80*/  IMAD R12, R10.reuse, R20, R12 ;  /* 0x000000140a0c7224 */ /* 0x040fe400078e020c */
[----:B------:R-:W-:Y:S02]  /*bf90*/  IMAD.MOV.U32 R19, RZ, RZ, R5 ;  /* 0x000000ffff137224 */ /* 0x000fe400078e0005 */
[C---:B------:R-:W-:Y:S01]  /*bfa0*/  IMAD R17, R10.reuse, R17, R18 ;  /* 0x000000110a117224 */ /* 0x040fe200078e0212 */
[----:B------:R-:W-:Y:S01]  /*bfb0*/  LOP3.LUT R18, R13, 0x84, RZ, 0xfc, !PT ;  /* 0x000000840d127812 */ /* 0x000fe200078efcff */
[----:B------:R-:W-:Y:S01]  /*bfc0*/  @!P5 IMAD.MOV R19, RZ, RZ, -R19 ;  /* 0x000000ffff13d224 */ /* 0x000fe200078e0a13 */
[----:B------:R-:W-:Y:S01]  /*bfd0*/  ISETP.GT.U32.AND P5, PT, R10, R12, PT ;  /* 0x0000000c0a00720c */ /* 0x000fe20003fa4070 */
[----:B------:R-:W-:Y:S01]  /*bfe0*/  @!P6 IMAD.IADD R8, R8, 0x1, -R10 ;  /* 0x000000010808e824 */ /* 0x000fe200078e0a0a */
[----:B------:R-:W-:Y:S01]  /*bff0*/  ISETP.GT.U32.AND P6, PT, R10, R17, PT ;  /* 0x000000110a00720c */ /* 0x000fe20003fc4070 */
[----:B0-----:R-:W-:Y:S01]  /*c000*/  IMAD.MOV.U32 R2, RZ, RZ, R4 ;  /* 0x000000ffff027224 */ /* 0x001fe200078e0004 */
[----:B------:R-:W-:Y:S01]  /*c010*/  IABS R4, R18 ;  /* 0x0000001200047213 */ /* 0x000fe20000000000 */
[----:B------:R-:W-:Y:S01]  /*c020*/  @!P1 IMAD.IADD R0, R0, 0x1, -R10 ;  /* 0x0000000100009824 */ /* 0x000fe200078e0a0a */
[C---:B------:R-:W-:Y:S01]  /*c030*/  ISETP.GT.U32.AND P1, PT, R10.reuse, R3, PT ;  /* 0x000000030a00720c */ /* 0x040fe20003f24070 */
[----:B------:R-:W-:Y:S01]  /*c040*/  @!P0 IMAD.MOV R2, RZ, RZ, -R2 ;  /* 0x000000ffff028224 */ /* 0x000fe200078e0a02 */
[----:B------:R-:W-:Y:S01]  /*c050*/  ISETP.GT.U32.AND P0, PT, R10, R8, PT ;  /* 0x000000080a00720c */ /* 0x000fe20003f04070 */
[----:B------:R-:W-:-:S03]  /*c060*/  IMAD.HI.U32 R5, R15, R14, RZ ;  /* 0x0000000e0f057227 */ /* 0x000fc600078e00ff */
[----:B------:R0:W-:Y:S01]  /*c070*/  STL [R1+0xe0], R2 ;  /* 0x0000e00201007387 */ /* 0x0001e20000100800 */
[--C-:B------:R-:W-:Y:S02]  /*c080*/  @!P5 IMAD.IADD R12, R12, 0x1, -R10.reuse ;  /* 0x000000010c0cd824 */ /* 0x100fe400078e0a0a */
[--C-:B------:R-:W-:Y:S01]  /*c090*/  @!P6 IMAD.IADD R17, R17, 0x1, -R10.reuse ;  /* 0x000000011111e824 */ /* 0x100fe200078e0a0a */
[----:B------:R-:W-:Y:S01]  /*c0a0*/  ISETP.GE.AND P6, PT, R6, RZ, PT ;  /* 0x000000ff0600720c */ /* 0x000fe20003fc6270 */
[----:B------:R-:W-:Y:S01]  /*c0b0*/  IMAD.MOV R5, RZ, RZ, -R5 ;  /* 0x000000ffff057224 */ /* 0x000fe200078e0a05 */
[----:B------:R-:W-:Y:S01]  /*c0c0*/  STL [R1+0xdc], R19 ;  /* 0x0000dc1301007387 */ /* 0x000fe20000100800 */
[--C-:B------:R-:W-:Y:S01]  /*c0d0*/  @!P1 IMAD.IADD R3, R3, 0x1, -R10.reuse ;  /* 0x0000000103039824 */ /* 0x100fe200078e0a0a */
[----:B------:R-:W-:Y:S01]  /*c0e0*/  ISETP.GT.U32.AND P1, PT, R10, R12, PT ;  /* 0x0000000c0a00720c */ /* 0x000fe20003f24070 */
[----:B------:R-:W-:Y:S01]  /*c0f0*/  @!P0 IMAD.IADD R8, R8, 0x1, -R10 ;  /* 0x0000000108088824 */ /* 0x000fe200078e0a0a */
[----:B------:R-:W-:Y:S01]  /*c100*/  ISETP.GT.U32.AND P5, PT, R10, R17, PT ;  /* 0x000000110a00720c */ /* 0x000fe20003fa4070 */
[----:B0-----:R-:W-:Y:S01]  /*c110*/  IMAD.MOV.U32 R2, RZ, RZ, R7 ;  /* 0x000000ffff027224 */ /* 0x001fe200078e0007 */
[----:B------:R-:W-:Y:S01]  /*c120*/  ISETP.GE.AND P0, PT, R16, RZ, PT ;  /* 0x000000ff1000720c */ /* 0x000fe20003f06270 */
[----:B------:R-:W-:Y:S01]  /*c130*/  IMAD.HI.U32 R6, R15, R4, RZ ;  /* 0x000000040f067227 */ /* 0x000fe200078e00ff */
[----:B------:R-:W-:-:S03]  /*c140*/  LOP3.LUT R7, R13, 0x80, RZ, 0xfc, !PT ;  /* 0x000000800d077812 */ /* 0x000fc600078efcff */
[----:B------:R-:W-:Y:S01]  /*c150*/  @!P4 IMAD.MOV R2, RZ, RZ, -R2 ;  /* 0x000000ffff02c224 */ /* 0x000fe200078e0a02 */
[----:B------:R-:W-:Y:S01]  /*c160*/  ISETP.GE.AND P4, PT, R9, RZ, PT ;  /* 0x000000ff0900720c */ /* 0x000fe20003f86270 */
[----:B------:R-:W-:Y:S01]  /*c170*/  IMAD R5, R10, R5, R14 ;  /* 0x000000050a057224 */ /* 0x000fe200078e020e */
[----:B------:R-:W-:Y:S01]  /*c180*/  LOP3.LUT R9, R13, 0x82, RZ, 0xfc, !PT ;  /* 0x000000820d097812 */ /* 0x000fe200078efcff */
[----:B------:R-:W-:Y:S01]  /*c190*/  IMAD.MOV R6, RZ, RZ, -R6 ;  /* 0x000000ffff067224 */ /* 0x000fe200078e0a06 */
[----:B------:R0:W-:Y:S01]  /*c1a0*/  STL [R1+0xd8], R2 ;  /* 0x0000d80201007387 */ /* 0x0001e20000100800 */
[----:B------:R-:W-:Y:S02]  /*c1b0*/  @!P1 IMAD.IADD R12, R12, 0x1, -R10 ;  /* 0x000000010c0c9824 */ /* 0x000fe400078e0a0a */
[C---:B------:R-:W-:Y:S01]  /*c1c0*/  IMAD R6, R10.reuse, R6, R4 ;  /* 0x000000060a067224 */ /* 0x040fe200078e0204 */
[----:B------:R-:W-:Y:S01]  /*c1d0*/  IABS R4, R9 ;  /* 0x0000000900047213 */ /* 0x000fe20000000000 */
[----:B------:R-:W-:Y:S01]  /*c1e0*/  @!P5 IMAD.IADD R17, R17, 0x1, -R10 ;  /* 0x000000011111d824 */ /* 0x000fe200078e0a0a */
[----:B------:R-:W-:Y:S01]  /*c1f0*/  ISETP.GE.AND P5, PT, R11, RZ, PT ;  /* 0x000000ff0b00720c */ /* 0x000fe20003fa6270 */
[----:B------:R-:W-:Y:S01]  /*c200*/  @!P0 IMAD.MOV R12, RZ, RZ, -R12 ;  /* 0x000000ffff0c8224 */ /* 0x000fe200078e0a0c */
[----:B------:R-:W-:Y:S01]  /*c210*/  ISETP.GT.U32.AND P1, PT, R10, R6, PT ;  /* 0x000000060a00720c */ /* 0x000fe20003f24070 */
[----:B------:R-:W-:-:S04]  /*c220*/  IMAD.HI.U32 R16, R15, R4, RZ ;  /* 0x000000040f107227 */ /* 0x000fc800078e00ff */
[----:B0-----:R-:W-:Y:S02]  /*c230*/  IMAD.MOV.U32 R2, RZ, RZ, R0 ;  /* 0x000000ffff027224 */ /* 0x001fe400078e0000 */
[----:B------:R-:W-:Y:S01]  /*c240*/  IMAD.MOV.U32 R0, RZ, RZ, R8 ;  /* 0x000000ffff007224 */ /* 0x000fe200078e0008 */
[----:B------:R-:W-:Y:S01]  /*c250*/  LOP3.LUT R8, R13, 0x7e, RZ, 0xfc, !PT ;  /* 0x0000007e0d087812 */ /* 0x000fe200078efcff */
[----:B------:R-:W-:Y:S01]  /*c260*/  @!P2 IMAD.MOV R2, RZ, RZ, -R2 ;  /* 0x000000ffff02a224 */ /* 0x000fe200078e0a02 */
[C---:B------:R-:W-:Y:S01]  /*c270*/  ISETP.GT.U32.AND P2, PT, R10.reuse, R3, PT ;  /* 0x000000030a00720c */ /* 0x040fe20003f44070 */
[----:B------:R-:W-:Y:S01]  /*c280*/  @!P3 IMAD.MOV R0, RZ, RZ, -R0 ;  /* 0x000000ffff00b224 */ /* 0x000fe200078e0a00 */
[----:B------:R-:W-:Y:S01]  /*c290*/  ISETP.GT.U32.AND P3, PT, R10, R5, PT ;  /* 0x000000050a00720c */ /* 0x000fe20003f64070 */
[----:B------:R-:W-:Y:S01]  /*c2a0*/  IMAD.MOV R16, RZ, RZ, -R16 ;  /* 0x000000ffff107224 */ /* 0x000fe200078e0a10 */
[----:B------:R0:W-:Y:S01]  /*c2b0*/  STL [R1+0xd4], R2 ;  /* 0x0000d40201007387 */ /* 0x0001e20000100800 */
[----:B------:R-:W-:Y:S01]  /*c2c0*/  @!P1 IMAD.IADD R6, R6, 0x1, -R10 ;  /* 0x0000000106069824 */ /* 0x000fe200078e0a0a */
[----:B------:R-:W-:Y:S01]  /*c2d0*/  IABS R11, R8 ;  /* 0x00000008000b7213 */ /* 0x000fe20000000000 */
[C---:B------:R-:W-:Y:S01]  /*c2e0*/  IMAD R4, R10.reuse, R16, R4 ;  /* 0x000000100a047224 */ /* 0x040fe200078e0204 */
[----:B------:R1:W-:Y:S04]  /*c2f0*/  STL [R1+0xcc], R0 ;  /* 0x0000cc0001007387 */ /* 0x0003e80000100800 */
[----:B------:R-:W-:Y:S01]  /*c300*/  ISETP.GT.U32.AND P0, PT, R10, R4, PT ;  /* 0x000000040a00720c */ /* 0x000fe20003f04070 */
[--C-:B------:R-:W-:Y:S01]  /*c310*/  @!P2 IMAD.IADD R3, R3, 0x1, -R10.reuse ;  /* 0x000000010303a824 */ /* 0x100fe200078e0a0a */
[----:B------:R-:W-:Y:S01]  /*c320*/  ISETP.GE.AND P2, PT, R18, RZ, PT ;  /* 0x000000ff1200720c */ /* 0x000fe20003f46270 */
[----:B------:R-:W-:Y:S01]  /*c330*/  @!P3 IMAD.IADD R5, R5, 0x1, -R10 ;  /* 0x000000010505b824 */ /* 0x000fe200078e0a0a */
[----:B------:R-:W-:Y:S01]  /*c340*/  ISETP.GE.AND P3, PT, R9, RZ, PT ;  /* 0x000000ff0900720c */ /* 0x000fe20003f66270 */
[----:B0-----:R-:W-:Y:S01]  /*c350*/  IMAD.MOV.U32 R2, RZ, RZ, R17 ;  /* 0x000000ffff027224 */ /* 0x001fe200078e0011 */
[----:B-1----:R-:W-:-:S02]  /*c360*/  IABS R0, R7 ;  /* 0x0000000700007213 */ /* 0x002fc40000000000 */
[C---:B------:R-:W-:Y:S01]  /*c370*/  ISETP.GT.U32.AND P1, PT, R10.reuse, R5, PT ;  /* 0x000000050a00720c */ /* 0x040fe20003f24070 */
[----:B------:R-:W-:Y:S01]  /*c380*/  @!P4 IMAD.MOV R2, RZ, RZ, -R2 ;  /* 0x000000ffff02c224 */ /* 0x000fe200078e0a02 */
[----:B------:R-:W-:Y:S01]  /*c390*/  ISETP.GT.U32.AND P4, PT, R10, R6, PT ;  /* 0x000000060a00720c */ /* 0x000fe20003f84070 */
[----:B------:R-:W-:-:S03]  /*c3a0*/  IMAD.HI.U32 R14, R15, R0, RZ ;  /* 0x000000000f0e7227 */ /* 0x000fc600078e00ff */
[----:B------:R0:W-:Y:S01]  /*c3b0*/  STL [R1+0xc8], R2 ;  /* 0x0000c80201007387 */ /* 0x0001e20000100800 */
[----:B------:R-:W-:Y:S01]  /*c3c0*/  IMAD.MOV R9, RZ, RZ, -R14 ;  /* 0x000000ffff097224 */ /* 0x000fe200078e0a0e */
[C---:B------:R-:W-:Y:S01]  /*c3d0*/  LOP3.LUT R14, R13.reuse, 0x76, RZ, 0xfc, !PT ;  /* 0x000000760d0e7812 */ /* 0x040fe200078efcff */
[----:B------:R-:W-:Y:S01]  /*c3e0*/  @!P0 IMAD.IADD R4, R4, 0x1, -R10 ;  /* 0x0000000104048824 */ /* 0x000fe200078e0a0a */
[----:B------:R1:W-:Y:S01]  /*c3f0*/  STL [R1+0xb0], R12 ;  /* 0x0000b00c01007387 */ /* 0x0003e20000100800 */
[C---:B------:R-:W-:Y:S01]  /*c400*/  IMAD R0, R10.reuse, R9, R0 ;  /* 0x000000090a007224 */ /* 0x040fe200078e0200 */
[----:B------:R-:W-:Y:S01]  /*c410*/  LOP3.LUT R9, R13, 0x7c, RZ, 0xfc, !PT ;  /* 0x0000007c0d097812 */ /* 0x000fe200078efcff */
[--C-:B------:R-:W-:Y:S01]  /*c420*/  @!P1 IMAD.IADD R5, R5, 0x1, -R10.reuse ;  /* 0x0000000105059824 */ /* 0x100fe200078e0a0a */
[----:B------:R-:W-:Y:S01]  /*c430*/  ISETP.GT.U32.AND P0, PT, R10, R4, PT ;  /* 0x000000040a00720c */ /* 0x000fe20003f04070 */
[----:B------:R-:W-:Y:S01]  /*c440*/  @!P4 IMAD.IADD R6, R6, 0x1, -R10 ;  /* 0x000000010606c824 */ /* 0x000fe200078e0a0a */
[----:B------:R-:W-:Y:S01]  /*c450*/  ISETP.GT.U32.AND P1, PT, R10, R0, PT ;  /* 0x000000000a00720c */ /* 0x000fe20003f24070 */
[----:B0-----:R-:W-:Y:S01]  /*c460*/  IMAD.MOV.U32 R2, RZ, RZ, R3 ;  /* 0x000000ffff027224 */ /* 0x001fe200078e0003 */
[----:B------:R-:W-:Y:S01]  /*c470*/  IABS R20, R9 ;  /* 0x0000000900147213 */ /* 0x000fe20000000000 */
[----:B------:R-:W-:Y:S01]  /*c480*/  IMAD.HI.U32 R3, R15, R11, RZ ;  /* 0x0000000b0f037227 */ /* 0x000fe200078e00ff */
[----:B------:R-:W-:-:S02]  /*c490*/  ISETP.GE.AND P4, PT, R8, RZ, PT ;  /* 0x000000ff0800720c */ /* 0x000fc40003f86270 */
[C---:B------:R-:W-:Y:S01]  /*c4a0*/  LOP3.LUT R8, R13.reuse, 0x7a, RZ, 0xfc, !PT ;  /* 0x0000007a0d087812 */ /* 0x040fe200078efcff */
[----:B------:R-:W-:Y:S02]  /*c4b0*/  IMAD.MOV R3, RZ, RZ, -R3 ;  /* 0x000000ffff037224 */ /* 0x000fe400078e0a03 */
[----:B-1----:R-:W-:Y:S01]  /*c4c0*/  IMAD.MOV.U32 R12, RZ, RZ, R5 ;  /* 0x000000ffff0c7224 */ /* 0x002fe200078e0005 */
[----:B------:R-:W-:Y:S01]  /*c4d0*/  IABS R19, R8 ;  /* 0x0000000800137213 */ /* 0x000fe20000000000 */
[C---:B------:R-:W-:Y:S01]  /*c4e0*/  IMAD R11, R10.reuse, R3, R11 ;  /* 0x000000030a0b7224 */ /* 0x040fe200078e020b */
[----:B------:R-:W-:Y:S01]  /*c4f0*/  LOP3.LUT R3, R13, 0x78, RZ, 0xfc, !PT ;  /* 0x000000780d037812 */ /* 0x000fe200078efcff */
[----:B------:R-:W-:Y:S02]  /*c500*/  @!P5 IMAD.MOV R12, RZ, RZ, -R12 ;  /* 0x000000ffff0cd224 */ /* 0x000fe400078e0a0c */
[----:B------:R-:W-:Y:S01]  /*c510*/  @!P6 IMAD.MOV R2, RZ, RZ, -R2 ;  /* 0x000000ffff02e224 */ /* 0x000fe200078e0a02 */
[----:B------:R-:W-:Y:S01]  /*c520*/  ISETP.GT.U32.AND P5, PT, R10, R11, PT ;  /* 0x0000000b0a00720c */ /* 0x000fe20003fa4070 */
[--C-:B------:R-:W-:Y:S01]  /*c530*/  @!P0 IMAD.IADD R4, R4, 0x1, -R10.reuse ;  /* 0x0000000104048824 */ /* 0x100fe200078e0a0a */
[----:B------:R-:W-:Y:S01]  /*c540*/  ISETP.GE.AND P0, PT, R8, RZ, PT ;  /* 0x000000ff0800720c */ /* 0x000fe20003f06270 */
[----:B------:R-:W-:Y:S01]  /*c550*/  @!P1 IMAD.IADD R0, R0, 0x1, -R10 ;  /* 0x0000000100009824 */ /* 0x000fe200078e0a0a */
[----:B------:R0:W-:Y:S01]  /*c560*/  STL [R1+0xb4], R2 ;  /* 0x0000b40201007387 */ /* 0x0001e20000100800 */
[----:B------:R-:W-:-:S02]  /*c570*/  ISETP.GE.AND P6, PT, R7, RZ, PT ;  /* 0x000000ff0700720c */ /* 0x000fc40003fc6270 */
[----:B------:R-:W-:Y:S01]  /*c580*/  IABS R7, R3 ;  /* 0x0000000300077213 */ /* 0x000fe20000000000 */
[----:B------:R1:W-:Y:S01]  /*c590*/  STL [R1+0xb8], R12 ;  /* 0x0000b80c01007387 */ /* 0x0003e20000100800 */
[----:B------:R-:W-:-:S03]  /*c5a0*/  ISETP.GT.U32.AND P1, PT, R10, R0, PT ;  /* 0x000000000a00720c */ /* 0x000fc60003f24070 */
[----:B------:R-:W-:-:S04]  /*c5b0*/  IMAD.HI.U32 R5, R15, R7, RZ ;  /* 0x000000070f057227 */ /* 0x000fc800078e00ff */
[----:B0-----:R-:W-:Y:S02]  /*c5c0*/  IMAD.MOV.U32 R2, RZ, RZ, R6 ;  /* 0x000000ffff027224 */ /* 0x001fe400078e0006 */
[----:B------:R-:W-:Y:S02]  /*c5d0*/  @!P5 IMAD.IADD R11, R11, 0x1, -R10 ;  /* 0x000000010b0bd824 */ /* 0x000fe400078e0a0a */
[----:B------:R-:W-:Y:S01]  /*c5e0*/  @!P2 IMAD.MOV R2, RZ, RZ, -R2 ;  /* 0x000000ffff02a224 */ /* 0x000fe200078e0a02 */
[----:B------:R-:W-:Y:S01]  /*c5f0*/  ISETP.GE.AND P2, PT, R9, RZ, PT ;  /* 0x000000ff0900720c */ /* 0x000fe20003f46270 */
[----:B------:R-:W-:Y:S01]  /*c600*/  IMAD.HI.U32 R9, R15, R20, RZ ;  /* 0x000000140f097227 */ /* 0x000fe200078e00ff */
[----:B------:R-:W-:Y:S02]  /*c610*/  ISETP.GT.U32.AND P5, PT, R10, R11, PT ;  /* 0x0000000b0a00720c */ /* 0x000fe40003fa4070 */
[----:B------:R0:W-:Y:S01]  /*c620*/  STL [R1+0xc0], R2 ;  /* 0x0000c00201007387 */ /* 0x0001e20000100800 */
[----:B------:R-:W-:Y:S01]  /*c630*/  IMAD.MOV R8, RZ, RZ, -R9 ;  /* 0x000000ffff087224 */ /* 0x000fe200078e0a09 */
[----:B------:R-:W-:Y:S01]  /*c640*/  LOP3.LUT R9, R13, 0x70, RZ, 0xfc, !PT ;  /* 0x000000700d097812 */ /* 0x000fe200078efcff */
[----:B------:R-:W-:-:S04]  /*c650*/  IMAD.HI.U32 R6, R15, R19, RZ ;  /* 0x000000130f067227 */ /* 0x000fc800078e00ff */
[C---:B------:R-:W-:Y:S01]  /*c660*/  IMAD R20, R10.reuse, R8, R20 ;  /* 0x000000080a147224 */ /* 0x040fe200078e0214 */
[C---:B------:R-:W-:Y:S01]  /*c670*/  LOP3.LUT R8, R13.reuse, 0x72, RZ, 0xfc, !PT ;  /* 0x000000720d087812 */ /* 0x040fe200078efcff */
[----:B-1----:R-:W-:Y:S02]  /*c680*/  IMAD.MOV.U32 R12, RZ, RZ, R4 ;  /* 0x000000ffff0c7224 */ /* 0x002fe400078e0004 */
[----:B------:R-:W-:Y:S01]  /*c690*/  IMAD.MOV R6, RZ, RZ, -R6 ;  /* 0x000000ffff067224 */ /* 0x000fe200078e0a06 */
[----:B------:R-:W-:Y:S01]  /*c6a0*/  IABS R4, R8 ;  /* 0x0000000800047213 */ /* 0x000fe20000000000 */
[----:B------:R-:W-:Y:S01]  /*c6b0*/  @!P3 IMAD.MOV R12, RZ, RZ, -R12 ;  /* 0x000000ffff0cb224 */ /* 0x000fe200078e0a0c */
[C---:B------:R-:W-:Y:S01]  /*c6c0*/  ISETP.GT.U32.AND P3, PT, R10.reuse, R20, PT ;  /* 0x000000140a00720c */ /* 0x040fe20003f64070 */
[----:B------:R-:W-:Y:S01]  /*c6d0*/  IMAD R19, R10, R6, R19 ;  /* 0x000000060a137224 */ /* 0x000fe200078e0213 */
[----:B------:R-:W-:Y:S01]  /*c6e0*/  LOP3.LUT R6, R13, 0x74, RZ, 0xfc, !PT ;  /* 0x000000740d067812 */ /* 0x000fe200078efcff */
[--C-:B------:R-:W-:Y:S01]  /*c6f0*/  @!P5 IMAD.IADD R11, R11, 0x1, -R10.reuse ;  /* 0x000000010b0bd824 */ /* 0x100fe200078e0a0a */
[----:B------:R1:W-:Y:S01]  /*c700*/  STL [R1+0xc4], R12 ;  /* 0x0000c40c01007387 */ /* 0x0003e20000100800 */
[----:B------:R-:W-:Y:S01]  /*c710*/  @!P1 IMAD.IADD R0, R0, 0x1, -R10 ;  /* 0x0000000100009824 */ /* 0x000fe200078e0a0a */
[C---:B------:R-:W-:Y:S01]  /*c720*/  ISETP.GT.U32.AND P5, PT, R10.reuse, R19, PT ;  /* 0x000000130a00720c */ /* 0x040fe20003fa4070 */
[----:B------:R-:W-:Y:S01]  /*c730*/  IMAD.MOV R5, RZ, RZ, -R5 ;  /* 0x000000ffff057224 */ /* 0x000fe200078e0a05 */
[----:B------:R-:W-:Y:S01]  /*c740*/  ISETP.GE.AND P1, PT, R3, RZ, PT ;  /* 0x000000ff0300720c */ /* 0x000fe20003f26270 */
[----:B0-----:R-:W-:Y:S01]  /*c750*/  IMAD.MOV.U32 R2, RZ, RZ, R0 ;  /* 0x000000ffff027224 */ /* 0x001fe200078e0000 */
[----:B------:R-:W-:Y:S01]  /*c760*/  IABS R3, R9 ;  /* 0x0000000900037213 */ /* 0x000fe20000000000 */
[----:B------:R-:W-:Y:S01]  /*c770*/  IMAD R7, R10, R5, R7 ;  /* 0x000000050a077224 */ /* 0x000fe200078e0207 */
[----:B------:R-:W-:Y:S01]  /*c780*/  IABS R5, R6 ;  /* 0x0000000600057213 */ /* 0x000fe20000000000 */
[----:B------:R-:W-:-:S02]  /*c790*/  @!P3 IMAD.IADD R20, R20, 0x1, -R10 ;  /* 0x000000011414b824 */ /* 0x000fc400078e0a0a */
[----:B------:R-:W-:Y:S01]  /*c7a0*/  @!P6 IMAD.MOV R2, RZ, RZ, -R2 ;  /* 0x000000ffff02e224 */ /* 0x000fe200078e0a02 */
[----:B------:R-:W-:Y:S01]  /*c7b0*/  ISETP.GE.AND P6, PT, R14, RZ, PT ;  /* 0x000000ff0e00720c */ /* 0x000fe20003fc6270 */
[----:B-1----:R-:W-:Y:S01]  /*c7c0*/  IMAD.HI.U32 R12, R15, R5, RZ ;  /* 0x000000050f0c7227 */ /* 0x002fe200078e00ff */
[C---:B------:R-:W-:Y:S02]  /*c7d0*/  ISETP.GT.U32.AND P3, PT, R10.reuse, R20, PT ;  /* 0x000000140a00720c */ /* 0x040fe40003f64070 */
[----:B------:R-:W-:Y:S01]  /*c7e0*/  IABS R14, R14 ;  /* 0x0000000e000e7213 */ /* 0x000fe20000000000 */
[----:B------:R-:W-:Y:S01]  /*c7f0*/  @!P5 IMAD.IADD R19, R19, 0x1, -R10 ;  /* 0x000000011313d824 */ /* 0x000fe200078e0a0a */
[----:B------:R0:W-:Y:S01]  /*c800*/  STL [R1+0x38c], R2 ;  /* 0x00038c0201007387 */ /* 0x0001e20000100800 */
[----:B------:R-:W-:Y:S02]  /*c810*/  IMAD.MOV R12, RZ, RZ, -R12 ;  /* 0x000000ffff0c7224 */ /* 0x000fe400078e0a0c */
[----:B------:R-:W-:Y:S01]  /*c820*/  IMAD.HI.U32 R16, R15, R14, RZ ;  /* 0x0000000e0f107227 */ /* 0x000fe200078e00ff */
[----:B------:R-:W-:-:S03]  /*c830*/  ISETP.GT.U32.AND P5, PT, R10, R19, PT ;  /* 0x000000130a00720c */ /* 0x000fc60003fa4070 */
[----:B------:R-:W-:Y:S02]  /*c840*/  IMAD.MOV R16, RZ, RZ, -R16 ;  /* 0x000000ffff107224 */ /* 0x000fe400078e0a10 */
[----:B------:R-:W-:Y:S01]  /*c850*/  @!P3 IMAD.IADD R20, R20, 0x1, -R10 ;  /* 0x000000011414b824 */ /* 0x000fe200078e0a0a */
[----:B------:R-:W-:Y:S01]  /*c860*/  ISETP.GE.AND P3, PT, R6, RZ, PT ;  /* 0x000000ff0600720c */ /* 0x000fe20003f66270 */
[----:B0-----:R-:W-:Y:S02]  /*c870*/  IMAD.MOV.U32 R2, RZ, RZ, R11 ;  /* 0x000000ffff027224 */ /* 0x001fe400078e000b */
[C---:B------:R-:W-:Y:S01]  /*c880*/  IMAD R6, R10.reuse, R16, R14 ;  /* 0x000000100a067224 */ /* 0x040fe200078e020e */
[----:B------:R-:W-:Y:S01]  /*c890*/  LOP3.LUT R16, R13, 0x68, RZ, 0xfc, !PT ;  /* 0x000000680d107812 */ /* 0x000fe200078efcff */
[----:B------:R-:W-:Y:S01]  /*c8a0*/  @!P4 IMAD.MOV R2, RZ, RZ, -R2 ;  /* 0x000000ffff02c224 */ /* 0x000fe200078e0a02 */
[C---:B------:R-:W-:Y:S01]  /*c8b0*/  ISETP.GT.U32.AND P4, PT, R10.reuse, R7, PT ;  /* 0x000000070a00720c */ /* 0x040fe20003f84070 */
[----:B------:R-:W-:Y:S01]  /*c8c0*/  @!P5 IMAD.IADD R19, R19, 0x1, -R10 ;  /* 0x000000011313d824 */ /* 0x000fe200078e0a0a */
[----:B------:R-:W-:Y:S01]  /*c8d0*/  ISETP.GT.U32.AND P5, PT, R10, R6, PT ;  /* 0x000000060a00720c */ /* 0x000fe20003fa4070 */
[----:B------:R-:W-:Y:S01]  /*c8e0*/  IMAD.HI.U32 R17, R15, R4, RZ ;  /* 0x000000040f117227 */ /* 0x000fe200078e00ff */
[----:B------:R0:W-:Y:S01]  /*c8f0*/  STL [R1+0xbc], R2 ;  /* 0x0000bc0201007387 */ /* 0x0001e20000100800 */
[----:B------:R-:W-:-:S02]  /*c900*/  IABS R18, R16 ;  /* 0x0000001000127213 */ /* 0x000fc40000000000 */
[C---:B------:R-:W-:Y:S01]  /*c910*/  IMAD R5, R10.reuse, R12, R5 ;  /* 0x0000000c0a057224 */ /* 0x040fe200078e0205 */
[----:B------:R-:W-:Y:S01]  /*c920*/  LOP3.LUT R12, R13, 0x6c, RZ, 0xfc, !PT ;  /* 0x0000006c0d0c7812 */ /* 0x000fe200078efcff */
[----:B------:R-:W-:Y:S01]  /*c930*/  IMAD.HI.U32 R0, R15, R3, RZ ;  /* 0x000000030f007227 */ /* 0x000fe200078e00ff */
[----:B------:R-:W-:Y:S02]  /*c940*/  LOP3.LUT R14, R13, 0x6a, RZ, 0xfc, !PT ;  /* 0x0000006a0d0e7812 */ /* 0x000fe400078efcff */
[----:B------:R-:W-:Y:S01]  /*c950*/  IABS R21, R12 ;  /* 0x0000000c00157213 */ /* 0x000fe20000000000 */
[----:B------:R-:W-:Y:S01]  /*c960*/  IMAD.MOV R11, RZ, RZ, -R17 ;  /* 0x000000ffff0b7224 */ /* 0x000fe200078e0a11 */
[----:B------:R-:W-:Y:S01]  /*c970*/  IABS R17, R14 ;  /* 0x0000000e00117213 */ /* 0x000fe20000000000 */
[----:B------:R-:W-:Y:S01]  /*c980*/  @!P4 IMAD.IADD R7, R7, 0x1, -R10 ;  /* 0x000000010707c824 */ /* 0x000fe200078e0a0a */
[----:B------:R-:W-:Y:S01]  /*c990*/  ISETP.GT.U32.AND P4, PT, R10, R5, PT ;  /* 0x000000050a00720c */ /* 0x000fe20003f84070 */
[----:B------:R-:W-:-:S02]  /*c9a0*/  IMAD.MOV R0, RZ, RZ, -R0 ;  /* 0x000000ffff007224 */ /* 0x000fc400078e0a00 */
[C---:B------:R-:W-:Y:S01]  /*c9b0*/  IMAD R4, R10.reuse, R11, R4 ;  /* 0x0000000b0a047224 */ /* 0x040fe200078e0204 */
[----:B------:R-:W-:Y:S01]  /*c9c0*/  LOP3.LUT R11, R13, 0x6e, RZ, 0xfc, !PT ;  /* 0x0000006e0d0b7812 */ /* 0x000fe200078efcff */
[----:B------:R-:W-:Y:S02]  /*c9d0*/  IMAD R3, R10, R0, R3 ;  /* 0x000000000a037224 */ /* 0x000fe400078e0203 */
[----:B------:R-:W-:Y:S01]  /*c9e0*/  @!P5 IMAD.IADD R6, R6, 0x1, -R10 ;  /* 0x000000010606d824 */ /* 0x000fe200078e0a0a */
[----:B------:R-:W-:Y:S01]  /*c9f0*/  IABS R0, R11 ;  /* 0x0000000b00007213 */ /* 0x000fe20000000000 */
[----:B0-----:R-:W-:Y:S01]  /*ca00*/  IMAD.MOV.U32 R2, RZ, RZ, R20 ;  /* 0x000000ffff027224 */ /* 0x001fe200078e0014 */
[----:B------:R-:W-:Y:S01]  /*ca10*/  ISETP.GT.U32.AND P5, PT, R10, R7, PT ;  /* 0x000000070a00720c */ /* 0x000fe20003fa4070 */
[----:B------:R-:W-:-:S04]  /*ca20*/  IMAD.HI.U32 R22, R15, R21, RZ ;  /* 0x000000150f167227 */ /* 0x000fc800078e00ff */
[----:B------:R-:W-:Y:S01]  /*ca30*/  @!P2 IMAD.MOV R2, RZ, RZ, -R2 ;  /* 0x000000ffff02a224 */ /* 0x000fe200078e0a02 */
[----:B------:R-:W-:Y:S01]  /*ca40*/  ISETP.GT.U32.AND P2, PT, R10, R6, PT ;  /* 0x000000060a00720c */ /* 0x000fe20003f44070 */
[----:B------:R-:W-:-:S03]  /*ca50*/  IMAD.HI.U32 R20, R15, R0, RZ ;  /* 0x000000000f147227 */ /* 0x000fc600078e00ff */
[----:B------:R0:W-:Y:S01]  /*ca60*/  STL [R1+0xa8], R2 ;  /* 0x0000a80201007387 */ /* 0x0001e20000100800 */
[----:B------:R-:W-:Y:S02]  /*ca70*/  @!P4 IMAD.IADD R5, R5, 0x1, -R10 ;  /* 0x000000010505c824 */ /* 0x000fe400078e0a0a */
[----:B------:R-:W-:Y:S02]  /*ca80*/  IMAD.MOV R20, RZ, RZ, -R20 ;  /* 0x000000ffff147224 */ /* 0x000fe400078e0a14 */
[----:B------:R-:W-:Y:S01]  /*ca90*/  @!P5 IMAD.IADD R7, R7, 0x1, -R10 ;  /* 0x000000010707d824 */ /* 0x000fe200078e0a0a */
[C---:B------:R-:W-:Y:S01]  /*caa0*/  ISETP.GT.U32.AND P4, PT, R10.reuse, R5, PT ;  /* 0x000000050a00720c */ /* 0x040fe20003f84070 */
[C---:B------:R-:W-:Y:S01]  /*cab0*/  IMAD R0, R10.reuse, R20, R0 ;  /* 0x000000140a007224 */ /* 0x040fe200078e0200 */
[----:B------:R-:W-:Y:S01]  /*cac0*/  ISETP.GT.U32.AND P5, PT, R10, R3, PT ;  /* 0x000000030a00720c */ /* 0x000fe20003fa4070 */
[----:B------:R-:W-:Y:S02]  /*cad0*/  IMAD.MOV R22, RZ, RZ, -R22 ;  /* 0x000000ffff167224 */ /* 0x000fe400078e0a16 */
[----:B0-----:R-:W-:-:S02]  /*cae0*/  IMAD.MOV.U32 R2, RZ, RZ, R19 ;  /* 0x000000ffff027224 */ /* 0x001fc400078e0013 */
[----:B------:R-:W-:Y:S01]  /*caf0*/  @!P2 IMAD.IADD R6, R6, 0x1, -R10 ;  /* 0x000000010606a824 */ /* 0x000fe200078e0a0a */
[C---:B------:R-:W-:Y:S01]  /*cb00*/  ISETP.GT.U32.AND P2, PT, R10.reuse, R0, PT ;  /* 0x000000000a00720c */ /* 0x040fe20003f44070 */
[----:B------:R-:W-:Y:S01]  /*cb10*/  @!P0 IMAD.MOV R2, RZ, RZ, -R2 ;  /* 0x000000ffff028224 */ /* 0x000fe200078e0a02 */
[C---:B------:R-:W-:Y:S01]  /*cb20*/  ISETP.GT.U32.AND P0, PT, R10.reuse, R4, PT ;  /* 0x000000040a00720c */ /* 0x040fe20003f04070 */
[C---:B------:R-:W-:Y:S02]  /*cb30*/  IMAD R21, R10.reuse, R22, R21 ;  /* 0x000000160a157224 */ /* 0x040fe400078e0215 */
[--C-:B------:R-:W-:Y:S01]  /*cb40*/  @!P4 IMAD.IADD R5, R5, 0x1, -R10.reuse ;  /* 0x000000010505c824 */ /* 0x100fe200078e0a0a */
[----:B------:R0:W-:Y:S01]  /*cb50*/  STL [R1+0xa4], R2 ;  /* 0x0000a40201007387 */ /* 0x0001e20000100800 */
[----:B------:R-:W-:Y:S01]  /*cb60*/  @!P5 IMAD.IADD R3, R3, 0x1, -R10 ;  /* 0x000000010303d824 */ /* 0x000fe200078e0a0a */
[----:B------:R-:W-:Y:S01]  /*cb70*/  ISETP.GT.U32.AND P4, PT, R10, R21, PT ;  /* 0x000000150a00720c */ /* 0x000fe20003f84070 */
[----:B------:R-:W-:Y:S01]  /*cb80*/  IMAD.MOV.U32 R23, RZ, RZ, R7 ;  /* 0x000000ffff177224 */ /* 0x000fe200078e0007 */
[----:B------:R-:W-:Y:S01]  /*cb90*/  ISETP.GE.AND P5, PT, R9, RZ, PT ;  /* 0x000000ff0900720c */ /* 0x000fe20003fa6270 */
[----:B------:R-:W-:Y:S01]  /*cba0*/  IMAD.HI.U32 R20, R15, R18, RZ ;  /* 0x000000120f147227 */ /* 0x000fe200078e00ff */
[----:B------:R-:W-:-:S03]  /*cbb0*/  LOP3.LUT R9, R13, 0x66, RZ, 0xfc, !PT ;  /* 0x000000660d097812 */ /* 0x000fc600078efcff */
[----:B------:R-:W-:Y:S01]  /*cbc0*/  @!P0 IMAD.IADD R4, R4, 0x1, -R10 ;  /* 0x0000000104048824 */ /* 0x000fe200078e0a0a */
[----:B------:R-:W-:Y:S01]  /*cbd0*/  ISETP.GE.AND P0, PT, R8, RZ, PT ;  /* 0x000000ff0800720c */ /* 0x000fe20003f06270 */
[----:B0-----:R-:W-:Y:S01]  /*cbe0*/  IMAD.MOV.U32 R2, RZ, RZ, R6 ;  /* 0x000000ffff027224 */ /* 0x001fe200078e0006 */
[----:B------:R-:W-:Y:S01]  /*cbf0*/  LOP3.LUT R8, R13, 0x64, RZ, 0xfc, !PT ;  /* 0x000000640d087812 */ /* 0x000fe200078efcff */
[----:B------:R-:W-:Y:S01]  /*cc00*/  @!P2 IMAD.IADD R0, R0, 0x1, -R10 ;  /* 0x000000010000a824 */ /* 0x000fe200078e0a0a */
[C---:B------:R-:W-:Y:S01]  /*cc10*/  ISETP.GT.U32.AND P2, PT, R10.reuse, R4, PT ;  /* 0x000000040a00720c */ /* 0x040fe20003f44070 */
[----:B------:R-:W-:Y:S01]  /*cc20*/  @!P1 IMAD.MOV R23, RZ, RZ, -R23 ;  /* 0x000000ffff179224 */ /* 0x000fe200078e0a17 */
[C---:B------:R-:W-:Y:S01]  /*cc30*/  ISETP.GT.U32.AND P1, PT, R10.reuse, R3, PT ;  /* 0x000000030a00720c */ /* 0x040fe20003f24070 */
[----:B------:R-:W-:Y:S01]  /*cc40*/  @!P6 IMAD.MOV R2, RZ, RZ, -R2 ;  /* 0x000000ffff02e224 */ /* 0x000fe200078e0a02 */
[C---:B------:R-:W-:Y:S01]  /*cc50*/  ISETP.GT.U32.AND P6, PT, R10.reuse, R0, PT ;  /* 0x000000000a00720c */ /* 0x040fe20003fc4070 */
[----:B------:R-:W-:Y:S01]  /*cc60*/  IMAD.MOV R20, RZ, RZ, -R20 ;  /* 0x000000ffff147224 */ /* 0x000fe200078e0a14 */
[----:B------:R-:W-:Y:S01]  /*cc70*/  STL [R1+0xa0], R23 ;  /* 0x0000a01701007387 */ /* 0x000fe20000100800 */
[----:B------:R-:W-:Y:S01]  /*cc80*/  @!P4 IMAD.IADD R21, R21, 0x1, -R10 ;  /* 0x000000011515c824 */ /* 0x000fe200078e0a0a */
[----:B------:R-:W-:Y:S01]  /*cc90*/  IABS R6, R9 ;  /* 0x0000000900067213 */ /* 0x000fe20000000000 */
[----:B------:R-:W-:Y:S01]  /*cca0*/  IMAD.HI.U32 R19, R15, R17, RZ ;  /* 0x000000110f137227 */ /* 0x000fe200078e00ff */
[----:B------:R0:W-:Y:S02]  /*ccb0*/  STL [R1+0x98], R2 ;  /* 0x0000980201007387 */ /* 0x0001e40000100800 */
[C---:B------:R-:W-:Y:S01]  /*ccc0*/  ISETP.GT.U32.AND P4, PT, R10.reuse, R21, PT ;  /* 0x000000150a00720c */ /* 0x040fe20003f84070 */
[----:B------:R-:W-:Y:S01]  /*ccd0*/  IMAD R18, R10, R20, R18 ;  /* 0x000000140a127224 */ /* 0x000fe200078e0212 */
[----:B------:R-:W-:Y:S01]  /*cce0*/  IABS R20, R13 ;  /* 0x0000000d00147213 */ /* 0x000fe20000000000 */
[----:B------:R-:W-:-:S02]  /*ccf0*/  IMAD.MOV R19, RZ, RZ, -R19 ;  /* 0x000000ffff137224 */ /* 0x000fc400078e0a13 */
[--C-:B------:R-:W-:Y:S01]  /*cd00*/  @!P2 IMAD.IADD R4, R4, 0x1, -R10.reuse ;  /* 0x000000010404a824 */ /* 0x100fe200078e0a0a */
[----:B------:R-:W-:Y:S01]  /*cd10*/  ISETP.GE.AND P2, PT, R11, RZ, PT ;  /* 0x000000ff0b00720c */ /* 0x000fe20003f46270 */
[----:B------:R-:W-:Y:S01]  /*cd20*/  @!P1 IMAD.IADD R3, R3, 0x1, -R10 ;  /* 0x0000000103039824 */ /* 0x000fe200078e0a0a */
[C---:B------:R-:W-:Y:S01]  /*cd30*/  ISETP.GT.U32.AND P1, PT, R10.reuse, R18, PT ;  /* 0x000000120a00720c */ /* 0x040fe20003f24070 */
[----:B0-----:R-:W-:Y:S01]  /*cd40*/  IMAD.MOV.U32 R2, RZ, RZ, R5 ;  /* 0x000000ffff027224 */ /* 0x001fe200078e0005 */
[----:B------:R-:W-:Y:S01]  /*cd50*/  IABS R5, R8 ;  /* 0x0000000800057213 */ /* 0x000fe20000000000 */
[C---:B------:R-:W-:Y:S02]  /*cd60*/  IMAD R17, R10.reuse, R19, R17 ;  /* 0x000000130a117224 */ /* 0x040fe400078e0211 */
[----:B------:R-:W-:Y:S02]  /*cd70*/  @!P3 IMAD.MOV R2, RZ, RZ, -R2 ;  /* 0x000000ffff02b224 */ /* 0x000fe400078e0a02 */
[----:B------:R-:W-:Y:S01]  /*cd80*/  IMAD.HI.U32 R11, R15, R6, RZ ;  /* 0x000000060f0b7227 */ /* 0x000fe200078e00ff */
[----:B------:R-:W-:-:S02]  /*cd90*/  ISETP.GT.U32.AND P3, PT, R10, R17, PT ;  /* 0x000000110a00720c */ /* 0x000fc40003f64070 */
[----:B------:R0:W-:Y:S01]  /*cda0*/  STL [R1+0x94], R2 ;  /* 0x0000940201007387 */ /* 0x0001e20000100800 */
[----:B------:R-:W-:Y:S02]  /*cdb0*/  IMAD.MOV.U32 R19, RZ, RZ, R4 ;  /* 0x000000ffff137224 */ /* 0x000fe400078e0004 */
[----:B------:R-:W-:Y:S01]  /*cdc0*/  @!P6 IMAD.IADD R0, R0, 0x1, -R10 ;  /* 0x000000010000e824 */ /* 0x000fe200078e0a0a */
[----:B------:R-:W-:Y:S01]  /*cdd0*/  ISETP.GE.AND P6, PT, R12, RZ, PT ;  /* 0x000000ff0c00720c */ /* 0x000fe20003fc6270 */
[----:B------:R-:W-:Y:S01]  /*cde0*/  IMAD.HI.U32 R7, R15, R5, RZ ;  /* 0x000000050f077227 */ /* 0x000fe200078e00ff */
[----:B------:R-:W-:-:S03]  /*cdf0*/  LOP3.LUT R12, R13, 0x54, RZ, 0xfc, !PT ;  /* 0x000000540d0c7812 */ /* 0x000fc600078efcff */
[----:B------:R-:W-:Y:S01]  /*ce00*/  IMAD.MOV R11, RZ, RZ, -R11 ;  /* 0x000000ffff0b7224 */ /* 0x000fe200078e0a0b */
[----:B------:R-:W-:Y:S01]  /*ce10*/  IABS R27, R12 ;  /* 0x0000000c001b7213 */ /* 0x000fe20000000000 */
[----:B0-----:R-:W-:Y:S02]  /*ce20*/  IMAD.MOV.U32 R2, RZ, RZ, R3 ;  /* 0x000000ffff027224 */ /* 0x001fe400078e0003 */
        /* <DEDUP_REMOVED lines=19> */
[----:B------:R0:W-:Y:S01]  /*cf60*/  STL [R1+0x4], R3 ;  /* 0x0000040301007387 */ /* 0x0001e20000100800 */
[----:B------:R-:W-:-:S02]  /*cf70*/  IABS R9, R5 ;  /* 0x0000000500097213 */ /* 0x000fc40000000000 */
[----:B------:R-:W-:Y:S01]  /*cf80*/  @!P6 IMAD.MOV R2, RZ, RZ, -R2 ;  /* 0x000000ffff02e224 */ /* 0x000fe200078e0a02 */
[C---:B------:R-:W-:Y:S02]  /*cf90*/  ISETP.GT.U32.AND P6, PT, R10.reuse, R0, PT ;  /* 0x000000000a00720c */ /* 0x040fe40003fc4070 */
[----:B------:R-:W-:Y:S02]  /*cfa0*/  ISETP.GT.U32.AND P0, PT, R10, R17, PT ;  /* 0x000000110a00720c */ /* 0x000fe40003f04070 */
[----:B------:R1:W-:Y:S01]  /*cfb0*/  STL [R1], R2 ;  /* 0x0000000201007387 */ /* 0x0003e20000100800 */
[--C-:B------:R-:W-:Y:S01]  /*cfc0*/  @!P2 IMAD.IADD R4, R4, 0x1, -R10.reuse ;  /* 0x000000010404a824 */ /* 0x100fe200078e0a0a */
[----:B0-----:R-:W-:Y:S01]  /*cfd0*/  LOP3.LUT R3, R13, 0x60, RZ, 0xfc, !PT ;  /* 0x000000600d037812 */ /* 0x001fe200078efcff */
[----:B------:R-:W-:Y:S01]  /*cfe0*/  @!P5 IMAD.IADD R18, R18, 0x1, -R10 ;  /* 0x000000011212d824 */ /* 0x000fe200078e0a0a */
[----:B------:R-:W-:Y:S02]  /*cff0*/  ISETP.GE.AND P5, PT, R5, RZ, PT ;  /* 0x000000ff0500720c */ /* 0x000fe40003fa6270 */
[----:B------:R-:W-:-:S02]  /*d000*/  IABS R6, R3 ;  /* 0x0000000300067213 */ /* 0x000fc40000000000 */
[----:B------:R-:W-:Y:S01]  /*d010*/  ISETP.GE.AND P2, PT, R3, RZ, PT ;  /* 0x000000ff0300720c */ /* 0x000fe20003f46270 */
[----:B------:R-:W-:Y:S01]  /*d020*/  @!P6 IMAD.IADD R0, R0, 0x1, -R10 ;  /* 0x000000010000e824 */ /* 0x000fe200078e0a0a */
[----:B------:R-:W-:Y:S01]  /*d030*/  ISETP.GT.U32.AND P6, PT, R10, R4, PT ;  /* 0x000000040a00720c */ /* 0x000fe20003fc4070 */
[----:B------:R-:W-:Y:S01]  /*d040*/  IMAD.MOV.U32 R5, RZ, RZ, R6 ;  /* 0x000000ffff057224 */ /* 0x000fe200078e0006 */
[----:B------:R-:W-:Y:S01]  /*d050*/  ISETP.GE.AND P3, PT, R16, RZ, PT ;  /* 0x000000ff1000720c */ /* 0x000fe20003f66270 */
[----:B------:R-:W-:Y:S01]  /*d060*/  IMAD.HI.U32 R6, R15, R9, RZ ;  /* 0x000000090f067227 */ /* 0x000fe200078e00ff */
[C---:B------:R-:W-:Y:S02]  /*d070*/  LOP3.LUT R16, R13.reuse, 0x5e, RZ, 0xfc, !PT ;  /* 0x0000005e0d107812 */ /* 0x040fe400078efcff */
[----:B------:R-:W-:Y:S01]  /*d080*/  LOP3.LUT R7, R13, 0x5c, RZ, 0xfc, !PT ;  /* 0x0000005c0d077812 */ /* 0x000fe200078efcff */
[----:B------:R-:W-:Y:S02]  /*d090*/  IMAD.MOV R6, RZ, RZ, -R6 ;  /* 0x000000ffff067224 */ /* 0x000fe400078e0a06 */
[----:B------:R-:W-:Y:S01]  /*d0a0*/  @!P0 IMAD.IADD R17, R17, 0x1, -R10 ;  /* 0x0000000111118824 */ /* 0x000fe200078e0a0a */
[----:B------:R-:W-:Y:S01]  /*d0b0*/  ISETP.GE.AND P0, PT, R8, RZ, PT ;  /* 0x000000ff0800720c */ /* 0x000fe20003f06270 */
[----:B------:R-:W-:-:S02]  /*d0c0*/  IMAD R9, R10, R6, R9 ;  /* 0x000000060a097224 */ /* 0x000fc400078e0209 */
[----:B-1----:R-:W-:Y:S02]  /*d0d0*/  IMAD.MOV.U32 R2, RZ, RZ, R17 ;  /* 0x000000ffff027224 */ /* 0x002fe400078e0011 */
[----:B------:R-:W-:-:S04]  /*d0e0*/  IMAD.HI.U32 R3, R15, R5, RZ ;  /* 0x000000050f037227 */ /* 0x000fc800078e00ff */
[----:B------:R-:W-:Y:S01]  /*d0f0*/  @!P6 IMAD.IADD R4, R4, 0x1, -R10 ;  /* 0x000000010404e824 */ /* 0x000fe200078e0a0a */
[C---:B------:R-:W-:Y:S01]  /*d100*/  ISETP.GT.U32.AND P6, PT, R10.reuse, R9, PT ;  /* 0x000000090a00720c */ /* 0x040fe20003fc4070 */
[----:B------:R-:W-:Y:S01]  /*d110*/  @!P4 IMAD.MOV R2, RZ, RZ, -R2 ;  /* 0x000000ffff02c224 */ /* 0x000fe200078e0a02 */
[C---:B------:R-:W-:Y:S01]  /*d120*/  ISETP.GT.U32.AND P4, PT, R10.reuse, R0, PT ;  /* 0x000000000a00720c */ /* 0x040fe20003f84070 */
[----:B------:R-:W-:Y:S02]  /*d130*/  IMAD.MOV R3, RZ, RZ, -R3 ;  /* 0x000000ffff037224 */ /* 0x000fe400078e0a03 */
[----:B------:R-:W-:Y:S01]  /*d140*/  IMAD.MOV.U32 R8, RZ, RZ, R4 ;  /* 0x000000ffff087224 */ /* 0x000fe200078e0004 */
[----:B------:R0:W-:Y:S01]  /*d150*/  STL [R1+0x78], R2 ;  /* 0x0000780201007387 */ /* 0x0001e20000100800 */
[----:B------:R-:W-:Y:S01]  /*d160*/  IMAD R5, R10, R3, R5 ;  /* 0x000000030a057224 */ /* 0x000fe200078e0205 */
[----:B------:R-:W-:Y:S01]  /*d170*/  LOP3.LUT R3, R13, 0x58, RZ, 0xfc, !PT ;  /* 0x000000580d037812 */ /* 0x000fe200078efcff */
[----:B------:R-:W-:-:S03]  /*d180*/  @!P1 IMAD.MOV R8, RZ, RZ, -R8 ;  /* 0x000000ffff089224 */ /* 0x000fc600078e0a08 */
[----:B------:R-:W-:Y:S01]  /*d190*/  ISETP.GT.U32.AND P1, PT, R10, R5, PT ;  /* 0x000000050a00720c */ /* 0x000fe20003f24070 */
[--C-:B------:R-:W-:Y:S02]  /*d1a0*/  @!P6 IMAD.IADD R9, R9, 0x1, -R10.reuse ;  /* 0x000000010909e824 */ /* 0x100fe400078e0a0a */
[----:B------:R-:W-:Y:S01]  /*d1b0*/  @!P4 IMAD.IADD R0, R0, 0x1, -R10 ;  /* 0x000000010000c824 */ /* 0x000fe200078e0a0a */
[----:B------:R-:W-:Y:S01]  /*d1c0*/  ISETP.GE.AND P4, PT, R7, RZ, PT ;  /* 0x000000ff0700720c */ /* 0x000fe20003f86270 */
[----:B0-----:R-:W-:Y:S01]  /*d1d0*/  IMAD.MOV.U32 R2, RZ, RZ, R18 ;  /* 0x000000ffff027224 */ /* 0x001fe200078e0012 */
[----:B------:R-:W-:Y:S02]  /*d1e0*/  ISETP.GT.U32.AND P6, PT, R10, R9, PT ;  /* 0x000000090a00720c */ /* 0x000fe40003fc4070 */
[----:B------:R-:W-:Y:S01]  /*d1f0*/  IABS R7, R7 ;  /* 0x0000000700077213 */ /* 0x000fe20000000000 */
[----:B------:R-:W-:Y:S01]  /*d200*/  @!P3 IMAD.MOV R2, RZ, RZ, -R2 ;  /* 0x000000ffff02b224 */ /* 0x000fe200078e0a02 */
[----:B------:R-:W-:-:S02]  /*d210*/  ISETP.GE.AND P3, PT, R16, RZ, PT ;  /* 0x000000ff1000720c */ /* 0x000fc40003f66270 */
[----:B------:R-:W-:Y:S01]  /*d220*/  IABS R16, R16 ;  /* 0x0000001000107213 */ /* 0x000fe20000000000 */
[----:B------:R-:W-:Y:S01]  /*d230*/  @!P1 IMAD.IADD R5, R5, 0x1, -R10 ;  /* 0x0000000105059824 */ /* 0x000fe200078e0a0a */
[----:B------:R0:W-:Y:S01]  /*d240*/  STL [R1+0x7c], R2 ;  /* 0x00007c0201007387 */ /* 0x0001e20000100800 */
[----:B------:R-:W-:Y:S02]  /*d250*/  LOP3.LUT R18, R13, 0x56, RZ, 0xfc, !PT ;  /* 0x000000560d127812 */ /* 0x000fe400078efcff */
[----:B------:R-:W-:Y:S01]  /*d260*/  IMAD.HI.U32 R6, R15, R16, RZ ;  /* 0x000000100f067227 */ /* 0x000fe200078e00ff */
[----:B------:R1:W-:Y:S01]  /*d270*/  STL [R1+0x80], R8 ;  /* 0x0000800801007387 */ /* 0x0003e20000100800 */
[----:B------:R-:W-:Y:S02]  /*d280*/  ISETP.GT.U32.AND P1, PT, R10, R5, PT ;  /* 0x000000050a00720c */ /* 0x000fe40003f24070 */
[----:B------:R-:W-:Y:S02]  /*d290*/  IMAD.MOV R4, RZ, RZ, -R6 ;  /* 0x000000ffff047224 */ /* 0x000fe400078e0a06 */
[----:B------:R-:W-:-:S02]  /*d2a0*/  @!P6 IMAD.IADD R9, R9, 0x1, -R10 ;  /* 0x000000010909e824 */ /* 0x000fc400078e0a0a */
[----:B0-----:R-:W-:Y:S02]  /*d2b0*/  IMAD.MOV.U32 R2, RZ, RZ, R0 ;  /* 0x000000ffff027224 */ /* 0x001fe400078e0000 */
[----:B------:R-:W-:Y:S01]  /*d2c0*/  IMAD R16, R10, R4, R16 ;  /* 0x000000040a107224 */ /* 0x000fe200078e0210 */
[----:B-1----:R-:W-:Y:S01]  /*d2d0*/  IABS R8, R3 ;  /* 0x0000000300087213 */ /* 0x002fe20000000000 */
[----:B------:R-:W-:Y:S01]  /*d2e0*/  @!P0 IMAD.MOV R2, RZ, RZ, -R2 ;  /* 0x000000ffff028224 */ /* 0x000fe200078e0a02 */
[----:B------:R-:W-:Y:S01]  /*d2f0*/  ISETP.GE.AND P0, PT, R14, RZ, PT ;  /* 0x000000ff0e00720c */ /* 0x000fe20003f06270 */
[C---:B------:R-:W-:Y:S01]  /*d300*/  IMAD.HI.U32 R0, R15.reuse, R7, RZ ;  /* 0x000000070f007227 */ /* 0x040fe200078e00ff */
[----:B------:R-:W-:Y:S02]  /*d310*/  IABS R14, R14 ;  /* 0x0000000e000e7213 */ /* 0x000fe40000000000 */
[----:B------:R-:W-:Y:S01]  /*d320*/  ISETP.GT.U32.AND P6, PT, R10, R16, PT ;  /* 0x000000100a00720c */ /* 0x000fe20003fc4070 */
[C---:B------:R-:W-:Y:S01]  /*d330*/  IMAD.HI.U32 R6, R15.reuse, R8, RZ ;  /* 0x000000080f067227 */ /* 0x040fe200078e00ff */
[----:B------:R0:W-:Y:S03]  /*d340*/  STL [R1+0x84], R2 ;  /* 0x0000840201007387 */ /* 0x0001e60000100800 */
        /* <DEDUP_REMOVED lines=8> */
[C---:B------:R-:W-:Y:S01]  /*d3d0*/  IMAD R8, R10.reuse, R6, R8 ;  /* 0x000000060a087224 */ /* 0x040fe200078e0208 */
[----:B------:R-:W-:Y:S01]  /*d3e0*/  LOP3.LUT R6, R13, 0x52, RZ, 0xfc, !PT ;  /* 0x000000520d067812 */ /* 0x000fe200078efcff */
[----:B------:R-:W-:Y:S01]  /*d3f0*/  @!P1 IMAD.IADD R5, R5, 0x1, -R10 ;  /* 0x0000000105059824 */ /* 0x000fe200078e0a0a */
[C---:B------:R-:W-:Y:S01]  /*d400*/  ISETP.GT.U32.AND P1, PT, R10.reuse, R14, PT ;  /* 0x0000000e0a00720c */ /* 0x040fe20003f24070 */
[----:B------:R-:W-:Y:S01]  /*d410*/  @!P5 IMAD.MOV R2, RZ, RZ, -R2 ;  /* 0x000000ffff02d224 */ /* 0x000fe200078e0a02 */
[----:B------:R-:W-:Y:S01]  /*d420*/  ISETP.GT.U32.AND P5, PT, R10, R7, PT ;  /* 0x000000070a00720c */ /* 0x000fe20003fa4070 */
        /* <DEDUP_REMOVED lines=20> */
[----:B------:R-:W-:Y:S01]  /*d570*/  IMAD R27, R10, R5, R27 ;  /* 0x000000050a1b7224 */ /* 0x000fe200078e021b */
[----:B------:R-:W-:Y:S01]  /*d580*/  LOP3.LUT R5, R13, 0x4e, RZ, 0xfc, !PT ;  /* 0x0000004e0d057812 */ /* 0x000fe200078efcff */
[--C-:B------:R-:W-:Y:S01]  /*d590*/  @!P5 IMAD.IADD R16, R16, 0x1, -R10.reuse ;  /* 0x000000011010d824 */ /* 0x100fe200078e0a0a */
[----:B------:R-:W-:Y:S01]  /*d5a0*/  ISETP.GT.U32.AND P5, PT, R10, R0, PT ;  /* 0x000000000a00720c */ /* 0x000fe20003fa4070 */
[--C-:B------:R-:W-:Y:S01]  /*d5b0*/  @!P6 IMAD.IADD R14, R14, 0x1, -R10.reuse ;  /* 0x000000010e0ee824 */ /* 0x100fe200078e0a0a */
[----:B------:R-:W-:Y:S01]  /*d5c0*/  ISETP.GT.U32.AND P6, PT, R10, R27, PT ;  /* 0x0000001b0a00720c */ /* 0x000fe20003fc4070 */
[----:B------:R-:W-:Y:S01]  /*d5d0*/  @!P1 IMAD.IADD R7, R7, 0x1, -R10 ;  /* 0x0000000107079824 */ /* 0x000fe200078e0a0a */
[----:B------:R-:W-:Y:S01]  /*d5e0*/  IABS R11, R4 ;  /* 0x00000004000b7213 */ /* 0x000fe20000000000 */
[----:B------:R0:W-:Y:S01]  /*d5f0*/  STL [R1+0x274], R2 ;  /* 0x0002740201007387 */ /* 0x0001e20000100800 */
[----:B------:R-:W-:Y:S01]  /*d600*/  IMAD.MOV.U32 R19, RZ, RZ, R16 ;  /* 0x000000ffff137224 */ /* 0x000fe200078e0010 */
[----:B------:R-:W-:Y:S01]  /*d610*/  ISETP.GE.AND P1, PT, R3, RZ, PT ;  /* 0x000000ff0300720c */ /* 0x000fe20003f26270 */
[----:B------:R-:W-:Y:S01]  /*d620*/  @!P2 IMAD.IADD R8, R8, 0x1, -R10 ;  /* 0x000000010808a824 */ /* 0x000fe200078e0a0a */
[----:B------:R-:W-:Y:S01]  /*d630*/  ISETP.GE.AND P2, PT, R18, RZ, PT ;  /* 0x000000ff1200720c */ /* 0x000fe20003f46270 */
[----:B------:R-:W-:Y:S01]  /*d640*/  IMAD.HI.U32 R3, R15, R11, RZ ;  /* 0x0000000b0f037227 */ /* 0x000fe200078e00ff */
[----:B------:R-:W-:-:S03]  /*d650*/  IABS R18, R5 ;  /* 0x0000000500127213 */ /* 0x000fc60000000000 */
[--C-:B------:R-:W-:Y:S01]  /*d660*/  @!P5 IMAD.IADD R0, R0, 0x1, -R10.reuse ;  /* 0x000000010000d824 */ /* 0x100fe200078e0a0a */
[----:B------:R-:W-:Y:S01]  /*d670*/  ISETP.GE.AND P5, PT, R12, RZ, PT ;  /* 0x000000ff0c00720c */ /* 0x000fe20003fa6270 */
[----:B0-----:R-:W-:Y:S02]  /*d680*/  IMAD.MOV.U32 R2, RZ, RZ, R7 ;  /* 0x000000ffff027224 */ /* 0x001fe400078e0007 */
[----:B------:R-:W-:Y:S02]  /*d690*/  @!P6 IMAD.IADD R27, R27, 0x1, -R10 ;  /* 0x000000011b1be824 */ /* 0x000fe400078e0a0a */
[----:B------:R-:W-:Y:S01]  /*d6a0*/  @!P3 IMAD.MOV R19, RZ, RZ, -R19 ;  /* 0x000000ffff13b224 */ /* 0x000fe200078e0a13 */
[C---:B------:R-:W-:Y:S01]  /*d6b0*/  ISETP.GT.U32.AND P3, PT, R10.reuse, R0, PT ;  /* 0x000000000a00720c */ /* 0x040fe20003f64070 */
[----:B------:R-:W-:Y:S02]  /*d6c0*/  IMAD.MOV.U32 R12, RZ, RZ, R18 ;  /* 0x000000ffff0c7224 */ /* 0x000fe400078e0012 */
[----:B------:R-:W-:Y:S01]  /*d6d0*/  @!P4 IMAD.MOV R2, RZ, RZ, -R2 ;  /* 0x000000ffff02c224 */ /* 0x000fe200078e0a02 */
[----:B------:R-:W-:Y:S01]  /*d6e0*/  ISETP.GT.U32.AND P4, PT, R10, R27, PT ;  /* 0x0000001b0a00720c */ /* 0x000fe20003f84070 */
[----:B------:R-:W-:Y:S01]  /*d6f0*/  IMAD.MOV R3, RZ, RZ, -R3 ;  /* 0x000000ffff037224 */ /* 0x000fe200078e0a03 */
[----:B------:R-:W-:Y:S01]  /*d700*/  STL [R1+0x6c], R19 ;  /* 0x00006c1301007387 */ /* 0x000fe20000100800 */
[----:B------:R-:W-:-:S03]  /*d710*/  IMAD.HI.U32 R16, R15, R12, RZ ;  /* 0x0000000c0f107227 */ /* 0x000fc600078e00ff */
[----:B------:R0:W-:Y:S01]  /*d720*/  STL [R1+0x70], R2 ;  /* 0x0000700201007387 */ /* 0x0001e20000100800 */
[C---:B------:R-:W-:Y:S01]  /*d730*/  IMAD R11, R10.reuse, R3, R11 ;  /* 0x000000030a0b7224 */ /* 0x040fe200078e020b */
[----:B------:R-:W-:Y:S01]  /*d740*/  LOP3.LUT R3, R13, 0x4c, RZ, 0xfc, !PT ;  /* 0x0000004c0d037812 */ /* 0x000fe200078efcff */
[----:B------:R-:W-:Y:S02]  /*d750*/  IMAD.MOV R7, RZ, RZ, -R16 ;  /* 0x000000ffff077224 */ /* 0x000fe400078e0a10 */
[----:B------:R-:W-:Y:S02]  /*d760*/  IMAD.MOV R17, RZ, RZ, -R17 ;  /* 0x000000ffff117224 */ /* 0x000fe400078e0a11 */
[C---:B------:R-:W-:Y:S02]  /*d770*/  IMAD R12, R10.reuse, R7, R12 ;  /* 0x000000070a0c7224 */ /* 0x040fe400078e020c */
[----:B------:R-:W-:Y:S02]  /*d780*/  @!P4 IMAD.IADD R27, R27, 0x1, -R10 ;  /* 0x000000011b1bc824 */ /* 0x000fe400078e0a0a */
[----:B0-----:R-:W-:Y:S01]  /*d790*/  IMAD.MOV.U32 R2, RZ, RZ, R8 ;  /* 0x000000ffff027224 */ /* 0x001fe200078e0008 */
[C---:B------:R-:W-:Y:S01]  /*d7a0*/  ISETP.GT.U32.AND P4, PT, R10.reuse, R12, PT ;  /* 0x0000000c0a00720c */ /* 0x040fe20003f84070 */
[C---:B------:R-:W-:Y:S01]  /*d7b0*/  IMAD R9, R10.reuse, R17, R9 ;  /* 0x000000110a097224 */ /* 0x040fe200078e0209 */
[----:B------:R-:W-:Y:S01]  /*d7c0*/  IABS R8, R3 ;  /* 0x0000000300087213 */ /* 0x000fe20000000000 */
[----:B------:R-:W-:Y:S01]  /*d7d0*/  @!P1 IMAD.MOV R2, RZ, RZ, -R2 ;  /* 0x000000ffff029224 */ /* 0x000fe200078e0a02 */
[----:B------:R-:W-:Y:S01]  /*d7e0*/  ISETP.GT.U32.AND P1, PT, R10, R11, PT ;  /* 0x0000000b0a00720c */ /* 0x000fe20003f24070 */
[----:B------:R-:W-:Y:S01]  /*d7f0*/  @!P3 IMAD.IADD R0, R0, 0x1, -R10 ;  /* 0x000000010000b824 */ /* 0x000fe200078e0a0a */
[----:B------:R-:W-:Y:S01]  /*d800*/  ISETP.GT.U32.AND P6, PT, R10, R9, PT ;  /* 0x000000090a00720c */ /* 0x000fe20003fc4070 */
[----:B------:R-:W-:Y:S01]  /*d810*/  @!P0 IMAD.MOV R14, RZ, RZ, -R14 ;  /* 0x000000ffff0e8224 */ /* 0x000fe200078e0a0e */
[----:B------:R-:W-:Y:S01]  /*d820*/  ISETP.GE.AND P3, PT, R4, RZ, PT ;  /* 0x000000ff0400720c */ /* 0x000fe20003f66270 */
[----:B------:R-:W-:Y:S01]  /*d830*/  IMAD.HI.U32 R7, R15, R8, RZ ;  /* 0x000000080f077227 */ /* 0x000fe200078e00ff */
[----:B------:R-:W-:-:S02]  /*d840*/  LOP3.LUT R4, R13, 0x4a, RZ, 0xfc, !PT ;  /* 0x0000004a0d047812 */ /* 0x000fc400078efcff */
[----:B------:R-:W-:Y:S01]  /*d850*/  ISETP.GE.AND P0, PT, R6, RZ, PT ;  /* 0x000000ff0600720c */ /* 0x000fe20003f06270 */
[--C-:B------:R-:W-:Y:S01]  /*d860*/  @!P4 IMAD.IADD R12, R12, 0x1, -R10.reuse ;  /* 0x000000010c0cc824 */ /* 0x100fe200078e0a0a */
[----:B------:R-:W-:Y:S01]  /*d870*/  IABS R6, R4 ;  /* 0x0000000400067213 */ /* 0x000fe20000000000 */
[----:B------:R0:W-:Y:S01]  /*d880*/  STL [R1+0x210], R14 ;  /* 0x0002100e01007387 */ /* 0x0001e20000100800 */
[----:B------:R-:W-:Y:S02]  /*d890*/  IMAD.MOV R7, RZ, RZ, -R7 ;  /* 0x000000ffff077224 */ /* 0x000fe400078e0a07 */
[--C-:B------:R-:W-:Y:S01]  /*d8a0*/  @!P1 IMAD.IADD R11, R11, 0x1, -R10.reuse ;  /* 0x000000010b0b9824 */ /* 0x100fe200078e0a0a */
[----:B------:R1:W-:Y:S01]  /*d8b0*/  STL [R1+0x214], R2 ;  /* 0x0002140201007387 */ /* 0x0003e20000100800 */
[----:B------:R-:W-:Y:S01]  /*d8c0*/  @!P6 IMAD.IADD R9, R9, 0x1, -R10 ;  /* 0x000000010909e824 */ /* 0x000fe200078e0a0a */
[C---:B------:R-:W-:Y:S01]  /*d8d0*/  ISETP.GT.U32.AND P4, PT, R10.reuse, R12, PT ;  /* 0x0000000c0a00720c */ /* 0x040fe20003f84070 */
[C---:B------:R-:W-:Y:S01]  /*d8e0*/  IMAD R8, R10.reuse, R7, R8 ;  /* 0x000000070a087224 */ /* 0x040fe200078e0208 */
[----:B------:R-:W-:Y:S01]  /*d8f0*/  ISETP.GT.U32.AND P1, PT, R10, R11, PT ;  /* 0x0000000b0a00720c */ /* 0x000fe20003f24070 */
[----:B------:R-:W-:Y:S01]  /*d900*/  @!P5 IMAD.MOV R27, RZ, RZ, -R27 ;  /* 0x000000ffff1bd224 */ /* 0x000fe200078e0a1b */
[----:B------:R-:W-:Y:S01]  /*d910*/  ISETP.GE.AND P6, PT, R5, RZ, PT ;  /* 0x000000ff0500720c */ /* 0x000fe20003fc6270 */
[----:B0-----:R-:W-:Y:S01]  /*d920*/  IMAD.HI.U32 R14, R15, R6, RZ ;  /* 0x000000060f0e7227 */ /* 0x001fe200078e00ff */
[----:B------:R-:W-:-:S03]  /*d930*/  LOP3.LUT R5, R13, 0x48, RZ, 0xfc, !PT ;  /* 0x000000480d057812 */ /* 0x000fc600078efcff */
[----:B-1----:R-:W-:Y:S01]  /*d940*/  IMAD.MOV.U32 R2, RZ, RZ, R0 ;  /* 0x000000ffff027224 */ /* 0x002fe200078e0000 */
[----:B------:R-:W-:Y:S01]  /*d950*/  IABS R18, R5 ;  /* 0x0000000500127213 */ /* 0x000fe20000000000 */
[----:B------:R-:W-:Y:S01]  /*d960*/  IMAD.MOV R14, RZ, RZ, -R14 ;  /* 0x000000ffff0e7224 */ /* 0x000fe200078e0a0e */
[----:B------:R-:W-:Y:S01]  /*d970*/  LOP3.LUT R0, R13, 0x46, RZ, 0xfc, !PT ;  /* 0x000000460d007812 */ /* 0x000fe200078efcff */
[----:B------:R-:W-:Y:S01]  /*d980*/  @!P2 IMAD.MOV R2, RZ, RZ, -R2 ;  /* 0x000000ffff02a224 */ /* 0x000fe200078e0a02 */
[C---:B------:R-:W-:Y:S01]  /*d990*/  ISETP.GT.U32.AND P2, PT, R10.reuse, R9, PT ;  /* 0x000000090a00720c */ /* 0x040fe20003f44070 */
[----:B------:R-:W-:Y:S01]  /*d9a0*/  @!P1 IMAD.IADD R11, R11, 0x1, -R10 ;  /* 0x000000010b0b9824 */ /* 0x000fe200078e0a0a */
[----:B------:R-:W-:Y:S01]  /*d9b0*/  ISETP.GE.AND P1, PT, R3, RZ, PT ;  /* 0x000000ff0300720c */ /* 0x000fe20003f26270 */
[----:B------:R-:W-:Y:S01]  /*d9c0*/  IMAD R3, R10, R14, R6 ;  /* 0x0000000e0a037224 */ /* 0x000fe200078e0206 */
[----:B------:R-:W-:Y:S01]  /*d9d0*/  LOP3.LUT R6, R13, 0x44, RZ, 0xfc, !PT ;  /* 0x000000440d067812 */ /* 0x000fe200078efcff */
[----:B------:R-:W-:Y:S01]  /*d9e0*/  @!P4 IMAD.IADD R12, R12, 0x1, -R10 ;  /* 0x000000010c0cc824 */ /* 0x000fe200078e0a0a */
[----:B------:R-:W-:Y:S01]  /*d9f0*/  IABS R7, R0 ;  /* 0x0000000000077213 */ /* 0x000fe20000000000 */
[----:B------:R-:W-:Y:S01]  /*da00*/  IMAD.HI.U32 R16, R15, R18, RZ ;  /* 0x000000120f107227 */ /* 0x000fe200078e00ff */
[----:B------:R-:W-:Y:S01]  /*da10*/  ISETP.GT.U32.AND P4, PT, R10, R3, PT ;  /* 0x000000030a00720c */ /* 0x000fe20003f84070 */
[----:B------:R-:W-:Y:S01]  /*da20*/  STL [R1+0x218], R2 ;  /* 0x0002180201007387 */ /* 0x000fe20000100800 */
[----:B------:R-:W-:Y:S01]  /*da30*/  IABS R17, R6 ;  /* 0x0000000600117213 */ /* 0x000fe20000000000 */
[----:B------:R-:W-:-:S02]  /*da40*/  IMAD.MOV R16, RZ, RZ, -R16 ;  /* 0x000000ffff107224 */ /* 0x000fc400078e0a10 */
[----:B------:R-:W-:Y:S01]  /*da50*/  @!P2 IMAD.IADD R9, R9, 0x1, -R10 ;  /* 0x000000010909a824 */ /* 0x000fe200078e0a0a */
[C---:B------:R-:W-:Y:S01]  /*da60*/  ISETP.GT.U32.AND P2, PT, R10.reuse, R8, PT ;  /* 0x000000080a00720c */ /* 0x040fe20003f44070 */
[C---:B------:R-:W-:Y:S01]  /*da70*/  IMAD R18, R10.reuse, R16, R18 ;  /* 0x000000100a127224 */ /* 0x040fe200078e0212 */
[----:B------:R0:W-:Y:S01]  /*da80*/  STL [R1+0x24b4], R27 ;  /* 0x0024b41b01007387 */ /* 0x0001e20000100800 */
[----:B------:R-:W-:Y:S02]  /*da90*/  @!P0 IMAD.MOV R9, RZ, RZ, -R9 ;  /* 0x000000ffff098224 */ /* 0x000fe400078e0a09 */
[----:B------:R-:W-:Y:S01]  /*daa0*/  IMAD.HI.U32 R16, R15, R17, RZ ;  /* 0x000000110f107227 */ /* 0x000fe200078e00ff */
[----:B------:R-:W-:Y:S02]  /*dab0*/  ISETP.GT.U32.AND P5, PT, R10, R18, PT ;  /* 0x000000120a00720c */ /* 0x000fe40003fa4070 */
[----:B------:R-:W-:Y:S01]  /*dac0*/  STL [R1+0x24b8], R9 ;  /* 0x0024b80901007387 */ /* 0x000fe20000100800 */
[----:B------:R-:W-:-:S02]  /*dad0*/  @!P4 IMAD.IADD R3, R3, 0x1, -R10 ;  /* 0x000000010303c824 */ /* 0x000fc400078e0a0a */
[----:B------:R-:W-:Y:S01]  /*dae0*/  IMAD.MOV R16, RZ, RZ, -R16 ;  /* 0x000000ffff107224 */ /* 0x000fe200078e0a10 */
[----:B0-----:R-:W-:Y:S01]  /*daf0*/  LOP3.LUT R27, R13, 0x10, RZ, 0xfc, !PT ;  /* 0x000000100d1b7812 */ /* 0x001fe200078efcff */
[----:B------:R-:W-:Y:S01]  /*db00*/  @!P2 IMAD.IADD R8, R8, 0x1, -R10 ;  /* 0x000000010808a824 */ /* 0x000fe200078e0a0a */
[----:B------:R-:W-:Y:S01]  /*db10*/  ISETP.GT.U32.AND P0, PT, R10, R3, PT ;  /* 0x000000030a00720c */ /* 0x000fe20003f04070 */
[----:B------:R-:W-:Y:S01]  /*db20*/  IMAD.HI.U32 R14, R15, R7, RZ ;  /* 0x000000070f0e7227 */ /* 0x000fe200078e00ff */
[----:B------:R-:W-:Y:S02]  /*db30*/  ISETP.GE.AND P2, PT, R4, RZ, PT ;  /* 0x000000ff0400720c */ /* 0x000fe40003f46270 */
[C---:B------:R-:W-:Y:S01]  /*db40*/  ISETP.GT.U32.AND P4, PT, R10.reuse, R8, PT ;  /* 0x000000080a00720c */ /* 0x040fe20003f84070 */
[----:B------:R-:W-:Y:S01]  /*db50*/  IMAD R17, R10, R16, R17 ;  /* 0x000000100a117224 */ /* 0x000fe200078e0211 */
[----:B------:R-:W-:Y:S01]  /*db60*/  LOP3.LUT R4, R13, 0x42, RZ, 0xfc, !PT ;  /* 0x000000420d047812 */ /* 0x000fe200078efcff */
[----:B------:R-:W-:-:S02]  /*db70*/  IMAD.MOV R14, RZ, RZ, -R14 ;  /* 0x000000ffff0e7224 */ /* 0x000fc400078e0a0e */
[----:B------:R-:W-:Y:S02]  /*db80*/  @!P6 IMAD.MOV R12, RZ, RZ, -R12 ;  /* 0x000000ffff0ce224 */ /* 0x000fe400078e0a0c */
[C---:B------:R-:W-:Y:S01]  /*db90*/  IMAD R7, R10.reuse, R14, R7 ;  /* 0x0000000e0a077224 */ /* 0x040fe200078e0207 */
[----:B------:R-:W-:Y:S01]  /*dba0*/  IABS R14, R4 ;  /* 0x00000004000e7213 */ /* 0x000fe20000000000 */
[--C-:B------:R-:W-:Y:S01]  /*dbb0*/  @!P0 IMAD.IADD R3, R3, 0x1, -R10.reuse ;  /* 0x0000000103038824 */ /* 0x100fe200078e0a0a */
[C---:B------:R-:W-:Y:S01]  /*dbc0*/  ISETP.GT.U32.AND P0, PT, R10.reuse, R17, PT ;  /* 0x000000110a00720c */ /* 0x040fe20003f04070 */
[----:B------:R-:W-:Y:S01]  /*dbd0*/  @!P3 IMAD.MOV R11, RZ, RZ, -R11 ;  /* 0x000000ffff0bb224 */ /* 0x000fe200078e0a0b */
[----:B------:R-:W-:Y:S01]  /*dbe0*/  ISETP.GT.U32.AND P6, PT, R10, R7, PT ;  /* 0x000000070a00720c */ /* 0x000fe20003fc4070 */
[--C-:B------:R-:W-:Y:S01]  /*dbf0*/  @!P4 IMAD.IADD R8, R8, 0x1, -R10.reuse ;  /* 0x000000010808c824 */ /* 0x100fe200078e0a0a */
[----:B------:R-:W-:Y:S01]  /*dc00*/  ISETP.GE.AND P4, PT, R0, RZ, PT ;  /* 0x000000ff0000720c */ /* 0x000fe20003f86270 */
[----:B------:R-:W-:Y:S01]  /*dc10*/  @!P5 IMAD.IADD R18, R18, 0x1, -R10 ;  /* 0x000000011212d824 */ /* 0x000fe200078e0a0a */
[----:B------:R-:W-:Y:S01]  /*dc20*/  LOP3.LUT R0, R13, 0x40, RZ, 0xfc, !PT ;  /* 0x000000400d007812 */ /* 0x000fe200078efcff */
[----:B------:R-:W-:Y:S01]  /*dc30*/  IMAD.MOV.U32 R2, RZ, RZ, R8 ;  /* 0x000000ffff027224 */ /* 0x000fe200078e0008 */
[----:B------:R-:W-:Y:S01]  /*dc40*/  STL [R1+0x24bc], R11 ;  /* 0x0024bc0b01007387 */ /* 0x000fe20000100800 */
[----:B------:R-:W-:Y:S01]  /*dc50*/  ISETP.GE.AND P3, PT, R5, RZ, PT ;  /* 0x000000ff0500720c */ /* 0x000fe20003f66270 */
[----:B------:R-:W-:Y:S01]  /*dc60*/  IMAD.HI.U32 R5, R15, R14, RZ ;  /* 0x0000000e0f057227 */ /* 0x000fe200078e00ff */
[----:B------:R-:W-:Y:S01]  /*dc70*/  IABS R16, R0 ;  /* 0x0000000000107213 */ /* 0x000fe20000000000 */
[----:B------:R-:W-:Y:S01]  /*dc80*/  STL [R1+0x24c0], R12 ;  /* 0x0024c00c01007387 */ /* 0x000fe20000100800 */
[----:B------:R-:W-:Y:S01]  /*dc90*/  ISETP.GE.AND P5, PT, R6, RZ, PT ;  /* 0x000000ff0600720c */ /* 0x000fe20003fa6270 */
[----:B------:R-:W-:Y:S01]  /*dca0*/  @!P1 IMAD.MOV R2, RZ, RZ, -R2 ;  /* 0x000000ffff029224 */ /* 0x000fe200078e0a02 */
[----:B------:R-:W-:Y:S01]  /*dcb0*/  LOP3.LUT R6, R13, 0x3e, RZ, 0xfc, !PT ;  /* 0x0000003e0d067812 */ /* 0x000fe200078efcff */
[----:B------:R-:W-:-:S02]  /*dcc0*/  @!P0 IMAD.IADD R17, R17, 0x1, -R10 ;  /* 0x0000000111118824 */ /* 0x000fc400078e0a0a */
[----:B------:R-:W-:Y:S01]  /*dcd0*/  @!P6 IMAD.IADD R7, R7, 0x1, -R10 ;  /* 0x000000010707e824 */ /* 0x000fe200078e0a0a */
[----:B------:R0:W-:Y:S01]  /*dce0*/  STL [R1+0x194], R2 ;  /* 0x0001940201007387 */ /* 0x0001e20000100800 */
[C---:B------:R-:W-:Y:S01]  /*dcf0*/  ISETP.GT.U32.AND P6, PT, R10.reuse, R18, PT ;  /* 0x000000120a00720c */ /* 0x040fe20003fc4070 */
[----:B------:R-:W-:Y:S01]  /*dd00*/  IMAD.MOV R5, RZ, RZ, -R5 ;  /* 0x000000ffff057224 */ /* 0x000fe200078e0a05 */
[C---:B------:R-:W-:Y:S02]  /*dd10*/  ISETP.GT.U32.AND P0, PT, R10.reuse, R17, PT ;  /* 0x000000110a00720c */ /* 0x040fe40003f04070 */
[C---:B------:R-:W-:Y:S01]  /*dd20*/  ISETP.GT.U32.AND P1, PT, R10.reuse, R7, PT ;  /* 0x000000070a00720c */ /* 0x040fe20003f24070 */
[----:B------:R-:W-:Y:S01]  /*dd30*/  IMAD R14, R10, R5, R14 ;  /* 0x000000050a0e7224 */ /* 0x000fe200078e020e */
[----:B------:R-:W-:Y:S02]  /*dd40*/  IABS R8, R6 ;  /* 0x0000000600087213 */ /* 0x000fe40000000000 */
[C---:B------:R-:W-:Y:S01]  /*dd50*/  LOP3.LUT R5, R13.reuse, 0x3a, RZ, 0xfc, !PT ;  /* 0x0000003a0d057812 */ /* 0x040fe200078efcff */
[----:B0-----:R-:W-:Y:S01]  /*dd60*/  IMAD.MOV.U32 R2, RZ, RZ, R3 ;  /* 0x000000ffff027224 */ /* 0x001fe200078e0003 */
[----:B------:R-:W-:Y:S01]  /*dd70*/  LOP3.LUT R11, R13, 0x6, RZ, 0xfc, !PT ;  /* 0x000000060d0b7812 */ /* 0x000fe200078efcff */
[----:B------:R-:W-:Y:S01]  /*dd80*/  IMAD.HI.U32 R3, R15, R16, RZ ;  /* 0x000000100f037227 */ /* 0x000fe200078e00ff */
[----:B------:R-:W-:-:S03]  /*dd90*/  LOP3.LUT R12, R13, 0x8, RZ, 0xfc, !PT ;  /* 0x000000080d0c7812 */ /* 0x000fc600078efcff */
[----:B------:R-:W-:Y:S02]  /*dda0*/  IMAD.MOV R3, RZ, RZ, -R3 ;  /* 0x000000ffff037224 */ /* 0x000fe400078e0a03 */
[----:B------:R-:W-:Y:S02]  /*ddb0*/  @!P0 IMAD.IADD R17, R17, 0x1, -R10 ;  /* 0x0000000111118824 */ /* 0x000fe400078e0a0a */
[----:B------:R-:W-:Y:S01]  /*ddc0*/  IMAD R16, R10, R3, R16 ;  /* 0x000000030a107224 */ /* 0x000fe200078e0210 */
[----:B------:R-:W-:Y:S01]  /*ddd0*/  LOP3.LUT R3, R13, 0x3c, RZ, 0xfc, !PT ;  /* 0x0000003c0d037812 */ /* 0x000fe200078efcff */
[----:B------:R-:W-:Y:S01]  /*dde0*/  @!P6 IMAD.IADD R18, R18, 0x1, -R10 ;  /* 0x000000011212e824 */ /* 0x000fe200078e0a0a */
[C---:B------:R-:W-:Y:S01]  /*ddf0*/  ISETP.GT.U32.AND P6, PT, R10.reuse, R14, PT ;  /* 0x0000000e0a00720c */ /* 0x040fe20003fc4070 */
[----:B------:R-:W-:Y:S01]  /*de00*/  IMAD.HI.U32 R19, R15, R8, RZ ;  /* 0x000000080f137227 */ /* 0x000fe200078e00ff */
[----:B------:R-:W-:-:S03]  /*de10*/  ISETP.GT.U32.AND P0, PT, R10, R16, PT ;  /* 0x000000100a00720c */ /* 0x000fc60003f04070 */
[----:B------:R-:W-:Y:S01]  /*de20*/  @!P2 IMAD.MOV R2, RZ, RZ, -R2 ;  /* 0x000000ffff02a224 */ /* 0x000fe200078e0a02 */
[----:B------:R-:W-:Y:S01]  /*de30*/  ISETP.GE.AND P2, PT, R4, RZ, PT ;  /* 0x000000ff0400720c */ /* 0x000fe20003f46270 */
[--C-:B------:R-:W-:Y:S01]  /*de40*/  @!P1 IMAD.IADD R7, R7, 0x1, -R10.reuse ;  /* 0x0000000107079824 */ /* 0x100fe200078e0a0a */
[----:B------:R-:W-:Y:S01]  /*de50*/  IABS R4, R3 ;  /* 0x0000000300047213 */ /* 0x000fe20000000000 */
[----:B------:R-:W-:Y:S01]  /*de60*/  IMAD.MOV R19, RZ, RZ, -R19 ;  /* 0x000000ffff137224 */ /* 0x000fe200078e0a13 */
[----:B------:R0:W-:Y:S01]  /*de70*/  STL [R1+0x1b0], R2 ;  /* 0x0001b00201007387 */ /* 0x0001e20000100800 */
[----:B------:R-:W-:Y:S01]  /*de80*/  IMAD.MOV.U32 R9, RZ, RZ, R7 ;  /* 0x000000ffff097224 */ /* 0x000fe200078e0007 */
[----:B------:R-:W-:Y:S01]  /*de90*/  ISETP.GE.AND P1, PT, R0, RZ, PT ;  /* 0x000000ff0000720c */ /* 0x000fe20003f26270 */
[--C-:B------:R-:W-:Y:S01]  /*dea0*/  @!P6 IMAD.IADD R14, R14, 0x1, -R10.reuse ;  /* 0x000000010e0ee824 */ /* 0x100fe200078e0a0a */
[----:B------:R-:W-:Y:S01]  /*deb0*/  ISETP.GE.AND P6, PT, R6, RZ, PT ;  /* 0x000000ff0600720c */ /* 0x000fe20003fc6270 */
[----:B------:R-:W-:Y:S01]  /*dec0*/  @!P0 IMAD.IADD R16, R16, 0x1, -R10 ;  /* 0x0000000110108824 */ /* 0x000fe200078e0a0a */
[----:B------:R-:W-:Y:S01]  /*ded0*/  IABS R0, R5 ;  /* 0x0000000500007213 */ /* 0x000fe20000000000 */
[----:B------:R-:W-:-:S02]  /*dee0*/  IMAD R8, R10, R19, R8 ;  /* 0x000000130a087224 */ /* 0x000fc400078e0208 */
[----:B------:R-:W-:Y:S01]  /*def0*/  IMAD.HI.U32 R6, R15, R4, RZ ;  /* 0x000000040f067227 */ /* 0x000fe200078e00ff */
[----:B------:R-:W-:-:S03]  /*df00*/  ISETP.GT.U32.AND P0, PT, R10, R16, PT ;  /* 0x000000100a00720c */ /* 0x000fc60003f04070 */
[----:B------:R-:W-:Y:S01]  /*df10*/  @!P4 IMAD.MOV R9, RZ, RZ, -R9 ;  /* 0x000000ffff09c224 */ /* 0x000fe200078e0a09 */
[C---:B------:R-:W-:Y:S01]  /*df20*/  ISETP.GT.U32.AND P4, PT, R10.reuse, R8, PT ;  /* 0x000000080a00720c */ /* 0x040fe20003f84070 */
[----:B------:R-:W-:Y:S02]  /*df30*/  IMAD.MOV R6, RZ, RZ, -R6 ;  /* 0x000000ffff067224 */ /* 0x000fe400078e0a06 */
[----:B0-----:R-:W-:Y:S01]  /*df40*/  IMAD.MOV.U32 R2, RZ, RZ, R18 ;  /* 0x000000ffff027224 */ /* 0x001fe200078e0012 */
[C---:B------:R-:W-:Y:S01]  /*df50*/  LOP3.LUT R18, R13.reuse, 0x2e, RZ, 0xfc, !PT ;  /* 0x0000002e0d127812 */ /* 0x040fe200078efcff */
[C---:B------:R-:W-:Y:S01]  /*df60*/  IMAD R4, R10.reuse, R6, R4 ;  /* 0x000000060a047224 */ /* 0x040fe200078e0204 */
[----:B------:R-:W-:Y:S01]  /*df70*/  LOP3.LUT R6, R13, 0x36, RZ, 0xfc, !PT ;  /* 0x000000360d067812 */ /* 0x000fe200078efcff */
[----:B------:R-:W-:Y:S01]  /*df80*/  @!P3 IMAD.MOV R2, RZ, RZ, -R2 ;  /* 0x000000ffff02b224 */ /* 0x000fe200078e0a02 */
[----:B------:R-:W-:Y:S01]  /*df90*/  ISETP.GT.U32.AND P3, PT, R10, R14, PT ;  /* 0x0000000e0a00720c */ /* 0x000fe20003f64070 */
[--C-:B------:R-:W-:Y:S01]  /*dfa0*/  @!P0 IMAD.IADD R16, R16, 0x1, -R10.reuse ;  /* 0x0000000110108824 */ /* 0x100fe200078e0a0a */
[----:B------:R-:W-:Y:S01]  /*dfb0*/  ISETP.GT.U32.AND P0, PT, R10, R4, PT ;  /* 0x000000040a00720c */ /* 0x000fe20003f04070 */
[----:B------:R-:W-:Y:S01]  /*dfc0*/  IMAD.HI.U32 R7, R15, R0, RZ ;  /* 0x000000000f077227 */ /* 0x000fe200078e00ff */
[----:B------:R0:W-:Y:S03]  /*dfd0*/  STL [R1+0x198], R2 ;  /* 0x0001980201007387 */ /* 0x0001e60000100800 */
[--C-:B------:R-:W-:Y:S01]  /*dfe0*/  @!P4 IMAD.IADD R8, R8, 0x1, -R10.reuse ;  /* 0x000000010808c824 */ /* 0x100fe200078e0a0a */
[----:B------:R1:W-:Y:S04]  /*dff0*/  STL [R1+0xf0], R9 ;  /* 0x0000f00901007387 */ /* 0x0003e80000100800 */
[----:B------:R-:W-:Y:S01]  /*e000*/  ISETP.GT.U32.AND P4, PT, R10, R8, PT ;  /* 0x000000080a00720c */ /* 0x000fe20003f84070 */
[--C-:B------:R-:W-:Y:S01]  /*e010*/  @!P3 IMAD.IADD R14, R14, 0x1, -R10.reuse ;  /* 0x000000010e0eb824 */ /* 0x100fe200078e0a0a */
[----:B------:R-:W-:Y:S01]  /*e020*/  ISETP.GE.AND P3, PT, R5, RZ, PT ;  /* 0x000000ff0500720c */ /* 0x000fe20003f66270 */
[----:B0-----:R-:W-:Y:S01]  /*e030*/  IMAD.MOV.U32 R2, RZ, RZ, R17 ;  /* 0x000000ffff027224 */ /* 0x001fe200078e0011 */
[----:B------:R-:W-:Y:S01]  /*e040*/  IABS R5, R6 ;  /* 0x0000000600057213 */ /* 0x000fe20000000000 */
[----:B------:R-:W-:Y:S01]  /*e050*/  @!P0 IMAD.IADD R4, R4, 0x1, -R10 ;  /* 0x0000000104048824 */ /* 0x000fe200078e0a0a */
[----:B------:R-:W-:Y:S01]  /*e060*/  LOP3.LUT R17, R13, 0x32, RZ, 0xfc, !PT ;  /* 0x000000320d117812 */ /* 0x000fe200078efcff */
[----:B------:R-:W-:Y:S01]  /*e070*/  @!P5 IMAD.MOV R2, RZ, RZ, -R2 ;  /* 0x000000ffff02d224 */ /* 0x000fe200078e0a02 */
[----:B------:R-:W-:Y:S01]  /*e080*/  ISETP.GE.AND P5, PT, R3, RZ, PT ;  /* 0x000000ff0300720c */ /* 0x000fe20003fa6270 */
[----:B------:R-:W-:Y:S01]  /*e090*/  IMAD.MOV R3, RZ, RZ, -R7 ;  /* 0x000000ffff037224 */ /* 0x000fe200078e0a07 */
[----:B------:R-:W-:Y:S01]  /*e0a0*/  LOP3.LUT R7, R13, 0x38, RZ, 0xfc, !PT ;  /* 0x000000380d077812 */ /* 0x000fe200078efcff */
[----:B-1----:R-:W-:Y:S01]  /*e0b0*/  IMAD.MOV.U32 R9, RZ, RZ, R14 ;  /* 0x000000ffff097224 */ /* 0x002fe200078e000e */
[----:B------:R0:W-:Y:S01]  /*e0c0*/  STL [R1+0xf8], R2 ;  /* 0x0000f80201007387 */ /* 0x0001e20000100800 */
[C---:B------:R-:W-:Y:S01]  /*e0d0*/  IMAD R0, R10.reuse, R3, R0 ;  /* 0x000000030a007224 */ /* 0x040fe200078e0200 */
[----:B------:R-:W-:Y:S01]  /*e0e0*/  ISETP.GT.U32.AND P0, PT, R10, R4, PT ;  /* 0x000000040a00720c */ /* 0x000fe20003f04070 */
[----:B------:R-:W-:Y:S01]  /*e0f0*/  @!P2 IMAD.MOV R9, RZ, RZ, -R9 ;  /* 0x000000ffff09a224 */ /* 0x000fe200078e0a09 */
[----:B------:R-:W-:Y:S01]  /*e100*/  IABS R21, R7 ;  /* 0x0000000700157213 */ /* 0x000fe20000000000 */
[----:B------:R-:W-:Y:S01]  /*e110*/  @!P4 IMAD.IADD R8, R8, 0x1, -R10 ;  /* 0x000000010808c824 */ /* 0x000fe200078e0a0a */
[----:B------:R-:W-:-:S02]  /*e120*/  ISETP.GT.U32.AND P2, PT, R10, R0, PT ;  /* 0x000000000a00720c */ /* 0x000fc40003f44070 */
[----:B------:R-:W-:Y:S01]  /*e130*/  STL [R1+0x160], R9 ;  /* 0x0001600901007387 */ /* 0x000fe20000100800 */
[----:B------:R-:W-:Y:S01]  /*e140*/  ISETP.GE.AND P4, PT, R6, RZ, PT ;  /* 0x000000ff0600720c */ /* 0x000fe20003f86270 */
[----:B0-----:R-:W-:Y:S01]  /*e150*/  IMAD.MOV.U32 R2, RZ, RZ, R16 ;  /* 0x000000ffff027224 */ /* 0x001fe200078e0010 */
[----:B------:R-:W-:Y:S01]  /*e160*/  LOP3.LUT R3, R13, 0x34, RZ, 0xfc, !PT ;  /* 0x000000340d037812 */ /* 0x000fe200078efcff */
[----:B------:R-:W-:-:S03]  /*e170*/  IMAD.HI.U32 R16, R15, R21, RZ ;  /* 0x000000150f107227 */ /* 0x000fc600078e00ff */
[----:B------:R-:W-:Y:S01]  /*e180*/  IABS R14, R3 ;  /* 0x00000003000e7213 */ /* 0x000fe20000000000 */
[----:B------:R-:W-:Y:S01]  /*e190*/  @!P1 IMAD.MOV R2, RZ, RZ, -R2 ;  /* 0x000000ffff029224 */ /* 0x000fe200078e0a02 */
[----:B------:R-:W-:Y:S01]  /*e1a0*/  ISETP.GE.AND P1, PT, R7, RZ, PT ;  /* 0x000000ff0700720c */ /* 0x000fe20003f26270 */
[----:B------:R-:W-:-:S03]  /*e1b0*/  IMAD.HI.U32 R6, R15, R5, RZ ;  /* 0x000000050f067227 */ /* 0x000fc600078e00ff */
[----:B------:R0:W-:Y:S01]  /*e1c0*/  STL [R1+0x158], R2 ;  /* 0x0001580201007387 */ /* 0x0001e20000100800 */
[----:B------:R-:W-:Y:S02]  /*e1d0*/  IMAD.MOV R16, RZ, RZ, -R16 ;  /* 0x000000ffff107224 */ /* 0x000fe400078e0a10 */
[----:B------:R-:W-:Y:S02]  /*e1e0*/  IMAD.MOV R6, RZ, RZ, -R6 ;  /* 0x000000ffff067224 */ /* 0x000fe400078e0a06 */
[--C-:B------:R-:W-:Y:S02]  /*e1f0*/  @!P0 IMAD.IADD R4, R4, 0x1, -R10.reuse ;  /* 0x0000000104048824 */ /* 0x100fe400078e0a0a */
[----:B------:R-:W-:Y:S02]  /*e200*/  @!P2 IMAD.IADD R0, R0, 0x1, -R10 ;  /* 0x000000010000a824 */ /* 0x000fe400078e0a0a */
[C---:B------:R-:W-:Y:S02]  /*e210*/  IMAD R21, R10.reuse, R16, R21 ;  /* 0x000000100a157224 */ /* 0x040fe400078e0215 */
[----:B0-----:R-:W-:Y:S01]  /*e220*/  IMAD.MOV.U32 R2, RZ, RZ, R8 ;  /* 0x000000ffff027224 */ /* 0x001fe200078e0008 */
[C---:B------:R-:W-:Y:S01]  /*e230*/  ISETP.GT.U32.AND P2, PT, R10.reuse, R0, PT ;  /* 0x000000000a00720c */ /* 0x040fe20003f44070 */
[----:B------:R-:W-:Y:S01]  /*e240*/  IMAD.HI.U32 R7, R15, R14, RZ ;  /* 0x0000000e0f077227 */ /* 0x000fe200078e00ff */
[----:B------:R-:W-:-:S02]  /*e250*/  ISETP.GT.U32.AND P0, PT, R10, R21, PT ;  /* 0x000000150a00720c */ /* 0x000fc40003f04070 */
[----:B------:R-:W-:Y:S01]  /*e260*/  LOP3.LUT R8, R13, 0x2c, RZ, 0xfc, !PT ;  /* 0x0000002c0d087812 */ /* 0x000fe200078efcff */
[----:B------:R-:W-:Y:S01]  /*e270*/  @!P6 IMAD.MOV R2, RZ, RZ, -R2 ;  /* 0x000000ffff02e224 */ /* 0x000fe200078e0a02 */
[----:B------:R-:W-:Y:S01]  /*e280*/  ISETP.GE.AND P6, PT, R3, RZ, PT ;  /* 0x000000ff0300720c */ /* 0x000fe20003fc6270 */
[----:B------:R-:W-:Y:S01]  /*e290*/  IMAD R3, R10, R6, R5 ;  /* 0x000000060a037224 */ /* 0x000fe200078e0205 */
[----:B------:R-:W-:Y:S01]  /*e2a0*/  LOP3.LUT R5, R13, 0x30, RZ, 0xfc, !PT ;  /* 0x000000300d057812 */ /* 0x000fe200078efcff */
[----:B------:R-:W-:Y:S01]  /*e2b0*/  IMAD.MOV R7, RZ, RZ, -R7 ;  /* 0x000000ffff077224 */ /* 0x000fe200078e0a07 */
[----:B------:R0:W-:Y:S02]  /*e2c0*/  STL [R1+0x110], R2 ;  /* 0x0001100201007387 */ /* 0x0001e40000100800 */
[----:B------:R-:W-:Y:S01]  /*e2d0*/  IABS R16, R5 ;  /* 0x0000000500107213 */ /* 0x000fe20000000000 */
[--C-:B------:R-:W-:Y:S01]  /*e2e0*/  @!P2 IMAD.IADD R0, R0, 0x1, -R10.reuse ;  /* 0x000000010000a824 */ /* 0x100fe200078e0a0a */
[----:B------:R-:W-:Y:S01]  /*e2f0*/  ISETP.GE.AND P2, PT, R17, RZ, PT ;  /* 0x000000ff1100720c */ /* 0x000fe20003f46270 */
[----:B------:R-:W-:Y:S01]  /*e300*/  @!P0 IMAD.IADD R21, R21, 0x1, -R10 ;  /* 0x0000000115158824 */ /* 0x000fe200078e0a0a */
[----:B------:R-:W-:Y:S01]  /*e310*/  IABS R17, R17 ;  /* 0x0000001100117213 */ /* 0x000fe20000000000 */
[C---:B------:R-:W-:Y:S01]  /*e320*/  IMAD R14, R10.reuse, R7, R14 ;  /* 0x000000070a0e7224 */ /* 0x040fe200078e020e */
        /* <DEDUP_REMOVED lines=9> */
[----:B------:R-:W-:Y:S02]  /*e3c0*/  IMAD.MOV R4, RZ, RZ, -R4 ;  /* 0x000000ffff047224 */ /* 0x000fe400078e0a04 */
[--C-:B------:R-:W-:Y:S01]  /*e3d0*/  @!P0 IMAD.IADD R21, R21, 0x1, -R10.reuse ;  /* 0x0000000115158824 */ /* 0x100fe200078e0a0a */
[----:B------:R-:W-:Y:S01]  /*e3e0*/  ISETP.GE.AND P0, PT, R5, RZ, PT ;  /* 0x000000ff0500720c */ /* 0x000fe20003f06270 */
[----:B------:R-:W-:Y:S01]  /*e3f0*/  IMAD R17, R10, R6, R17 ;  /* 0x000000060a117224 */ /* 0x000fe200078e0211 */
[----:B------:R-:W-:Y:S01]  /*e400*/  IABS R5, R8 ;  /* 0x0000000800057213 */ /* 0x000fe20000000000 */
[----:B------:R-:W-:Y:S02]  /*e410*/  @!P5 IMAD.IADD R3, R3, 0x1, -R10 ;  /* 0x000000010303d824 */ /* 0x000fe400078e0a0a */
[----:B0-----:R-:W-:-:S02]  /*e420*/  IMAD.MOV.U32 R2, RZ, RZ, R0 ;  /* 0x000000ffff027224 */ /* 0x001fc400078e0000 */
[----:B------:R-:W-:Y:S01]  /*e430*/  IMAD.HI.U32 R0, R15, R7, RZ ;  /* 0x000000070f007227 */ /* 0x000fe200078e00ff */
[----:B------:R-:W-:-:S03]  /*e440*/  ISETP.GT.U32.AND P5, PT, R10, R3, PT ;  /* 0x000000030a00720c */ /* 0x000fc60003fa4070 */
[----:B------:R-:W-:Y:S01]  /*e450*/  @!P3 IMAD.MOV R2, RZ, RZ, -R2 ;  /* 0x000000ffff02b224 */ /* 0x000fe200078e0a02 */
[C---:B------:R-:W-:Y:S01]  /*e460*/  ISETP.GT.U32.AND P3, PT, R10.reuse, R14, PT ;  /* 0x0000000e0a00720c */ /* 0x040fe20003f64070 */
[----:B------:R-:W-:Y:S02]  /*e470*/  IMAD.MOV R0, RZ, RZ, -R0 ;  /* 0x000000ffff007224 */ /* 0x000fe400078e0a00 */
[C---:B------:R-:W-:Y:S01]  /*e480*/  IMAD R16, R10.reuse, R4, R16 ;  /* 0x000000040a107224 */ /* 0x040fe200078e0210 */
[----:B------:R0:W-:Y:S01]  /*e490*/  STL [R1+0x108], R2 ;  /* 0x0001080201007387 */ /* 0x0001e20000100800 */
[C---:B------:R-:W-:Y:S01]  /*e4a0*/  IMAD R7, R10.reuse, R0, R7 ;  /* 0x000000000a077224 */ /* 0x040fe200078e0207 */
[----:B------:R-:W-:Y:S01]  /*e4b0*/  LOP3.LUT R0, R13, 0x2a, RZ, 0xfc, !PT ;  /* 0x0000002a0d007812 */ /* 0x000fe200078efcff */
[----:B------:R-:W-:Y:S01]  /*e4c0*/  @!P1 IMAD.MOV R21, RZ, RZ, -R21 ;  /* 0x000000ffff159224 */ /* 0x000fe200078e0a15 */
[C---:B------:R-:W-:Y:S01]  /*e4d0*/  ISETP.GT.U32.AND P1, PT, R10.reuse, R16, PT ;  /* 0x000000100a00720c */ /* 0x040fe20003f24070 */
[--C-:B------:R-:W-:Y:S01]  /*e4e0*/  @!P5 IMAD.IADD R3, R3, 0x1, -R10.reuse ;  /* 0x000000010303d824 */ /* 0x100fe200078e0a0a */
[----:B------:R-:W-:Y:S01]  /*e4f0*/  ISETP.GT.U32.AND P5, PT, R10, R17, PT ;  /* 0x000000110a00720c */ /* 0x000fe20003fa4070 */
[----:B------:R-:W-:Y:S01]  /*e500*/  IMAD.HI.U32 R6, R15, R5, RZ ;  /* 0x000000050f067227 */ /* 0x000fe200078e00ff */
[----:B------:R-:W-:Y:S01]  /*e510*/  IABS R4, R0 ;  /* 0x0000000000047213 */ /* 0x000fe20000000000 */
[----:B------:R1:W-:Y:S02]  /*e520*/  STL [R1+0x248c], R21 ;  /* 0x00248c1501007387 */ /* 0x0003e40000100800 */
[----:B------:R-:W-:-:S02]  /*e530*/  @!P3 IMAD.IADD R14, R14, 0x1, -R10 ;  /* 0x000000010e0eb824 */ /* 0x000fc400078e0a0a */
[----:B0-----:R-:W-:Y:S01]  /*e540*/  IMAD.MOV.U32 R2, RZ, RZ, R3 ;  /* 0x000000ffff027224 */ /* 0x001fe200078e0003 */
[----:B------:R-:W-:Y:S01]  /*e550*/  LOP3.LUT R3, R13, 0x28, RZ, 0xfc, !PT ;  /* 0x000000280d037812 */ /* 0x000fe200078efcff */
[----:B------:R-:W-:Y:S01]  /*e560*/  IMAD.MOV R6, RZ, RZ, -R6 ;  /* 0x000000ffff067224 */ /* 0x000fe200078e0a06 */
[C---:B------:R-:W-:Y:S01]  /*e570*/  ISETP.GT.U32.AND P3, PT, R10.reuse, R14, PT ;  /* 0x0000000e0a00720c */ /* 0x040fe20003f64070 */
[----:B------:R-:W-:Y:S01]  /*e580*/  @!P4 IMAD.MOV R2, RZ, RZ, -R2 ;  /* 0x000000ffff02c224 */ /* 0x000fe200078e0a02 */
[----:B------:R-:W-:Y:S01]  /*e590*/  ISETP.GT.U32.AND P4, PT, R10, R7, PT ;  /* 0x000000070a00720c */ /* 0x000fe20003f84070 */
[--C-:B------:R-:W-:Y:S01]  /*e5a0*/  @!P5 IMAD.IADD R17, R17, 0x1, -R10.reuse ;  /* 0x000000011111d824 */ /* 0x100fe200078e0a0a */
[----:B-1----:R-:W-:Y:S01]  /*e5b0*/  LOP3.LUT R21, R13, 0xa, RZ, 0xfc, !PT ;  /* 0x0000000a0d157812 */ /* 0x002fe200078efcff */
[----:B------:R-:W-:Y:S01]  /*e5c0*/  @!P1 IMAD.IADD R16, R16, 0x1, -R10 ;  /* 0x0000000110109824 */ /* 0x000fe200078e0a0a */
[----:B------:R0:W-:Y:S01]  /*e5d0*/  STL [R1+0xd0], R2 ;  /* 0x0000d00201007387 */ /* 0x0001e20000100800 */
[C---:B------:R-:W-:Y:S01]  /*e5e0*/  IMAD R5, R10.reuse, R6, R5 ;  /* 0x000000060a057224 */ /* 0x040fe200078e0205 */
[----:B------:R-:W-:-:S02]  /*e5f0*/  ISETP.GT.U32.AND P5, PT, R10, R17, PT ;  /* 0x000000110a00720c */ /* 0x000fc40003fa4070 */
[----:B------:R-:W-:Y:S02]  /*e600*/  IABS R6, R3 ;  /* 0x0000000300067213 */ /* 0x000fe40000000000 */
[----:B------:R-:W-:Y:S01]  /*e610*/  ISETP.GE.AND P1, PT, R18, RZ, PT ;  /* 0x000000ff1200720c */ /* 0x000fe20003f26270 */
[--C-:B------:R-:W-:Y:S01]  /*e620*/  @!P3 IMAD.IADD R14, R14, 0x1, -R10.reuse ;  /* 0x000000010e0eb824 */ /* 0x100fe200078e0a0a */
[C---:B------:R-:W-:Y:S01]  /*e630*/  ISETP.GT.U32.AND P3, PT, R10.reuse, R5, PT ;  /* 0x000000050a00720c */ /* 0x040fe20003f64070 */
[----:B------:R-:W-:Y:S01]  /*e640*/  @!P4 IMAD.IADD R7, R7, 0x1, -R10 ;  /* 0x000000010707c824 */ /* 0x000fe200078e0a0a */
[----:B------:R-:W-:Y:S01]  /*e650*/  ISETP.GT.U32.AND P4, PT, R10, R16, PT ;  /* 0x000000100a00720c */ /* 0x000fe20003f84070 */
[----:B0-----:R-:W-:Y:S01]  /*e660*/  IMAD.MOV.U32 R2, RZ, RZ, R14 ;  /* 0x000000ffff027224 */ /* 0x001fe200078e000e */
[----:B------:R-:W-:Y:S01]  /*e670*/  IABS R18, R29 ;  /* 0x0000001d00127213 */ /* 0x000fe20000000000 */
[----:B------:R-:W-:-:S04]  /*e680*/  IMAD.HI.U32 R14, R15, R4, RZ ;  /* 0x000000040f0e7227 */ /* 0x000fc800078e00ff */
[----:B------:R-:W-:Y:S02]  /*e690*/  IMAD.MOV R14, RZ, RZ, -R14 ;  /* 0x000000ffff0e7224 */ /* 0x000fe400078e0a0e */
[----:B------:R-:W-:Y:S01]  /*e6a0*/  @!P6 IMAD.MOV R2, RZ, RZ, -R2 ;  /* 0x000000ffff02e224 */ /* 0x000fe200078e0a02 */
[C---:B------:R-:W-:Y:S01]  /*e6b0*/  ISETP.GT.U32.AND P6, PT, R10.reuse, R7, PT ;  /* 0x000000070a00720c */ /* 0x040fe20003fc4070 */
[----:B------:R-:W-:Y:S01]  /*e6c0*/  IMAD R4, R10, R14, R4 ;  /* 0x0000000e0a047224 */ /* 0x000fe200078e0204 */
[----:B------:R-:W-:Y:S01]  /*e6d0*/  LOP3.LUT R14, R13, 0x20, RZ, 0xfc, !PT ;  /* 0x000000200d0e7812 */ /* 0x000fe200078efcff */
[--C-:B------:R-:W-:Y:S01]  /*e6e0*/  @!P5 IMAD.IADD R17, R17, 0x1, -R10.reuse ;  /* 0x000000011111d824 */ /* 0x100fe200078e0a0a */
[----:B------:R0:W-:Y:S01]  /*e6f0*/  STL [R1+0x20], R2 ;  /* 0x0000200201007387 */ /* 0x0001e20000100800 */
[--C-:B------:R-:W-:Y:S01]  /*e700*/  @!P4 IMAD.IADD R16, R16, 0x1, -R10.reuse ;  /* 0x000000011010c824 */ /* 0x100fe200078e0a0a */
[----:B------:R-:W-:Y:S01]  /*e710*/  ISETP.GT.U32.AND P4, PT, R10, R4, PT ;  /* 0x000000040a00720c */ /* 0x000fe20003f84070 */
[----:B------:R-:W-:Y:S01]  /*e720*/  @!P3 IMAD.IADD R5, R5, 0x1, -R10 ;  /* 0x000000010505b824 */ /* 0x000fe200078e0a0a */
[----:B------:R-:W-:Y:S01]  /*e730*/  ISETP.GE.AND P5, PT, R8, RZ, PT ;  /* 0x000000ff0800720c */ /* 0x000fe20003fa6270 */
[----:B------:R-:W-:-:S03]  /*e740*/  IMAD.HI.U32 R8, R15, R6, RZ ;  /* 0x000000060f087227 */ /* 0x000fc600078e00ff */
[----:B------:R-:W-:Y:S01]  /*e750*/  ISETP.GT.U32.AND P3, PT, R10, R5, PT ;  /* 0x000000050a00720c */ /* 0x000fe20003f64070 */
[----:B------:R-:W-:Y:S01]  /*e760*/  @!P6 IMAD.IADD R7, R7, 0x1, -R10 ;  /* 0x000000010707e824 */ /* 0x000fe200078e0a0a */
[----:B------:R-:W-:Y:S01]  /*e770*/  ISETP.GE.AND P6, PT, R3, RZ, PT ;  /* 0x000000ff0300720c */ /* 0x000fe20003fc6270 */
[----:B0-----:R-:W-:Y:S01]  /*e780*/  IMAD.MOV.U32 R2, RZ, RZ, R17 ;  /* 0x000000ffff027224 */ /* 0x001fe200078e0011 */
[----:B------:R-:W-:Y:S01]  /*e790*/  LOP3.LUT R3, R13, 0x26, RZ, 0xfc, !PT ;  /* 0x000000260d037812 */ /* 0x000fe200078efcff */
[----:B------:R-:W-:Y:S01]  /*e7a0*/  IMAD.MOV R8, RZ, RZ, -R8 ;  /* 0x000000ffff087224 */ /* 0x000fe200078e0a08 */
[----:B------:R-:W-:Y:S01]  /*e7b0*/  IABS R17, R24 ;  /* 0x0000001800117213 */ /* 0x000fe20000000000 */
[----:B------:R-:W-:Y:S01]  /*e7c0*/  @!P2 IMAD.MOV R2, RZ, RZ, -R2 ;  /* 0x000000ffff02a224 */ /* 0x000fe200078e0a02 */
[----:B------:R-:W-:Y:S01]  /*e7d0*/  ISETP.GE.AND P2, PT, R0, RZ, PT ;  /* 0x000000ff0000720c */ /* 0x000fe20003f46270 */
[----:B------:R-:W-:Y:S02]  /*e7e0*/  @!P4 IMAD.IADD R4, R4, 0x1, -R10 ;  /* 0x000000010404c824 */ /* 0x000fe400078e0a0a */
[----:B------:R-:W-:Y:S01]  /*e7f0*/  IMAD R0, R10, R8, R6 ;  /* 0x000000080a007224 */ /* 0x000fe200078e0206 */
[----:B------:R0:W-:Y:S01]  /*e800*/  STL [R1+0x9c], R2 ;  /* 0x00009c0201007387 */ /* 0x0001e20000100800 */
[----:B------:R-:W-:Y:S01]  /*e810*/  @!P3 IMAD.IADD R5, R5, 0x1, -R10 ;  /* 0x000000010505b824 */ /* 0x000fe200078e0a0a */
[----:B------:R-:W-:-:S02]  /*e820*/  ISETP.GE.AND P3, PT, R3, RZ, PT ;  /* 0x000000ff0300720c */ /* 0x000fc40003f66270 */
[----:B------:R-:W-:Y:S01]  /*e830*/  IABS R3, R3 ;  /* 0x0000000300037213 */ /* 0x000fe20000000000 */
[----:B------:R-:W-:Y:S01]  /*e840*/  IMAD.MOV.U32 R9, RZ, RZ, R5 ;  /* 0x000000ffff097224 */ /* 0x000fe200078e0005 */
[C---:B------:R-:W-:Y:S02]  /*e850*/  LOP3.LUT R8, R13.reuse, 0x22, RZ, 0xfc, !PT ;  /* 0x000000220d087812 */ /* 0x040fe400078efcff */
[----:B------:R-:W-:Y:S01]  /*e860*/  LOP3.LUT R6, R13, 0x24, RZ, 0xfc, !PT ;  /* 0x000000240d067812 */ /* 0x000fe200078efcff */
[----:B------:R-:W-:-:S03]  /*e870*/  IMAD.HI.U32 R5, R15, R3, RZ ;  /* 0x000000030f057227 */ /* 0x000fc600078e00ff */
[----:B------:R-:W-:Y:S01]  /*e880*/  ISETP.GE.AND P4, PT, R6, RZ, PT ;  /* 0x000000ff0600720c */ /* 0x000fe20003f86270 */
[----:B0-----:R-:W-:Y:S01]  /*e890*/  IMAD.MOV.U32 R2, RZ, RZ, R16 ;  /* 0x000000ffff027224 */ /* 0x001fe200078e0010 */
[----:B------:R-:W-:Y:S01]  /*e8a0*/  IABS R6, R6 ;  /* 0x0000000600067213 */ /* 0x000fe20000000000 */
[----:B------:R-:W-:Y:S02]  /*e8b0*/  IMAD.MOV R5, RZ, RZ, -R5 ;  /* 0x000000ffff057224 */ /* 0x000fe400078e0a05 */
[----:B------:R-:W-:Y:S01]  /*e8c0*/  @!P0 IMAD.MOV R2, RZ, RZ, -R2 ;  /* 0x000000ffff028224 */ /* 0x000fe200078e0a02 */
[C---:B------:R-:W-:Y:S01]  /*e8d0*/  ISETP.GT.U32.AND P0, PT, R10.reuse, R4, PT ;  /* 0x000000040a00720c */ /* 0x040fe20003f04070 */
[----:B------:R-:W-:Y:S02]  /*e8e0*/  IMAD R3, R10, R5, R3 ;  /* 0x000000050a037224 */ /* 0x000fe400078e0203 */
[----:B------:R-:W-:Y:S01]  /*e8f0*/  IMAD.HI.U32 R16, R15, R20, RZ ;  /* 0x000000140f107227 */ /* 0x000fe200078e00ff */
[----:B------:R0:W-:Y:S03]  /*e900*/  STL [R1+0x30], R2 ;  /* 0x0000300201007387 */ /* 0x0001e60000100800 */
[----:B------:R-:W-:-:S02]  /*e910*/  IMAD.MOV R16, RZ, RZ, -R16 ;  /* 0x000000ffff107224 */ /* 0x000fc400078e0a10 */
[----:B------:R-:W-:Y:S01]  /*e920*/  @!P5 IMAD.MOV R9, RZ, RZ, -R9 ;  /* 0x000000ffff09d224 */ /* 0x000fe200078e0a09 */
[----:B------:R-:W-:Y:S01]  /*e930*/  ISETP.GE.AND P5, PT, R14, RZ, PT ;  /* 0x000000ff0e00720c */ /* 0x000fe20003fa6270 */
[----:B------:R-:W-:Y:S01]  /*e940*/  IMAD R20, R10, R16, R20 ;  /* 0x000000100a147224 */ /* 0x000fe200078e0214 */
[----:B------:R-:W-:Y:S01]  /*e950*/  IABS R14, R14 ;  /* 0x0000000e000e7213 */ /* 0x000fe20000000000 */
[----:B------:R-:W-:Y:S01]  /*e960*/  @!P0 IMAD.IADD R4, R4, 0x1, -R10 ;  /* 0x0000000104048824 */ /* 0x000fe200078e0a0a */
[----:B------:R-:W-:Y:S01]  /*e970*/  ISETP.GT.U32.AND P0, PT, R10, R0, PT ;  /* 0x000000000a00720c */ /* 0x000fe20003f04070 */
[----:B0-----:R-:W-:Y:S02]  /*e980*/  IMAD.MOV.U32 R2, RZ, RZ, R7 ;  /* 0x000000ffff027224 */ /* 0x001fe400078e0007 */
[----:B------:R-:W-:-:S04]  /*e990*/  IMAD.HI.U32 R5, R15, R6, RZ ;  /* 0x000000060f057227 */ /* 0x000fc800078e00ff */
[----:B------:R-:W-:Y:S01]  /*e9a0*/  @!P1 IMAD.MOV R2, RZ, RZ, -R2 ;  /* 0x000000ffff029224 */ /* 0x000fe200078e0a02 */
[----:B------:R-:W-:Y:S01]  /*e9b0*/  ISETP.GE.AND P1, PT, R8, RZ, PT ;  /* 0x000000ff0800720c */ /* 0x000fe20003f26270 */
[----:B------:R-:W-:Y:S01]  /*e9c0*/  IMAD.MOV R5, RZ, RZ, -R5 ;  /* 0x000000ffff057224 */ /* 0x000fe200078e0a05 */
[----:B------:R-:W-:Y:S02]  /*e9d0*/  IABS R8, R8 ;  /* 0x0000000800087213 */ /* 0x000fe40000000000 */
[----:B------:R0:W-:Y:S01]  /*e9e0*/  STL [R1+0x2490], R2 ;  /* 0x0024900201007387 */ /* 0x0001e20000100800 */
[----:B------:R-:W-:Y:S02]  /*e9f0*/  @!P0 IMAD.IADD R0, R0, 0x1, -R10 ;  /* 0x0000000100008824 */ /* 0x000fe400078e0a0a */
[----:B------:R-:W-:Y:S01]  /*ea00*/  IMAD.HI.U32 R7, R15, R8, RZ ;  /* 0x000000080f077227 */ /* 0x000fe200078e00ff */
[----:B------:R1:W-:Y:S02]  /*ea10*/  STL [R1+0x90], R9 ;  /* 0x0000900901007387 */ /* 0x0003e40000100800 */
[----:B------:R-:W-:Y:S01]  /*ea20*/  ISETP.GT.U32.AND P0, PT, R10, R0, PT ;  /* 0x000000000a00720c */ /* 0x000fe20003f04070 */
[----:B------:R-:W-:-:S02]  /*ea30*/  IMAD.MOV R7, RZ, RZ, -R7 ;  /* 0x000000ffff077224 */ /* 0x000fc400078e0a07 */
[C---:B------:R-:W-:Y:S01]  /*ea40*/  IMAD R6, R10.reuse, R5, R6 ;  /* 0x000000050a067224 */ /* 0x040fe200078e0206 */
[----:B------:R-:W-:Y:S01]  /*ea50*/  LOP3.LUT R5, R13, 0x1e, RZ, 0xfc, !PT ;  /* 0x0000001e0d057812 */ /* 0x000fe200078efcff */
[----:B0-----:R-:W-:Y:S02]  /*ea60*/  IMAD.MOV.U32 R2, RZ, RZ, R4 ;  /* 0x000000ffff027224 */ /* 0x001fe400078e0004 */
[C---:B------:R-:W-:Y:S01]  /*ea70*/  IMAD R8, R10.reuse, R7, R8 ;  /* 0x000000070a087224 */ /* 0x040fe200078e0208 */
[----:B------:R-:W-:Y:S01]  /*ea80*/  IABS R16, R5 ;  /* 0x0000000500107213 */ /* 0x000fe20000000000 */
[----:B------:R-:W-:Y:S01]  /*ea90*/  @!P2 IMAD.MOV R2, RZ, RZ, -R2 ;  /* 0x000000ffff02a224 */ /* 0x000fe200078e0a02 */
[----:B------:R-:W-:Y:S01]  /*eaa0*/  ISETP.GT.U32.AND P2, PT, R10, R3, PT ;  /* 0x000000030a00720c */ /* 0x000fe20003f44070 */
[----:B------:R-:W-:Y:S01]  /*eab0*/  IMAD.HI.U32 R4, R15, R14, RZ ;  /* 0x0000000e0f047227 */ /* 0x000fe200078e00ff */
[----:B-1----:R-:W-:Y:S02]  /*eac0*/  LOP3.LUT R9, R13, 0x18, RZ, 0xfc, !PT ;  /* 0x000000180d097812 */ /* 0x002fe400078efcff */
[----:B------:R0:W-:Y:S01]  /*ead0*/  STL [R1+0x60], R2 ;  /* 0x0000600201007387 */ /* 0x0001e20000100800 */
[----:B------:R-:W-:Y:S01]  /*eae0*/  @!P0 IMAD.IADD R0, R0, 0x1, -R10 ;  /* 0x0000000100008824 */ /* 0x000fe200078e0a0a */
[----:B------:R-:W-:Y:S01]  /*eaf0*/  ISETP.GT.U32.AND P0, PT, R10, R20, PT ;  /* 0x000000140a00720c */ /* 0x000fe20003f04070 */
[----:B------:R-:W-:Y:S01]  /*eb00*/  IMAD.MOV R4, RZ, RZ, -R4 ;  /* 0x000000ffff047224 */ /* 0x000fe200078e0a04 */
[----:B------:R-:W-:Y:S01]  /*eb10*/  IABS R19, R9 ;  /* 0x0000000900137213 */ /* 0x000fe20000000000 */
[----:B------:R-:W-:Y:S01]  /*eb20*/  IMAD.HI.U32 R7, R15, R16, RZ ;  /* 0x000000100f077227 */ /* 0x000fe200078e00ff */
[----:B------:R-:W-:-:S03]  /*eb30*/  LOP3.LUT R9, R13, 0x12, RZ, 0xfc, !PT ;  /* 0x000000120d097812 */ /* 0x000fc600078efcff */
[----:B------:R-:W-:Y:S01]  /*eb40*/  @!P2 IMAD.IADD R3, R3, 0x1, -R10 ;  /* 0x000000010303a824 */ /* 0x000fe200078e0a0a */
[----:B------:R-:W-:Y:S01]  /*eb50*/  IABS R23, R9 ;  /* 0x0000000900177213 */ /* 0x000fe20000000000 */
[----:B0-----:R-:W-:Y:S01]  /*eb60*/  IMAD.MOV.U32 R2, RZ, RZ, R0 ;  /* 0x000000ffff027224 */ /* 0x001fe200078e0000 */
[----:B------:R-:W-:Y:S01]  /*eb70*/  LOP3.LUT R9, R13, 0x4, RZ, 0xfc, !PT ;  /* 0x000000040d097812 */ /* 0x000fe200078efcff */
[C---:B------:R-:W-:Y:S01]  /*eb80*/  IMAD R14, R10.reuse, R4, R14 ;  /* 0x000000040a0e7224 */ /* 0x040fe200078e020e */
[C---:B------:R-:W-:Y:S01]  /*eb90*/  ISETP.GT.U32.AND P2, PT, R10.reuse, R3, PT ;  /* 0x000000030a00720c */ /* 0x040fe20003f44070 */
[----:B------:R-:W-:Y:S01]  /*eba0*/  @!P6 IMAD.MOV R2, RZ, RZ, -R2 ;  /* 0x000000ffff02e224 */ /* 0x000fe200078e0a02 */
[----:B------:R-:W-:Y:S01]  /*ebb0*/  ISETP.GT.U32.AND P6, PT, R10, R6, PT ;  /* 0x000000060a00720c */ /* 0x000fe20003fc4070 */
[----:B------:R-:W-:Y:S01]  /*ebc0*/  @!P0 IMAD.IADD R20, R20, 0x1, -R10 ;  /* 0x0000000114148824 */ /* 0x000fe200078e0a0a */
[----:B------:R-:W-:Y:S01]  /*ebd0*/  ISETP.GT.U32.AND P0, PT, R10, R14, PT ;  /* 0x0000000e0a00720c */ /* 0x000fe20003f04070 */
[----:B------:R-:W-:Y:S01]  /*ebe0*/  IMAD.HI.U32 R4, R15, R17, RZ ;  /* 0x000000110f047227 */ /* 0x000fe200078e00ff */
[----:B------:R0:W-:Y:S03]  /*ebf0*/  STL [R1+0x38], R2 ;  /* 0x0000380201007387 */ /* 0x0001e60000100800 */
[----:B------:R-:W-:-:S02]  /*ec00*/  IMAD.MOV R7, RZ, RZ, -R7 ;  /* 0x000000ffff077224 */ /* 0x000fc400078e0a07 */
[----:B------:R-:W-:-:S04]  /*ec10*/  IMAD.HI.U32 R0, R15, R18, RZ ;  /* 0x000000120f007227 */ /* 0x000fc800078e00ff */
[----:B------:R-:W-:Y:S01]  /*ec20*/  @!P2 IMAD.IADD R3, R3, 0x1, -R10 ;  /* 0x000000010303a824 */ /* 0x000fe200078e0a0a */
[C---:B------:R-:W-:Y:S01]  /*ec30*/  ISETP.GT.U32.AND P2, PT, R10.reuse, R8, PT ;  /* 0x000000080a00720c */ /* 0x040fe20003f44070 */
[----:B------:R-:W-:Y:S02]  /*ec40*/  IMAD.MOV R4, RZ, RZ, -R4 ;  /* 0x000000ffff047224 */ /* 0x000fe400078e0a04 */
[----:B0-----:R-:W-:Y:S02]  /*ec50*/  IMAD.MOV.U32 R2, RZ, RZ, R3 ;  /* 0x000000ffff027224 */ /* 0x001fe400078e0003 */
[C---:B------:R-:W-:Y:S02]  /*ec60*/  IMAD R16, R10.reuse, R7, R16 ;  /* 0x000000070a107224 */ /* 0x040fe400078e0210 */
[----:B------:R-:W-:Y:S01]  /*ec70*/  @!P3 IMAD.MOV R2, RZ, RZ, -R2 ;  /* 0x000000ffff02b224 */ /* 0x000fe200078e0a02 */
[----:B------:R-:W-:Y:S01]  /*ec80*/  ISETP.GT.U32.AND P3, PT, R10, R20, PT ;  /* 0x000000140a00720c */ /* 0x000fe20003f64070 */
[----:B------:R-:W-:-:S02]  /*ec90*/  @!P6 IMAD.IADD R6, R6, 0x1, -R10 ;  /* 0x000000010606e824 */ /* 0x000fc400078e0a0a */
[----:B------:R-:W-:Y:S01]  /*eca0*/  IMAD.MOV R0, RZ, RZ, -R0 ;  /* 0x000000ffff007224 */ /* 0x000fe200078e0a00 */
[----:B------:R0:W-:Y:S01]  /*ecb0*/  STL [R1+0x1c], R2 ;  /* 0x00001c0201007387 */ /* 0x0001e20000100800 */
[----:B------:R-:W-:Y:S01]  /*ecc0*/  @!P2 IMAD.IADD R8, R8, 0x1, -R10 ;  /* 0x000000010808a824 */ /* 0x000fe200078e0a0a */
[C---:B------:R-:W-:Y:S01]  /*ecd0*/  ISETP.GT.U32.AND P6, PT, R10.reuse, R6, PT ;  /* 0x000000060a00720c */ /* 0x040fe20003fc4070 */
[C---:B------:R-:W-:Y:S02]  /*ece0*/  IMAD R17, R10.reuse, R4, R17 ;  /* 0x000000040a117224 */ /* 0x040fe400078e0211 */
[C---:B------:R-:W-:Y:S01]  /*ecf0*/  IMAD R18, R10.reuse, R0, R18 ;  /* 0x000000000a127224 */ /* 0x040fe200078e0212 */
[----:B------:R-:W-:Y:S01]  /*ed00*/  ISETP.GT.U32.AND P2, PT, R10, R8, PT ;  /* 0x000000080a00720c */ /* 0x000fe20003f44070 */
[----:B------:R-:W-:Y:S01]  /*ed10*/  IMAD.HI.U32 R7, R15, R19, RZ ;  /* 0x000000130f077227 */ /* 0x000fe200078e00ff */
[C---:B------:R-:W-:Y:S02]  /*ed20*/  LOP3.LUT R0, R13.reuse, 0x14, RZ, 0xfc, !PT ;  /* 0x000000140d007812 */ /* 0x040fe400078efcff */
[C---:B0-----:R-:W-:Y:S01]  /*ed30*/  LOP3.LUT R2, R13.reuse, 0x16, RZ, 0xfc, !PT ;  /* 0x000000160d027812 */ /* 0x041fe200078efcff */
[--C-:B------:R-:W-:Y:S01]  /*ed40*/  @!P3 IMAD.IADD R20, R20, 0x1, -R10.reuse ;  /* 0x000000011414b824 */ /* 0x100fe200078e0a0a */
[----:B------:R-:W-:Y:S01]  /*ed50*/  ISETP.GT.U32.AND P3, PT, R10, R16, PT ;  /* 0x000000100a00720c */ /* 0x000fe20003f64070 */
[----:B------:R-:W-:Y:S01]  /*ed60*/  IMAD.MOV R7, RZ, RZ, -R7 ;  /* 0x000000ffff077224 */ /* 0x000fe200078e0a07 */
[----:B------:R-:W-:Y:S01]  /*ed70*/  IABS R22, R2 ;  /* 0x0000000200167213 */ /* 0x000fe20000000000 */
[--C-:B------:R-:W-:Y:S01]  /*ed80*/  @!P6 IMAD.IADD R6, R6, 0x1, -R10.reuse ;  /* 0x000000010606e824 */ /* 0x100fe200078e0a0a */
[----:B------:R-:W-:Y:S01]  /*ed90*/  IABS R0, R0 ;  /* 0x0000000000007213 */ /* 0x000fe20000000000 */
[----:B------:R-:W-:Y:S01]  /*eda0*/  IMAD R19, R10, R7, R19 ;  /* 0x000000070a137224 */ /* 0x000fe200078e0213 */
[----:B------:R-:W-:Y:S01]  /*edb0*/  ISETP.GE.AND P6, PT, R13, RZ, PT ;  /* 0x000000ff0d00720c */ /* 0x000fe20003fc6270 */
[----:B------:R-:W-:Y:S01]  /*edc0*/  @!P2 IMAD.IADD R8, R8, 0x1, -R10 ;  /* 0x000000010808a824 */ /* 0x000fe200078e0a0a */
[----:B------:R-:W-:Y:S01]  /*edd0*/  ISETP.GT.U32.AND P2, PT, R10, R17, PT ;  /* 0x000000110a00720c */ /* 0x000fe20003f44070 */
[----:B------:R-:W-:Y:S01]  /*ede0*/  IMAD.HI.U32 R4, R15, R22, RZ ;  /* 0x000000160f047227 */ /* 0x000fe200078e00ff */
[----:B------:R-:W-:-:S03]  /*edf0*/  LOP3.LUT R2, R13, 0xe, RZ, 0xfc, !PT ;  /* 0x0000000e0d027812 */ /* 0x000fc600078efcff */
[----:B------:R-:W-:-:S04]  /*ee00*/  IMAD.HI.U32 R3, R15, R0, RZ ;  /* 0x000000000f037227 */ /* 0x000fc800078e00ff */
[----:B------:R-:W-:Y:S01]  /*ee10*/  @!P3 IMAD.IADD R16, R16, 0x1, -R10 ;  /* 0x000000011010b824 */ /* 0x000fe200078e0a0a */
[----:B------:R-:W-:Y:S01]  /*ee20*/  ISETP.GE.AND P3, PT, R5, RZ, PT ;  /* 0x000000ff0500720c */ /* 0x000fe20003f66270 */
[----:B------:R-:W-:Y:S01]  /*ee30*/  IMAD.MOV R4, RZ, RZ, -R4 ;  /* 0x000000ffff047224 */ /* 0x000fe200078e0a04 */
[----:B------:R-:W-:Y:S01]  /*ee40*/  IABS R5, R2 ;  /* 0x0000000200057213 */ /* 0x000fe20000000000 */
[----:B------:R-:W-:Y:S01]  /*ee50*/  IMAD.MOV R3, RZ, RZ, -R3 ;  /* 0x000000ffff037224 */ /* 0x000fe200078e0a03 */
[----:B------:R-:W-:Y:S01]  /*ee60*/  LOP3.LUT R2, R13, 0x2, RZ, 0xfc, !PT ;  /* 0x000000020d027812 */ /* 0x000fe200078efcff */
[----:B------:R-:W-:Y:S01]  /*ee70*/  @!P2 IMAD.IADD R17, R17, 0x1, -R10 ;  /* 0x000000011111a824 */ /* 0x000fe200078e0a0a */
[C---:B------:R-:W-:Y:S01]  /*ee80*/  ISETP.GT.U32.AND P2, PT, R10.reuse, R16, PT ;  /* 0x000000100a00720c */ /* 0x040fe20003f44070 */
[C---:B------:R-:W-:Y:S01]  /*ee90*/  IMAD R22, R10.reuse, R4, R22 ;  /* 0x000000040a167224 */ /* 0x040fe200078e0216 */
[----:B------:R-:W-:Y:S01]  /*eea0*/  IABS R4, R27 ;  /* 0x0000001b00047213 */ /* 0x000fe20000000000 */
[----:B------:R-:W-:Y:S01]  /*eeb0*/  IMAD R0, R10, R3, R0 ;  /* 0x000000030a007224 */ /* 0x000fe200078e0200 */
[----:B------:R-:W-:Y:S01]  /*eec0*/  IABS R28, R2 ;  /* 0x00000002001c7213 */ /* 0x000fe20000000000 */
[----:B------:R-:W-:-:S04]  /*eed0*/  IMAD.HI.U32 R3, R15, R23, RZ ;  /* 0x000000170f037227 */ /* 0x000fc800078e00ff */
[----:B------:R-:W-:Y:S02]  /*eee0*/  IMAD.MOV R3, RZ, RZ, -R3 ;  /* 0x000000ffff037224 */ /* 0x000fe400078e0a03 */
[----:B------:R-:W-:-:S04]  /*eef0*/  IMAD.HI.U32 R25, R15, R4, RZ ;  /* 0x000000040f197227 */ /* 0x000fc800078e00ff */
[----:B------:R-:W-:-:S04]  /*ef00*/  IMAD.HI.U32 R26, R15, R5, RZ ;  /* 0x000000050f1a7227 */ /* 0x000fc800078e00ff */
[----:B------:R-:W-:Y:S01]  /*ef10*/  @!P6 IMAD.MOV R20, RZ, RZ, -R20 ;  /* 0x000000ffff14e224 */ /* 0x000fe200078e0a14 */
[C---:B------:R-:W-:Y:S01]  /*ef20*/  ISETP.GT.U32.AND P6, PT, R10.reuse, R17, PT ;  /* 0x000000110a00720c */ /* 0x040fe20003fc4070 */
[----:B------:R-:W-:Y:S02]  /*ef30*/  IMAD R3, R10, R3, R23 ;  /* 0x000000030a037224 */ /* 0x000fe400078e0217 */
[----:B------:R-:W-:Y:S01]  /*ef40*/  IMAD.MOV R23, RZ, RZ, -R25 ;  /* 0x000000ffff177224 */ /* 0x000fe200078e0a19 */
[----:B------:R0:W-:Y:S01]  /*ef50*/  STL [R1+0x2494], R20 ;  /* 0x0024941401007387 */ /* 0x0001e20000100800 */
[----:B------:R-:W-:Y:S01]  /*ef60*/  @!P2 IMAD.IADD R16, R16, 0x1, -R10 ;  /* 0x000000011010a824 */ /* 0x000fe200078e0a0a */
[----:B------:R-:W-:Y:S01]  /*ef70*/  ISETP.GT.U32.AND P2, PT, R10, R19, PT ;  /* 0x000000130a00720c */ /* 0x000fe20003f44070 */
[----:B------:R-:W-:Y:S01]  /*ef80*/  IMAD.MOV R25, RZ, RZ, -R26 ;  /* 0x000000ffff197224 */ /* 0x000fe200078e0a1a */
[----:B------:R-:W-:Y:S01]  /*ef90*/  IABS R26, R11 ;  /* 0x0000000b001a7213 */ /* 0x000fe20000000000 */
[----:B------:R-:W-:Y:S01]  /*efa0*/  STL [R1+0x24d8], R27 ;  /* 0x0024d81b01007387 */ /* 0x000fe20000100800 */
[----:B------:R-:W-:-:S02]  /*efb0*/  @!P0 IMAD.IADD R14, R14, 0x1, -R10 ;  /* 0x000000010e0e8824 */ /* 0x000fc400078e0a0a */
[C---:B------:R-:W-:Y:S01]  /*efc0*/  IMAD R5, R10.reuse, R25, R5 ;  /* 0x000000190a057224 */ /* 0x040fe200078e0205 */
[----:B------:R1:W-:Y:S01]  /*efd0*/  STL [R1+0x24dc], R16 ;  /* 0x0024dc1001007387 */ /* 0x0003e20000100800 */
[----:B0-----:R-:W-:Y:S01]  /*efe0*/  LOP3.LUT R20, R13, 0xc, RZ, 0xfc, !PT ;  /* 0x0000000c0d147812 */ /* 0x001fe200078efcff */
[----:B------:R-:W-:Y:S01]  /*eff0*/  @!P6 IMAD.IADD R17, R17, 0x1, -R10 ;  /* 0x000000011111e824 */ /* 0x000fe200078e0a0a */
[----:B------:R-:W-:Y:S01]  /*f000*/  ISETP.GT.U32.AND P0, PT, R10, R14, PT ;  /* 0x0000000e0a00720c */ /* 0x000fe20003f04070 */
[----:B------:R-:W-:Y:S01]  /*f010*/  @!P4 IMAD.MOV R6, RZ, RZ, -R6 ;  /* 0x000000ffff06c224 */ /* 0x000fe200078e0a06 */
[----:B------:R-:W-:Y:S01]  /*f020*/  IABS R7, R20 ;  /* 0x0000001400077213 */ /* 0x000fe20000000000 */
[----:B------:R-:W-:Y:S01]  /*f030*/  @!P2 IMAD.IADD R19, R19, 0x1, -R10 ;  /* 0x000000011313a824 */ /* 0x000fe200078e0a0a */
[----:B------:R-:W-:Y:S01]  /*f040*/  ISETP.GE.AND P2, PT, R24, RZ, PT ;  /* 0x000000ff1800720c */ /* 0x000fe20003f46270 */
[----:B------:R-:W-:Y:S01]  /*f050*/  @!P1 IMAD.MOV R8, RZ, RZ, -R8 ;  /* 0x000000ffff089224 */ /* 0x000fe200078e0a08 */
[----:B------:R-:W-:Y:S01]  /*f060*/  IABS R13, R21 ;  /* 0x00000015000d7213 */ /* 0x000fe20000000000 */
[----:B-1----:R-:W-:Y:S01]  /*f070*/  IMAD.HI.U32 R16, R15, R26, RZ ;  /* 0x0000001a0f107227 */ /* 0x002fe200078e00ff */
[----:B------:R-:W-:-:S02]  /*f080*/  IABS R25, R9 ;  /* 0x0000000900197213 */ /* 0x000fc40000000000 */
[----:B------:R-:W-:Y:S01]  /*f090*/  ISETP.GT.U32.AND P6, PT, R10, R22, PT ;  /* 0x000000160a00720c */ /* 0x000fe20003fc4070 */
[----:B------:R-:W-:Y:S02]  /*f0a0*/  IMAD.MOV R16, RZ, RZ, -R16 ;  /* 0x000000ffff107224 */ /* 0x000fe400078e0a10 */
[----:B------:R-:W-:-:S04]  /*f0b0*/  IMAD.HI.U32 R24, R15, R7, RZ ;  /* 0x000000070f187227 */ /* 0x000fc800078e00ff */
[----:B------:R-:W-:Y:S02]  /*f0c0*/  IMAD R26, R10, R16, R26 ;  /* 0x000000100a1a7224 */ /* 0x000fe400078e021a */
[----:B------:R-:W2:Y:S01]  /*f0d0*/  LDL.LU R16, [R1+0x24dc] ;  /* 0x0024dc0001107983 */ /* 0x000ea20000300800 */
[----:B------:R-:W-:Y:S02]  /*f0e0*/  IMAD.MOV R24, RZ, RZ, -R24 ;  /* 0x000000ffff187224 */ /* 0x000fe400078e0a18 */
[----:B------:R-:W-:-:S04]  /*f0f0*/  IMAD.HI.U32 R27, R15, R25, RZ ;  /* 0x000000190f1b7227 */ /* 0x000fc800078e00ff */
[----:B------:R-:W-:Y:S02]  /*f100*/  IMAD R7, R10, R24, R7 ;  /* 0x000000180a077224 */ /* 0x000fe400078e0207 */
[----:B------:R-:W-:-:S04]  /*f110*/  IMAD.HI.U32 R24, R15, R13, RZ ;  /* 0x0000000d0f187227 */ /* 0x000fc800078e00ff */
[----:B------:R-:W-:Y:S02]  /*f120*/  IMAD.MOV R24, RZ, RZ, -R24 ;  /* 0x000000ffff187224 */ /* 0x000fe400078e0a18 */
[----:B------:R-:W-:Y:S01]  /*f130*/  @!P0 IMAD.IADD R14, R14, 0x1, -R10 ;  /* 0x000000010e0e8824 */ /* 0x000fe200078e0a0a */
[C---:B------:R-:W-:Y:S01]  /*f140*/  ISETP.GT.U32.AND P0, PT, R10.reuse, R18, PT ;  /* 0x000000120a00720c */ /* 0x040fe20003f04070 */
[----:B------:R-:W-:Y:S02]  /*f150*/  IMAD.MOV R27, RZ, RZ, -R27 ;  /* 0x000000ffff1b7224 */ /* 0x000fe400078e0a1b */
[----:B------:R-:W-:Y:S02]  /*f160*/  IMAD R13, R10, R24, R13 ;  /* 0x000000180a0d7224 */ /* 0x000fe400078e020d */
[----:B------:R-:W-:-:S04]  /*f170*/  IMAD.HI.U32 R24, R15, R28, RZ ;  /* 0x0000001c0f187227 */ /* 0x000fc800078e00ff */
[----:B------:R-:W-:Y:S02]  /*f180*/  @!P5 IMAD.MOV R14, RZ, RZ, -R14 ;  /* 0x000000ffff0ed224 */ /* 0x000fe400078e0a0e */
[----:B------:R-:W-:Y:S02]  /*f190*/  IMAD R25, R10, R27, R25 ;  /* 0x0000001b0a197224 */ /* 0x000fe400078e0219 */
[----:B------:R-:W3:Y:S01]  /*f1a0*/  LDL.LU R27, [R1+0x24d8] ;  /* 0x0024d800011b7983 */ /* 0x000ee20000300800 */
[----:B------:R-:W-:Y:S02]  /*f1b0*/  @!P2 IMAD.MOV R17, RZ, RZ, -R17 ;  /* 0x000000ffff11a224 */ /* 0x000fe400078e0a11 */
[----:B------:R-:W-:Y:S01]  /*f1c0*/  IMAD.MOV R24, RZ, RZ, -R24 ;  /* 0x000000ffff187224 */ /* 0x000fe200078e0a18 */
[----:B------:R0:W-:Y:S01]  /*f1d0*/  STL [R1+0x2498], R6 ;  /* 0x0024980601007387 */ /* 0x0001e20000100800 */
[----:B------:R-:W-:Y:S02]  /*f1e0*/  @!P0 IMAD.IADD R18, R18, 0x1, -R10 ;  /* 0x0000000112128824 */ /* 0x000fe400078e0a0a */
[C---:B------:R-:W-:Y:S01]  /*f1f0*/  IMAD R4, R10.reuse, R23, R4 ;  /* 0x000000170a047224 */ /* 0x040fe200078e0204 */
[----:B------:R-:W-:Y:S01]  /*f200*/  STL [R1+0x249c], R8 ;  /* 0x00249c0801007387 */ /* 0x000fe20000100800 */
[C---:B------:R-:W-:Y:S01]  /*f210*/  IMAD R24, R10.reuse, R24, R28 ;  /* 0x000000180a187224 */ /* 0x040fe200078e021c */
[----:B------:R-:W-:Y:S01]  /*f220*/  ISETP.GT.U32.AND P0, PT, R10, R18, PT ;  /* 0x000000120a00720c */ /* 0x000fe20003f04070 */
[----:B------:R-:W-:Y:S01]  /*f230*/  @!P6 IMAD.IADD R22, R22, 0x1, -R10 ;  /* 0x000000011616e824 */ /* 0x000fe200078e0a0a */
[----:B------:R-:W-:Y:S01]  /*f240*/  STL [R1+0x24a0], R14 ;  /* 0x0024a00e01007387 */ /* 0x000fe20000100800 */
[----:B------:R-:W-:-:S02]  /*f250*/  IABS R23, R12 ;  /* 0x0000000c00177213 */ /* 0x000fc40000000000 */
[----:B------:R-:W-:-:S08]  /*f260*/  ISETP.GT.U32.AND P6, PT, R10, R3, PT ;  /* 0x000000030a00720c */ /* 0x000fd00003fc4070 */
[----:B------:R-:W-:Y:S01]  /*f270*/  @!P0 IMAD.IADD R18, R18, 0x1, -R10 ;  /* 0x0000000112128824 */ /* 0x000fe200078e0a0a */
[----:B------:R-:W-:-:S04]  /*f280*/  ISETP.GT.U32.AND P0, PT, R10, R0, PT ;  /* 0x000000000a00720c */ /* 0x000fc80003f04070 */
[----:B------:R-:W-:Y:S01]  /*f290*/  @!P6 IMAD.IADD R3, R3, 0x1, -R10 ;  /* 0x000000010303e824 */ /* 0x000fe200078e0a0a */
[----:B------:R-:W-:-:S08]  /*f2a0*/  ISETP.GT.U32.AND P6, PT, R10, R4, PT ;  /* 0x000000040a00720c */ /* 0x000fd00003fc4070 */
[----:B------:R-:W-:Y:S01]  /*f2b0*/  @!P0 IMAD.IADD R0, R0, 0x1, -R10 ;  /* 0x0000000100008824 */ /* 0x000fe200078e0a0a */
[----:B------:R-:W-:Y:S01]  /*f2c0*/  ISETP.GE.AND P0, PT, R29, RZ, PT ;  /* 0x000000ff1d00720c */ /* 0x000fe20003f06270 */
[----:B------:R-:W-:-:S04]  /*f2d0*/  IMAD.HI.U32 R29, R15, R23, RZ ;  /* 0x000000170f1d7227 */ /* 0x000fc800078e00ff */
[----:B------:R-:W-:Y:S02]  /*f2e0*/  IMAD.MOV R29, RZ, RZ, -R29 ;  /* 0x000000ffff1d7224 */ /* 0x000fe400078e0a1d */
[----:B------:R-:W-:Y:S02]  /*f2f0*/  @!P6 IMAD.IADD R4, R4, 0x1, -R10 ;  /* 0x000000010404e824 */ /* 0x000fe400078e0a0a */
[----:B--2---:R-:W-:Y:S01]  /*f300*/  @!P3 IMAD.MOV R16, RZ, RZ, -R16 ;  /* 0x000000ffff10b224 */ /* 0x004fe200078e0a10 */
[C---:B------:R-:W-:Y:S01]  /*f310*/  ISETP.GT.U32.AND P4, PT, R10.reuse, R19, PT ;  /* 0x000000130a00720c */ /* 0x040fe20003f84070 */
[C---:B------:R-:W-:Y:S01]  /*f320*/  IMAD R15, R10.reuse, R29, R23 ;  /* 0x0000001d0a0f7224 */ /* 0x040fe200078e0217 */
[C---:B------:R-:W-:Y:S02]  /*f330*/  ISETP.GT.U32.AND P5, PT, R10.reuse, R0, PT ;  /* 0x000000000a00720c */ /* 0x040fe40003fa4070 */
[----:B------:R-:W-:Y:S01]  /*f340*/  STL [R1+0x24a4], R16 ;  /* 0x0024a41001007387 */ /* 0x000fe20000100800 */
[----:B------:R-:W-:Y:S01]  /*f350*/  @!P0 IMAD.MOV R18, RZ, RZ, -R18 ;  /* 0x000000ffff128224 */ /* 0x000fe200078e0a12 */
[----:B------:R-:W-:-:S02]  /*f360*/  ISETP.GT.U32.AND P1, PT, R10, R22, PT ;  /* 0x000000160a00720c */ /* 0x000fc40003f24070 */
[----:B------:R-:W-:Y:S01]  /*f370*/  STL [R1+0x24a8], R17 ;  /* 0x0024a81101007387 */ /* 0x000fe20000100800 */
[----:B------:R-:W-:-:S03]  /*f380*/  ISETP.GT.U32.AND P6, PT, R10, R5, PT ;  /* 0x000000050a00720c */ /* 0x000fc60003fc4070 */
[----:B------:R-:W2:Y:S04]  /*f390*/  LDL.LU R28, [R1+0x24d4] ;  /* 0x0024d400011c7983 */ /* 0x000ea80000300800 */
[----:B------:R-:W1:Y:S01]  /*f3a0*/  S2R R23, SR_TID.X ;  /* 0x0000000000177919 */ /* 0x000e620000002100 */
[----:B------:R-:W-:Y:S02]  /*f3b0*/  ISETP.GT.U32.AND P2, PT, R10, R4, PT ;  /* 0x000000040a00720c */ /* 0x000fe40003f44070 */
[----:B-1----:R-:W-:-:S04]  /*f3c0*/  SHF.R.U32.HI R23, RZ, 0x6, R23 ;  /* 0x00000006ff177819 */ /* 0x002fc80000011617 */
[----:B------:R-:W-:-:S07]  /*f3d0*/  SGXT.U32 R23, R23, 0x1 ;  /* 0x000000011717781a */ /* 0x000fce0000000000 */
[----:B------:R-:W-:Y:S01]  /*f3e0*/  @!P2 IMAD.IADD R4, R4, 0x1, -R10 ;  /* 0x000000010404a824 */ /* 0x000fe200078e0a0a */
[----:B------:R-:W-:Y:S01]  /*f3f0*/  ISETP.GT.U32.AND P0, PT, R10, R7, PT ;  /* 0x000000070a00720c */ /* 0x000fe20003f04070 */
[----:B------:R-:W-:-:S12]  /*f400*/  STL [R1+0x24ac], R18 ;  /* 0x0024ac1201007387 */ /* 0x000fd80000100800 */
[----:B------:R-:W-:Y:S01]  /*f410*/  @!P0 IMAD.IADD R7, R7, 0x1, -R10 ;  /* 0x0000000107078824 */ /* 0x000fe200078e0a0a */
[----:B--2---:R-:W-:-:S04]  /*f420*/  LOP3.LUT R23, R28, R23, RZ, 0xfc, !PT ;  /* 0x000000171c177212 */ /* 0x004fc800078efcff */
[----:B------:R-:W-:-:S04]  /*f430*/  LOP3.LUT R23, R23, 0x18, RZ, 0xfc, !PT ;  /* 0x0000001817177812 */ /* 0x000fc800078efcff */
[----:B------:R-:W-:Y:S02]  /*f440*/  ISETP.GE.AND P2, PT, R23, RZ, PT ;  /* 0x000000ff1700720c */ /* 0x000fe40003f46270 */
[----:B------:R-:W0:Y:S02]  /*f450*/  S2R R23, SR_TID.X ;  /* 0x0000000000177919 */ /* 0x000e240000002100 */
[----:B0-----:R-:W-:-:S04]  /*f460*/  SHF.R.U32.HI R6, RZ, 0x6, R23 ;  /* 0x00000006ff067819 */ /* 0x001fc80000011617 */
[----:B------:R-:W-:-:S04]  /*f470*/  SGXT.U32 R6, R6, 0x1 ;  /* 0x000000010606781a */ /* 0x000fc80000000000 */
[----:B------:R-:W-:-:S04]  /*f480*/  LOP3.LUT R6, R28, R6, RZ, 0xfc, !PT ;  /* 0x000000061c067212 */ /* 0x000fc800078efcff */
[----:B------:R-:W-:Y:S02]  /*f490*/  LOP3.LUT R6, R6, 0x16, RZ, 0xfc, !PT ;  /* 0x0000001606067812 */ /* 0x000fe400078efcff */
[--C-:B------:R-:W-:Y:S02]  /*f4a0*/  SHF.R.U32.HI R29, RZ, 0x6, R23.reuse ;  /* 0x00000006ff1d7819 */ /* 0x100fe40000011617 */
[----:B------:R-:W-:Y:S02]  /*f4b0*/  ISETP.GE.AND P0, PT, R6, RZ, PT ;  /* 0x000000ff0600720c */ /* 0x000fe40003f06270 */
[----:B------:R-:W-:Y:S02]  /*f4c0*/  SHF.R.U32.HI R6, RZ, 0x6, R23 ;  /* 0x00000006ff067819 */ /* 0x000fe40000011617 */
[----:B------:R-:W2:Y:S01]  /*f4d0*/  LDL.LU R23, [R1+0x3d4] ;  /* 0x0003d40001177983 */ /* 0x000ea20000300800 */
[----:B------:R-:W-:Y:S01]  /*f4e0*/  @!P4 IMAD.IADD R19, R19, 0x1, -R10 ;  /* 0x000000011313c824 */ /* 0x000fe200078e0a0a */
[----:B------:R-:W-:-:S02]  /*f4f0*/  ISETP.GT.U32.AND P4, PT, R10, R13, PT ;  /* 0x0000000d0a00720c */ /* 0x000fc40003f84070 */
[----:B------:R-:W-:-:S04]  /*f500*/  SGXT.U32 R29, R29, 0x1 ;  /* 0x000000011d1d781a */ /* 0x000fc80000000000 */
[----:B------:R-:W-:-:S04]  /*f510*/  LOP3.LUT R29, R28, R29, RZ, 0xfc, !PT ;  /* 0x0000001d1c1d7212 */ /* 0x000fc800078efcff */
[----:B------:R-:W-:-:S03]  /*f520*/  LOP3.LUT R29, R29, 0x14, RZ, 0xfc, !PT ;  /* 0x000000141d1d7812 */ /* 0x000fc600078efcff */
[--C-:B------:R-:W-:Y:S01]  /*f530*/  @!P4 IMAD.IADD R13, R13, 0x1, -R10.reuse ;  /* 0x000000010d0dc824 */ /* 0x100fe200078e0a0a */
[----:B------:R-:W-:Y:S01]  /*f540*/  ISETP.GE.AND P4, PT, R29, RZ, PT ;  /* 0x000000ff1d00720c */ /* 0x000fe20003f86270 */
[--C-:B------:R-:W-:Y:S01]  /*f550*/  @!P5 IMAD.IADD R0, R0, 0x1, -R10.reuse ;  /* 0x000000010000d824 */ /* 0x100fe200078e0a0a */
[----:B------:R-:W0:Y:S01]  /*f560*/  S2R R29, SR_TID.X ;  /* 0x00000000001d7919 */ /* 0x000e220000002100 */
[C---:B------:R-:W-:Y:S02]  /*f570*/  ISETP.GT.U32.AND P5, PT, R10.reuse, R26, PT ;  /* 0x0000001a0a00720c */ /* 0x040fe40003fa4070 */
[----:B------:R-:W-:Y:S01]  /*f580*/  ISETP.GT.U32.AND P3, PT, R10, R3, PT ;  /* 0x000000030a00720c */ /* 0x000fe20003f64070 */
[----:B------:R-:W-:Y:S01]  /*f590*/  @!P1 IMAD.IADD R22, R22, 0x1, -R10 ;  /* 0x0000000116169824 */ /* 0x000fe200078e0a0a */
[----:B------:R-:W-:Y:S02]  /*f5a0*/  ISETP.GT.U32.AND P1, PT, R10, R15, PT ;  /* 0x0000000f0a00720c */ /* 0x000fe40003f24070 */
[----:B------:R-:W-:-:S07]  /*f5b0*/  SGXT.U32 R6, R6, 0x1 ;  /* 0x000000010606781a */ /* 0x000fce0000000000 */
[--C-:B------:R-:W-:Y:S01]  /*f5c0*/  @!P5 IMAD.IADD R26, R26, 0x1, -R10.reuse ;  /* 0x000000011a1ad824 */ /* 0x100fe200078e0a0a */
[----:B---3--:R-:W-:Y:S02]  /*f5d0*/  ISETP.GE.AND P5, PT, R27, RZ, PT ;  /* 0x000000ff1b00720c */ /* 0x008fe40003fa6270 */
[----:B------:R-:W1:Y:S01]  /*f5e0*/  S2R R27, SR_TID.X ;  /* 0x00000000001b7919 */ /* 0x000e620000002100 */
[----:B------:R-:W-:Y:S01]  /*f5f0*/  LOP3.LUT R6, R28, R6, RZ, 0xfc, !PT ;  /* 0x000000061c067212 */ /* 0x000fe200078efcff */
[--C-:B------:R-:W-:Y:S01]  /*f600*/  @!P3 IMAD.IADD R3, R3, 0x1, -R10.reuse ;  /* 0x000000010303b824 */ /* 0x100fe200078e0a0a */
[----:B------:R-:W-:Y:S01]  /*f610*/  ISETP.GT.U32.AND P3, PT, R10, R25, PT ;  /* 0x000000190a00720c */ /* 0x000fe20003f64070 */
[----:B------:R-:W-:Y:S01]  /*f620*/  @!P6 IMAD.IADD R5, R5, 0x1, -R10 ;  /* 0x000000010505e824 */ /* 0x000fe200078e0a0a */
[----:B0-----:R-:W-:Y:S02]  /*f630*/  SHF.R.U32.HI R29, RZ, 0x6, R29 ;  /* 0x00000006ff1d7819 */ /* 0x001fe4000001161d */
[----:B------:R-:W-:-:S02]  /*f640*/  LOP3.LUT R6, R6, 0x12, RZ, 0xfc, !PT ;  /* 0x0000001206067812 */ /* 0x000fc400078efcff */
[----:B------:R-:W-:Y:S01]  /*f650*/  SGXT.U32 R29, R29, 0x1 ;  /* 0x000000011d1d781a */ /* 0x000fe20000000000 */
[--C-:B------:R-:W-:Y:S01]  /*f660*/  @!P1 IMAD.IADD R15, R15, 0x1, -R10.reuse ;  /* 0x000000010f0f9824 */ /* 0x100fe200078e0a0a */
[----:B------:R-:W-:Y:S02]  /*f670*/  ISETP.GT.U32.AND P6, PT, R10, R5, PT ;  /* 0x000000050a00720c */ /* 0x000fe40003fc4070 */
[----:B------:R-:W-:Y:S02]  /*f680*/  ISETP.GE.AND P1, PT, R6, RZ, PT ;  /* 0x000000ff0600720c */ /* 0x000fe40003f26270 */
[----:B------:R-:W-:Y:S01]  /*f690*/  LOP3.LUT R29, R28, R29, RZ, 0xfc, !PT ;  /* 0x0000001d1c1d7212 */ /* 0x000fe200078efcff */
[----:B------:R-:W-:-:S03]  /*f6a0*/  @!P3 IMAD.IADD R25, R25, 0x1, -R10 ;  /* 0x000000011919b824 */ /* 0x000fc600078e0a0a */
[----:B------:R-:W-:Y:S01]  /*f6b0*/  LOP3.LUT R29, R29, 0xe, RZ, 0xfc, !PT ;  /* 0x0000000e1d1d7812 */ /* 0x000fe200078efcff */
[----:B------:R-:W-:-:S03]  /*f6c0*/  @!P2 IMAD.MOV R19, RZ, RZ, -R19 ;  /* 0x000000ffff13a224 */ /* 0x000fc600078e0a13 */
[----:B------:R-:W-:Y:S01]  /*f6d0*/  ISETP.GE.AND P3, PT, R29, RZ, PT ;  /* 0x000000ff1d00720c */ /* 0x000fe20003f66270 */
[----:B-1----:R-:W-:Y:S02]  /*f6e0*/  IMAD.SHL.U32 R29, R27, 0x100, RZ ;  /* 0x000001001b1d7824 */ /* 0x002fe400078e00ff */
[----:B------:R-:W-:Y:S02]  /*f6f0*/  @!P0 IMAD.MOV R22, RZ, RZ, -R22 ;  /* 0x000000ffff168224 */ /* 0x000fe400078e0a16 */
[----:B------:R-:W-:Y:S02]  /*f700*/  @!P4 IMAD.MOV R0, RZ, RZ, -R0 ;  /* 0x000000ffff00c224 */ /* 0x000fe400078e0a00 */
[----:B------:R-:W-:Y:S01]  /*f710*/  @!P6 IMAD.IADD R5, R5, 0x1, -R10 ;  /* 0x000000010505e824 */ /* 0x000fe200078e0a0a */
[C---:B------:R-:W-:Y:S01]  /*f720*/  ISETP.GT.U32.AND P6, PT, R10.reuse, R24, PT ;  /* 0x000000180a00720c */ /* 0x040fe20003fc4070 */
[----:B------:R-:W-:Y:S01]  /*f730*/  @!P1 IMAD.MOV R3, RZ, RZ, -R3 ;  /* 0x000000ffff039224 */ /* 0x000fe200078e0a03 */
[----:B------:R-:W-:Y:S01]  /*f740*/  STL [R1+0x24b0], R19 ;  /* 0x0024b01301007387 */ /* 0x000fe20000100800 */
[----:B------:R-:W-:Y:S01]  /*f750*/  @!P5 IMAD.MOV R4, RZ, RZ, -R4 ;  /* 0x000000ffff04d224 */ /* 0x000fe200078e0a04 */
[----:B------:R-:W-:-:S02]  /*f760*/  ISETP.GT.U32.AND P4, PT, R10, R15, PT ;  /* 0x0000000f0a00720c */ /* 0x000fc40003f84070 */
[----:B------:R-:W-:Y:S04]  /*f770*/  STL [R1+0x24c4], R22 ;  /* 0x0024c41601007387 */ /* 0x000fe80000100800 */
[----:B------:R0:W-:Y:S04]  /*f780*/  STL [R1+0x24c8], R0 ;  /* 0x0024c80001007387 */ /* 0x0001e80000100800 */
[----:B------:R-:W-:Y:S04]  /*f790*/  STL [R1+0x24cc], R3 ;  /* 0x0024cc0301007387 */ /* 0x000fe80000100800 */
[----:B------:R1:W-:Y:S01]  /*f7a0*/  STL [R1+0x24d0], R4 ;  /* 0x0024d00401007387 */ /* 0x0003e20000100800 */
[----:B------:R-:W-:Y:S01]  /*f7b0*/  ISETP.GT.U32.AND P1, PT, R10, R26, PT ;  /* 0x0000001a0a00720c */ /* 0x000fe20003f24070 */
[--C-:B------:R-:W-:Y:S01]  /*f7c0*/  @!P6 IMAD.IADD R24, R24, 0x1, -R10.reuse ;  /* 0x000000011818e824 */ /* 0x100fe200078e0a0a */
[----:B------:R-:W-:Y:S01]  /*f7d0*/  ISETP.GT.U32.AND P6, PT, R10, R25, PT ;  /* 0x000000190a00720c */ /* 0x000fe20003fc4070 */
[----:B------:R-:W-:Y:S01]  /*f7e0*/  @!P4 IMAD.IADD R15, R15, 0x1, -R10 ;  /* 0x000000010f0fc824 */ /* 0x000fe200078e0a0a */
[----:B------:R-:W-:-:S02]  /*f7f0*/  ISETP.GE.AND P4, PT, R11, RZ, PT ;  /* 0x000000ff0b00720c */ /* 0x000fc40003f86270 */
[----:B------:R-:W-:-:S07]  /*f800*/  LOP3.LUT R27, R27, 0x3f, RZ, 0xc0, !PT ;  /* 0x0000003f1b1b7812 */ /* 0x000fce00078ec0ff */
[--C-:B------:R-:W-:Y:S01]  /*f810*/  @!P1 IMAD.IADD R26, R26, 0x1, -R10.reuse ;  /* 0x000000011a1a9824 */ /* 0x100fe200078e0a0a */
[----:B------:R-:W-:Y:S01]  /*f820*/  ISETP.GE.AND P1, PT, R9, RZ, PT ;  /* 0x000000ff0900720c */ /* 0x000fe20003f26270 */
[----:B------:R-:W-:Y:S01]  /*f830*/  @!P6 IMAD.IADD R25, R25, 0x1, -R10 ;  /* 0x000000011919e824 */ /* 0x000fe200078e0a0a */
[----:B------:R-:W-:Y:S01]  /*f840*/  ISETP.GE.AND P6, PT, R2, RZ, PT ;  /* 0x000000ff0200720c */ /* 0x000fe20003fc6270 */
[----:B------:R-:W-:Y:S01]  /*f850*/  IMAD R2, R27, c[0x0][0x18c], RZ ;  /* 0x000063001b027a24 */ /* 0x000fe200078e02ff */
[----:B--2---:R-:W-:-:S05]  /*f860*/  LOP3.LUT R29, R23, 0x1000, R29, 0xf8, !PT ;  /* 0x00001000171d7812 */ /* 0x004fca00078ef81d */
[----:B------:R-:W-:Y:S04]  /*f870*/  STL.64 [R1+0x2378], R28 ;  /* 0x0023781c01007387 */ /* 0x000fe80000100a00 */
[----:B0-----:R-:W2:Y:S04]  /*f880*/  LDL.LU R0, [R1+0xac] ;  /* 0x0000ac0001007983 */ /* 0x001ea80000300800 */
[----:B------:R-:W3:Y:S04]  /*f890*/  LDL.LU R22, [R1+0x74] ;  /* 0x0000740001167983 */ /* 0x000ee80000300800 */
[----:B------:R-:W4:Y:S04]  /*f8a0*/  LDL.LU R19, [R1+0x3c4] ;  /* 0x0003c40001137983 */ /* 0x000f280000300800 */
[----:B------:R-:W5:Y:S04]  /*f8b0*/  LDL.LU R18, [R1+0x3c8] ;  /* 0x0003c80001127983 */ /* 0x000f680000300800 */
[----:B------:R-:W5:Y:S04]  /*f8c0*/  LDL.LU R17, [R1+0x3cc] ;  /* 0x0003cc0001117983 */ /* 0x000f680000300800 */
[----:B------:R-:W5:Y:S04]  /*f8d0*/  LDL.LU R11, [R1+0x3d0] ;  /* 0x0003d000010b7983 */ /* 0x000f680000300800 */
[----:B------:R-:W5:Y:S04]  /*f8e0*/  LDL.LU R9, [R1+0x68] ;  /* 0x0000680001097983 */ /* 0x000f680000300800 */
[----:B------:R-:W5:Y:S01]  /*f8f0*/  LDL.LU R27, [R1+0x24] ;  /* 0x00002400011b7983 */ /* 0x000f620000300800 */
[----:B------:R-:W-:-:S02]  /*f900*/  ISETP.GT.U32.AND P2, PT, R10, R7, PT ;  /* 0x000000070a00720c */ /* 0x000fc40003f44070 */
[C---:B------:R-:W-:Y:S02]  /*f910*/  ISETP.GT.U32.AND P0, PT, R10.reuse, R13, PT ;  /* 0x0000000d0a00720c */ /* 0x040fe40003f04070 */
[----:B------:R-:W-:-:S09]  /*f920*/  ISETP.GT.U32.AND P5, PT, R10, R24, PT ;  /* 0x000000180a00720c */ /* 0x000fd20003fa4070 */
[----:B------:R-:W-:Y:S01]  /*f930*/  @!P2 IMAD.IADD R7, R7, 0x1, -R10 ;  /* 0x000000010707a824 */ /* 0x000fe200078e0a0a */
[----:B------:R-:W-:Y:S02]  /*f940*/  ISETP.GE.AND P2, PT, R21, RZ, PT ;  /* 0x000000ff1500720c */ /* 0x000fe40003f46270 */
[----:B------:R-:W5:Y:S04]  /*f950*/  LDL.LU R21, [R1+0x3c0] ;  /* 0x0003c00001157983 */ /* 0x000f680000300800 */
[----:B-1----:R-:W5:Y:S01]  /*f960*/  LDL.LU R4, [R1+0x14] ;  /* 0x0000140001047983 */ /* 0x002f620000300800 */
[----:B------:R-:W-:-:S03]  /*f970*/  @!P3 IMAD.MOV R5, RZ, RZ, -R5 ;  /* 0x000000ffff05b224 */ /* 0x000fc600078e0a05 */
[----:B------:R-:W5:Y:S01]  /*f980*/  LDL.LU R16, [R1+0x10] ;  /* 0x0000100001107983 */ /* 0x000f620000300800 */
[----:B------:R-:W-:-:S03]  /*f990*/  ISETP.GE.AND P3, PT, R20, RZ, PT ;  /* 0x000000ff1400720c */ /* 0x000fc60003f66270 */
[----:B------:R-:W5:Y:S04]  /*f9a0*/  LDL.LU R14, [R1+0x350] ;  /* 0x00035000010e7983 */ /* 0x000f680000300800 */
[----:B------:R-:W5:Y:S04]  /*f9b0*/  LDL.LU R8, [R1+0x35c] ;  /* 0x00035c0001087983 */ /* 0x000f680000300800 */
[----:B------:R-:W5:Y:S04]  /*f9c0*/  LDL.LU R6, [R1+0x3a4] ;  /* 0x0003a40001067983 */ /* 0x000f680000300800 */
[----:B------:R-:W5:Y:S01]  /*f9d0*/  LDL.LU R20, [R1+0x3a8] ;  /* 0x0003a80001147983 */ /* 0x000f620000300800 */
[----:B------:R-:W-:-:S02]  /*f9e0*/  @!P0 IMAD.IADD R13, R13, 0x1, -R10 ;  /* 0x000000010d0d8824 */ /* 0x000fc400078e0a0a */
[----:B------:R-:W-:Y:S01]  /*f9f0*/  @!P5 IMAD.IADD R24, R24, 0x1, -R10 ;  /* 0x000000011818d824 */ /* 0x000fe200078e0a0a */
[----:B------:R-:W-:Y:S02]  /*fa00*/  LEA R10, P5, R2, c[0x0][0x168], 0x1 ;  /* 0x00005a00020a7a11 */ /* 0x000fe400078a08ff */
[----:B------:R-:W5:Y:S01]  /*fa10*/  LDL.LU R2, [R1+0x3b0] ;  /* 0x0003b00001027983 */ /* 0x000f620000300800 */
[----:B------:R-:W-:-:S03]  /*fa20*/  ISETP.GE.AND P0, PT, R12, RZ, PT ;  /* 0x000000ff0c00720c */ /* 0x000fc60003f06270 */
[----:B------:R-:W5:Y:S01]  /*fa30*/  LDL.LU R12, [R1+0x3bc] ;  /* 0x0003bc00010c7983 */ /* 0x000f620000300800 */
[----:B------:R-:W-:Y:S01]  /*fa40*/  @!P3 IMAD.MOV R7, RZ, RZ, -R7 ;  /* 0x000000ffff07b224 */ /* 0x000fe200078e0a07 */
[----:B------:R-:W-:Y:S02]  /*fa50*/  ISETP.NE.AND P3, PT, RZ, c[0x0][0x17c], PT ;  /* 0x00005f00ff007a0c */ /* 0x000fe40003f65270 */
[----:B------:R-:W-:Y:S01]  /*fa60*/  LOP3.LUT R23, RZ, c[0x0][0x17c], RZ, 0x33, !PT ;  /* 0x00005f00ff177a12 */ /* 0x000fe200078e33ff */
[----:B------:R3:W-:Y:S03]  /*fa70*/  STL [R1+0x23dc], R10 ;  /* 0x0023dc0a01007387 */ /* 0x0007e60000100800 */
[C---:B--2---:R-:W-:Y:S02]  /*fa80*/  SEL R3, R23.reuse, R0, !P3 ;  /* 0x0000000017037207 */ /* 0x044fe40005800000 */
[----:B---3--:R-:W-:-:S03]  /*fa90*/  SEL R10, R23, R22, !P3 ;  /* 0x00000016170a7207 */ /* 0x008fc60005800000 */
[----:B------:R5:W-:Y:S01]  /*faa0*/  STL [R1+0x404], R3 ;  /* 0x0004040301007387 */ /* 0x000be20000100800 */
[----:B----4-:R-:W-:-:S03]  /*fab0*/  SEL R0, R23, R19, !P3 ;  /* 0x0000001317007207 */ /* 0x010fc60005800000 */
[----:B------:R0:W-:Y:S01]  /*fac0*/  STL [R1+0x400], R10 ;  /* 0x0004000a01007387 */ /* 0x0001e20000100800 */
[----:B-----5:R-:W-:-:S03]  /*fad0*/  SEL R3, R23, R18, !P3 ;  /* 0x0000001217037207 */ /* 0x020fc60005800000 */
[----:B------:R1:W-:Y:S01]  /*fae0*/  STL [R1+0x3fc], R0 ;  /* 0x0003fc0001007387 */ /* 0x0003e20000100800 */
[----:B0-----:R-:W-:-:S03]  /*faf0*/  SEL R10, R23, R17, !P3 ;  /* 0x00000011170a7207 */ /* 0x001fc60005800000 */
[----:B------:R0:W-:Y:S01]  /*fb00*/  STL [R1+0x3f8], R3 ;  /* 0x0003f80301007387 */ /* 0x0001e20000100800 */
[----:B-1----:R-:W-:-:S03]  /*fb10*/  SEL R0, R23, R11, !P3 ;  /* 0x0000000b17007207 */ /* 0x002fc60005800000 */
[----:B0-----:R-:W2:Y:S04]  /*fb20*/  LDL.LU R3, [R1+0x3b8] ;  /* 0x0003b80001037983 */ /* 0x001ea80000300800 */
[----:B------:R0:W-:Y:S04]  /*fb30*/  STL [R1+0x3f4], R10 ;  /* 0x0003f40a01007387 */ /* 0x0001e80000100800 */
[----:B------:R-:W3:Y:S04]  /*fb40*/  LDL.LU R11, [R1+0x3b4] ;  /* 0x0003b400010b7983 */ /* 0x000ee80000300800 */
[----:B------:R1:W-:Y:S01]  /*fb50*/  STL [R1+0x3f0], R0 ;  /* 0x0003f00001007387 */ /* 0x0003e20000100800 */
[----:B0-----:R-:W-:-:S02]  /*fb60*/  SEL R10, R23, R27, !P3 ;  /* 0x0000001b170a7207 */ /* 0x001fc40005800000 */
[C---:B-1----:R-:W-:Y:S02]  /*fb70*/  SEL R0, R23.reuse, R9, !P3 ;  /* 0x0000000917007207 */ /* 0x042fe40005800000 */
[----:B------:R-:W4:Y:S04]  /*fb80*/  LDL.LU R9, [R1+0x3ac] ;  /* 0x0003ac0001097983 */ /* 0x000f280000300800 */
[----:B------:R0:W-:Y:S04]  /*fb90*/  STL [R1+0x3ec], R0 ;  /* 0x0003ec0001007387 */ /* 0x0001e80000100800 */
[----:B0-----:R-:W5:Y:S04]  /*fba0*/  LDL.LU R0, [R1+0x390] ;  /* 0x0003900001007983 */ /* 0x001f680000300800 */
[----:B------:R-:W5:Y:S04]  /*fbb0*/  LDL.LU R22, [R1+0x398] ;  /* 0x0003980001167983 */ /* 0x000f680000300800 */
[----:B------:R0:W-:Y:S04]  /*fbc0*/  STL [R1+0x3e8], R10 ;  /* 0x0003e80a01007387 */ /* 0x0001e80000100800 */
[----:B------:R-:W5:Y:S04]  /*fbd0*/  LDL.LU R19, [R1+0x39c] ;  /* 0x00039c0001137983 */ /* 0x000f680000300800 */
[----:B------:R-:W5:Y:S04]  /*fbe0*/  LDL.LU R18, [R1+0x3a0] ;  /* 0x0003a00001127983 */ /* 0x000f680000300800 */
[----:B------:R-:W5:Y:S04]  /*fbf0*/  LDL.LU R17, [R1+0x394] ;  /* 0x0003940001117983 */ /* 0x000f680000300800 */
[----:B------:R-:W5:Y:S01]  /*fc00*/  LDL.LU R27, [R1+0x380] ;  /* 0x00038000011b7983 */ /* 0x000f620000300800 */
[----:B0-----:R-:W-:-:S03]  /*fc10*/  SEL R10, R23, R21, !P3 ;  /* 0x00000015170a7207 */ /* 0x001fc60005800000 */
[----:B------:R-:W5:Y:S01]  /*fc20*/  LDL.LU R21, [R1+0x384] ;  /* 0x0003840001157983 */ /* 0x000f620000300800 */
[C---:B------:R-:W-:Y:S02]  /*fc30*/  SEL R4, R23.reuse, R4, !P3 ;  /* 0x0000000417047207 */ /* 0x040fe40005800000 */
[C---:B------:R-:W-:Y:S01]  /*fc40*/  SEL R16, R23.reuse, R16, !P3 ;  /* 0x0000001017107207 */ /* 0x040fe20005800000 */
[----:B------:R0:W-:Y:S04]  /*fc50*/  STL [R1+0x3e4], R10 ;  /* 0x0003e40a01007387 */ /* 0x0001e80000100800 */
[----:B------:R1:W-:Y:S01]  /*fc60*/  STL [R1+0x3e0], R4 ;  /* 0x0003e00401007387 */ /* 0x0003e20000100800 */
[----:B0-----:R-:W-:-:S03]  /*fc70*/  SEL R10, R23, R14, !P3 ;  /* 0x0000000e170a7207 */ /* 0x001fc60005800000 */
[----:B------:R-:W-:Y:S01]  /*fc80*/  STL [R1+0x3dc], R16 ;  /* 0x0003dc1001007387 */ /* 0x000fe20000100800 */
[C---:B-1----:R-:W-:Y:S02]  /*fc90*/  SEL R4, R23.reuse, R8, !P3 ;  /* 0x0000000817047207 */ /* 0x042fe40005800000 */
[C---:B------:R-:W-:Y:S02]  /*fca0*/  SEL R8, R23.reuse, R6, !P3 ;  /* 0x0000000617087207 */ /* 0x040fe40005800000 */
[C---:B------:R-:W-:Y:S01]  /*fcb0*/  SEL R6, R23.reuse, R20, !P3 ;  /* 0x0000001417067207 */ /* 0x040fe20005800000 */
[----:B------:R-:W-:Y:S04]  /*fcc0*/  STL [R1+0x3d8], R10 ;  /* 0x0003d80a01007387 */ /* 0x000fe80000100800 */
[----:B------:R0:W-:Y:S04]  /*fcd0*/  STL [R1+0x3d4], R4 ;  /* 0x0003d40401007387 */ /* 0x0001e80000100800 */
[----:B------:R1:W-:Y:S04]  /*fce0*/  STL [R1+0x3d0], R8 ;  /* 0x0003d00801007387 */ /* 0x0003e80000100800 */
[----:B------:R1:W-:Y:S01]  /*fcf0*/  STL [R1+0x3cc], R6 ;  /* 0x0003cc0601007387 */ /* 0x0003e20000100800 */
[----:B0-----:R-:W-:-:S03]  /*fd00*/  SEL R4, R23, R2, !P3 ;  /* 0x0000000217047207 */ /* 0x001fc60005800000 */
[----:B------:R-:W5:Y:S01]  /*fd10*/  LDL.LU R10, [R1+0x388] ;  /* 0x00038800010a7983 */ /* 0x000f620000300800 */
[----:B------:R-:W-:-:S03]  /*fd20*/  SEL R2, R23, R12, !P3 ;  /* 0x0000000c17027207 */ /* 0x000fc60005800000 */
[----:B------:R-:W-:Y:S04]  /*fd30*/  STL [R1+0x3c8], R4 ;  /* 0x0003c80401007387 */ /* 0x000fe80000100800 */
[----:B------:R-:W5:Y:S04]  /*fd40*/  LDL.LU R28, [R1+0x37c] ;  /* 0x00037c00011c7983 */ /* 0x000f680000300800 */
[----:B------:R0:W-:Y:S04]  /*fd50*/  STL [R1+0x3c4], R2 ;  /* 0x0003c40201007387 */ /* 0x0001e80000100800 */
[----:B------:R-:W5:Y:S04]  /*fd60*/  LDL.LU R29, [R1+0x378] ;  /* 0x00037800011d7983 */ /* 0x000f680000300800 */
[----:B------:R-:W5:Y:S04]  /*fd70*/  LDL.LU R16, [R1+0x374] ;  /* 0x0003740001107983 */ /* 0x000f680000300800 */
[----:B------:R-:W5:Y:S04]  /*fd80*/  LDL.LU R14, [R1+0x370] ;  /* 0x00037000010e7983 */ /* 0x000f680000300800 */
[----:B-1----:R-:W5:Y:S04]  /*fd90*/  LDL.LU R8, [R1+0x36c] ;  /* 0x00036c0001087983 */ /* 0x002f680000300800 */
[----:B------:R-:W5:Y:S04]  /*fda0*/  LDL.LU R6, [R1+0x368] ;  /* 0x0003680001067983 */ /* 0x000f680000300800 */
[----:B------:R-:W5:Y:S04]  /*fdb0*/  LDL.LU R20, [R1+0x364] ;  /* 0x0003640001147983 */ /* 0x000f680000300800 */
[----:B0-----:R-:W5:Y:S04]  /*fdc0*/  LDL.LU R2, [R1+0x360] ;  /* 0x0003600001027983 */ /* 0x001f680000300800 */
[----:B------:R-:W5:Y:S01]  /*fdd0*/  LDL.LU R12, [R1+0x358] ;  /* 0x00035800010c7983 */ /* 0x000f620000300800 */
[----:B--2---:R-:W-:-:S02]  /*fde0*/  SEL R3, R23, R3, !P3 ;  /* 0x0000000317037207 */ /* 0x004fc40005800000 */
[C---:B---3--:R-:W-:Y:S02]  /*fdf0*/  SEL R4, R23.reuse, R11, !P3 ;  /* 0x0000000b17047207 */ /* 0x048fe40005800000 */
[----:B------:R-:W2:Y:S04]  /*fe00*/  LDL.LU R11, [R1+0x354] ;  /* 0x00035400010b7983 */ /* 0x000ea80000300800 */
[----:B------:R4:W-:Y:S04]  /*fe10*/  STL [R1+0x3c0], R3 ;  /* 0x0003c00301007387 */ /* 0x0009e80000100800 */
[----:B------:R5:W-:Y:S01]  /*fe20*/  STL [R1+0x3bc], R4 ;  /* 0x0003bc0401007387 */ /* 0x000be20000100800 */
[----:B----4-:R-:W-:-:S03]  /*fe30*/  SEL R3, R23, R9, !P3 ;  /* 0x0000000917037207 */ /* 0x010fc60005800000 */
[----:B------:R-:W3:Y:S04]  /*fe40*/  LDL.LU R9, [R1+0x324] ;  /* 0x0003240001097983 */ /* 0x000ee80000300800 */
[----:B------:R0:W-:Y:S01]  /*fe50*/  STL [R1+0x3b8], R3 ;  /* 0x0003b80301007387 */ /* 0x0001e20000100800 */
[C---:B-----5:R-:W-:Y:S02]  /*fe60*/  SEL R4, R23.reuse, R0, !P3 ;  /* 0x0000000017047207 */ /* 0x060fe40005800000 */
[----:B------:R-:W-:-:S03]  /*fe70*/  SEL R0, R23, R22, !P3 ;  /* 0x0000001617007207 */ /* 0x000fc60005800000 */
[----:B------:R1:W-:Y:S01]  /*fe80*/  STL [R1+0x3b4], R4 ;  /* 0x0003b40401007387 */ /* 0x0003e20000100800 */
[----:B0-----:R-:W-:-:S03]  /*fe90*/  SEL R3, R23, R19, !P3 ;  /* 0x0000001317037207 */ /* 0x001fc60005800000 */
[----:B------:R-:W-:Y:S01]  /*fea0*/  STL [R1+0x3b0], R0 ;  /* 0x0003b00001007387 */ /* 0x000fe20000100800 */
[----:B-1----:R-:W-:-:S03]  /*feb0*/  SEL R4, R23, R18, !P3 ;  /* 0x0000001217047207 */ /* 0x002fc60005800000 */
[----:B------:R0:W-:Y:S04]  /*fec0*/  STL [R1+0x3ac], R3 ;  /* 0x0003ac0301007387 */ /* 0x0001e80000100800 */
[----:B------:R1:W-:Y:S01]  /*fed0*/  STL [R1+0x3a8], R4 ;  /* 0x0003a80401007387 */ /* 0x0003e20000100800 */
[----:B0-----:R-:W-:-:S03]  /*fee0*/  SEL R3, R23, R27, !P3 ;  /* 0x0000001b17037207 */ /* 0x001fc60005800000 */
[----:B------:R-:W4:Y:S01]  /*fef0*/  LDL.LU R27, [R1+0x330] ;  /* 0x00033000011b7983 */ /* 0x000f220000300800 */
[----:B------:R-:W-:-:S05]  /*ff00*/  SEL R0, R23, R17, !P3 ;  /* 0x0000001117007207 */ /* 0x000fca0005800000 */
[----:B------:R0:W-:Y:S04]  /*ff10*/  STL [R1+0x3a4], R0 ;  /* 0x0003a40001007387 */ /* 0x0001e80000100800 */
[----:B------:R5:W-:Y:S04]  /*ff20*/  STL [R1+0x3a0], R3 ;  /* 0x0003a00301007387 */ /* 0x000be80000100800 */
[----:B-1----:R-:W4:Y:S01]  /*ff30*/  LDL.LU R4, [R1+0x334] ;  /* 0x0003340001047983 */ /* 0x002f220000300800 */
[----:B0-----:R-:W-:-:S03]  /*ff40*/  SEL R0, R23, R21, !P3 ;  /* 0x0000001517007207 */ /* 0x001fc60005800000 */
[----:B-----5:R-:W5:Y:S04]  /*ff50*/  LDL.LU R3, [R1+0x338] ;  /* 0x0003380001037983 */ /* 0x020f680000300800 */
[----:B------:R0:W-:Y:S04]  /*ff60*/  STL [R1+0x39c], R0 ;  /* 0x00039c0001007387 */ /* 0x0001e80000100800 */
[----:B0-----:R-:W5:Y:S04]  /*ff70*/  LDL.LU R0, [R1+0x33c] ;  /* 0x00033c0001007983 */ /* 0x001f680000300800 */
[----:B------:R-:W5:Y:S04]  /*ff80*/  LDL.LU R22, [R1+0x340] ;  /* 0x0003400001167983 */ /* 0x000f680000300800 */
[----:B------:R-:W5:Y:S04]  /*ff90*/  LDL.LU R19, [R1+0x34c] ;  /* 0x00034c0001137983 */ /* 0x000f680000300800 */
[----:B------:R-:W5:Y:S01]  /*ffa0*/  LDL.LU R18, [R1+0x344] ;  /* 0x0003440001127983 */ /* 0x000f620000300800 */
[----:B------:R-:W-:-:S03]  /*ffb0*/  SEL R10, R23, R10, !P3 ;  /* 0x0000000a170a7207 */ /* 0x000fc60005800000 */
[----:B------:R-:W5:Y:S04]  /*ffc0*/  LDL.LU R17, [R1+0x348] ;  /* 0x0003480001117983 */ /* 0x000f680000300800 */
[----:B------:R-:W5:Y:S04]  /*ffd0*/  LDL.LU R21, [R1+0x32c] ;  /* 0x00032c0001157983 */ /* 0x000f680000300800 */
[----:B------:R0:W-:Y:S02]  /*ffe0*/  STL [R1+0x398], R10 ;  /* 0x0003980a01007387 */ /* 0x0001e40000100800 */
[----:B0-----:R-:W-:-:S02]  /*fff0*/  SEL R10, R23, R28, !P3 ;  /* 0x0000001c170a7207 */ /* 0x001fc40005800000 */
[----:B------:R-:W-:-:S03]  /*10000*/  SEL R28, R23, R29, !P3 ;  /* 0x0000001d171c7207 */ /* 0x000fc60005800000 */
[----:B------:R0:W-:Y:S04]  /*10010*/  STL [R1+0x394], R10 ;  /* 0x0003940a01007387 */ /* 0x0001e80000100800 */
[----:B------:R-:W-:Y:S01]  /*10020*/  STL [R1+0x390], R28 ;  /* 0x0003901c01007387 */ /* 0x000fe20000100800 */
[C---:B0-----:R-:W-:Y:S02]  /*10030*/  SEL R10, R23.reuse, R16, !P3 ;  /* 0x00000010170a7207 */ /* 0x041fe40005800000 */
[C---:B------:R-:W-:Y:S02]  /*10040*/  SEL R16, R23.reuse, R14, !P3 ;  /* 0x0000000e17107207 */ /* 0x040fe40005800000 */
[C---:B------:R-:W-:Y:S01]  /*10050*/  SEL R14, R23.reuse, R8, !P3 ;  /* 0x00000008170e7207 */ /* 0x040fe20005800000 */
[----:B------:R0:W-:Y:S01]  /*10060*/  STL [R1+0x388], R10 ;  /* 0x0003880a01007387 */ /* 0x0001e20000100800 */
[----:B------:R-:W-:-:S03]  /*10070*/  SEL R8, R23, R20, !P3 ;  /* 0x0000001417087207 */ /* 0x000fc60005800000 */
[----:B------:R1:W-:Y:S01]  /*10080*/  STL [R1+0x384], R16 ;  /* 0x0003841001007387 */ /* 0x0003e20000100800 */
[----:B0-----:R-:W-:-:S03]  /*10090*/  SEL R10, R23, R6, !P3 ;  /* 0x00000006170a7207 */ /* 0x001fc60005800000 */
[----:B------:R-:W-:Y:S01]  /*100a0*/  STL [R1+0x380], R14 ;  /* 0x0003800e01007387 */ /* 0x000fe20000100800 */
[----:B------:R-:W-:-:S03]  /*100b0*/  SEL R6, R23, R2, !P3 ;  /* 0x0000000217067207 */ /* 0x000fc60005800000 */
[----:B------:R-:W-:Y:S01]  /*100c0*/  STL [R1+0x37c], R10 ;  /* 0x00037c0a01007387 */ /* 0x000fe20000100800 */
[----:B------:R-:W-:-:S03]  /*100d0*/  SEL R2, R23, R12, !P3 ;  /* 0x0000000c17027207 */ /* 0x000fc60005800000 */
[----:B------:R-:W-:Y:S04]  /*100e0*/  STL [R1+0x378], R8 ;  /* 0x0003780801007387 */ /* 0x000fe80000100800 */
[----:B-1----:R-:W5:Y:S04]  /*100f0*/  LDL.LU R16, [R1+0x328] ;  /* 0x0003280001107983 */ /* 0x002f680000300800 */
[----:B------:R2:W-:Y:S04]  /*10100*/  STL [R1+0x374], R6 ;  /* 0x0003740601007387 */ /* 0x0005e80000100800 */
[----:B------:R-:W5:Y:S04]  /*10110*/  LDL.LU R12, [R1+0x2f4] ;  /* 0x0002f400010c7983 */ /* 0x000f680000300800 */
[----:B------:R3:W-:Y:S01]  /*10120*/  STL [R1+0x370], R2 ;  /* 0x0003700201007387 */ /* 0x0007e20000100800 */
[----:B--2---:R-:W-:-:S03]  /*10130*/  SEL R6, R23, R11, !P3 ;  /* 0x0000000b17067207 */ /* 0x004fc60005800000 */
[----:B------:R-:W2:Y:S04]  /*10140*/  LDL.LU R11, [R1+0x31c] ;  /* 0x00031c00010b7983 */ /* 0x000ea80000300800 */
[----:B------:R0:W-:Y:S04]  /*10150*/  STL [R1+0x36c], R6 ;  /* 0x00036c0601007387 */ /* 0x0001e80000100800 */
[----:B------:R-:W2:Y:S04]  /*10160*/  LDL.LU R14, [R1+0x320] ;  /* 0x00032000010e7983 */ /* 0x000ea80000300800 */
[----:B------:R-:W2:Y:S01]  /*10170*/  LDL.LU R8, [R1+0x2fc] ;  /* 0x0002fc0001087983 */ /* 0x000ea20000300800 */
[----:B---3--:R-:W-:-:S05]  /*10180*/  SEL R2, R23, R9, !P3 ;  /* 0x0000000917027207 */ /* 0x008fca0005800000 */
[----:B------:R1:W-:Y:S04]  /*10190*/  STL [R1+0x368], R2 ;  /* 0x0003680201007387 */ /* 0x0003e80000100800 */
[----:B0-----:R-:W3:Y:S04]  /*101a0*/  LDL.LU R6, [R1+0x318] ;  /* 0x0003180001067983 */ /* 0x001ee80000300800 */
[----:B------:R-:W3:Y:S04]  /*101b0*/  LDL.LU R20, [R1+0x304] ;  /* 0x0003040001147983 */ /* 0x000ee80000300800 */
[----:B-1----:R-:W3:Y:S04]  /*101c0*/  LDL.LU R2, [R1+0x314] ;  /* 0x0003140001027983 */ /* 0x002ee80000300800 */
[----:B------:R-:W3:Y:S01]  /*101d0*/  LDL.LU R9, [R1+0x308] ;  /* 0x0003080001097983 */ /* 0x000ee20000300800 */
[----:B----4-:R-:W-:-:S03]  /*101e0*/  SEL R10, R23, R27, !P3 ;  /* 0x0000001b170a7207 */ /* 0x010fc60005800000 */
[----:B------:R-:W4:Y:S04]  /*101f0*/  LDL.LU R27, [R1+0x310] ;  /* 0x00031000011b7983 */ /* 0x000f280000300800 */
[----:B------:R5:W-:Y:S01]  /*10200*/  STL [R1+0x364], R10 ;  /* 0x0003640a01007387 */ /* 0x000be20000100800 */
[C---:B------:R-:W-:Y:S02]  /*10210*/  SEL R28, R23.reuse, R4, !P3 ;  /* 0x00000004171c7207 */ /* 0x040fe40005800000 */
[----:B-----5:R-:W-:-:S03]  /*10220*/  SEL R10, R23, R3, !P3 ;  /* 0x00000003170a7207 */ /* 0x020fc60005800000 */
[----:B------:R-:W-:Y:S04]  /*10230*/  STL [R1+0x360], R28 ;  /* 0x0003601c01007387 */ /* 0x000fe80000100800 */
[----:B------:R-:W-:Y:S01]  /*10240*/  STL [R1+0x35c], R10 ;  /* 0x00035c0a01007387 */ /* 0x000fe20000100800 */
[C---:B------:R-:W-:Y:S02]  /*10250*/  SEL R4, R23.reuse, R0, !P3 ;  /* 0x0000000017047207 */ /* 0x040fe40005800000 */
[----:B------:R-:W-:-:S03]  /*10260*/  SEL R3, R23, R22, !P3 ;  /* 0x0000001617037207 */ /* 0x000fc60005800000 */
[----:B------:R0:W-:Y:S01]  /*10270*/  STL [R1+0x358], R4 ;  /* 0x0003580401007387 */ /* 0x0001e20000100800 */
[----:B------:R-:W-:-:S03]  /*10280*/  SEL R0, R23, R19, !P3 ;  /* 0x0000001317007207 */ /* 0x000fc60005800000 */
[----:B------:R1:W-:Y:S01]  /*10290*/  STL [R1+0x354], R3 ;  /* 0x0003540301007387 */ /* 0x0003e20000100800 */
[----:B0-----:R-:W-:-:S03]  /*102a0*/  SEL R4, R23, R18, !P3 ;  /* 0x0000001217047207 */ /* 0x001fc60005800000 */
[----:B------:R0:W-:Y:S01]  /*102b0*/  STL [R1+0x350], R0 ;  /* 0x0003500001007387 */ /* 0x0001e20000100800 */
[----:B-1----:R-:W-:-:S03]  /*102c0*/  SEL R3, R23, R17, !P3 ;  /* 0x0000001117037207 */ /* 0x002fc60005800000 */
[----:B------:R-:W-:Y:S04]  /*102d0*/  STL [R1+0x34c], R4 ;  /* 0x00034c0401007387 */ /* 0x000fe80000100800 */
[----:B------:R-:W5:Y:S01]  /*102e0*/  LDL.LU R10, [R1+0x30c] ;  /* 0x00030c00010a7983 */ /* 0x000f620000300800 */
[----:B0-----:R-:W-:-:S03]  /*102f0*/  SEL R0, R23, R21, !P3 ;  /* 0x0000001517007207 */ /* 0x001fc60005800000 */
[----:B------:R0:W-:Y:S04]  /*10300*/  STL [R1+0x348], R3 ;  /* 0x0003480301007387 */ /* 0x0001e80000100800 */
[----:B------:R-:W5:Y:S04]  /*10310*/  LDL.LU R28, [R1+0x300] ;  /* 0x00030000011c7983 */ /* 0x000f680000300800 */
[----:B------:R1:W-:Y:S04]  /*10320*/  STL [R1+0x344], R0 ;  /* 0x0003440001007387 */ /* 0x0003e80000100800 */
[----:B------:R-:W5:Y:S04]  /*10330*/  LDL.LU R29, [R1+0x2f8] ;  /* 0x0002f800011d7983 */ /* 0x000f680000300800 */
[----:B0-----:R-:W5:Y:S04]  /*10340*/  LDL.LU R3, [R1+0x2f0] ;  /* 0x0002f00001037983 */ /* 0x001f680000300800 */
[----:B-1----:R-:W5:Y:S04]  /*10350*/  LDL.LU R0, [R1+0x2ec] ;  /* 0x0002ec0001007983 */ /* 0x002f680000300800 */
[----:B------:R-:W5:Y:S04]  /*10360*/  LDL.LU R22, [R1+0x2e8] ;  /* 0x0002e80001167983 */ /* 0x000f680000300800 */
[----:B------:R-:W5:Y:S04]  /*10370*/  LDL.LU R19, [R1+0x2e4] ;  /* 0x0002e40001137983 */ /* 0x000f680000300800 */
[----:B------:R-:W5:Y:S04]  /*10380*/  LDL.LU R18, [R1+0x2e0] ;  /* 0x0002e00001127983 */ /* 0x000f680000300800 */
[----:B------:R-:W5:Y:S04]  /*10390*/  LDL.LU R17, [R1+0x2dc] ;  /* 0x0002dc0001117983 */ /* 0x000f680000300800 */
[----:B------:R-:W5:Y:S01]  /*103a0*/  LDL.LU R21, [R1+0x2d8] ;  /* 0x0002d80001157983 */ /* 0x000f620000300800 */
[----:B------:R-:W-:-:S02]  /*103b0*/  SEL R4, R23, R16, !P3 ;  /* 0x0000001017047207 */ /* 0x000fc40005800000 */
[C---:B------:R-:W-:Y:S02]  /*103c0*/  SEL R16, R23.reuse, R12, !P3 ;  /* 0x0000000c17107207 */ /* 0x040fe40005800000 */
[----:B------:R-:W5:Y:S04]  /*103d0*/  LDL.LU R12, [R1+0x2d4] ;  /* 0x0002d400010c7983 */ /* 0x000f680000300800 */
[----:B------:R2:W-:Y:S04]  /*103e0*/  STL [R1+0x340], R4 ;  /* 0x0003400401007387 */ /* 0x0005e80000100800 */
[----:B------:R-:W-:Y:S01]  /*103f0*/  STL [R1+0x33c], R16 ;  /* 0x00033c1001007387 */ /* 0x000fe20000100800 */
[----:B--2---:R-:W-:-:S03]  /*10400*/  SEL R4, R23, R11, !P3 ;  /* 0x0000000b17047207 */ /* 0x004fc60005800000 */
[----:B------:R-:W2:Y:S04]  /*10410*/  LDL.LU R11, [R1+0x2d0] ;  /* 0x0002d000010b7983 */ /* 0x000ea80000300800 */
[----:B------:R3:W-:Y:S01]  /*10420*/  STL [R1+0x338], R4 ;  /* 0x0003380401007387 */ /* 0x0007e20000100800 */
[C---:B------:R-:W-:Y:S02]  /*10430*/  SEL R14, R23.reuse, R14, !P3 ;  /* 0x0000000e170e7207 */ /* 0x040fe40005800000 */
[----:B------:R-:W-:-:S03]  /*10440*/  SEL R8, R23, R8, !P3 ;  /* 0x0000000817087207 */ /* 0x000fc60005800000 */
[----:B------:R-:W-:Y:S04]  /*10450*/  STL [R1+0x334], R14 ;  /* 0x0003340e01007387 */ /* 0x000fe80000100800 */
[----:B------:R-:W-:Y:S01]  /*10460*/  STL [R1+0x330], R8 ;  /* 0x0003300801007387 */ /* 0x000fe20000100800 */
[C---:B---3--:R-:W-:Y:S02]  /*10470*/  SEL R4, R23.reuse, R6, !P3 ;  /* 0x0000000617047207 */ /* 0x048fe40005800000 */
[----:B------:R-:W-:-:S03]  /*10480*/  SEL R6, R23, R20, !P3 ;  /* 0x0000001417067207 */ /* 0x000fc60005800000 */
[----:B------:R0:W-:Y:S01]  /*10490*/  STL [R1+0x32c], R4 ;  /* 0x00032c0401007387 */ /* 0x0001e20000100800 */
[----:B------:R-:W-:-:S03]  /*104a0*/  SEL R2, R23, R2, !P3 ;  /* 0x0000000217027207 */ /* 0x000fc60005800000 */
[----:B------:R-:W-:Y:S01]  /*104b0*/  STL [R1+0x328], R6 ;  /* 0x0003280601007387 */ /* 0x000fe20000100800 */
[----:B0-----:R-:W-:-:S03]  /*104c0*/  SEL R4, R23, R9, !P3 ;  /* 0x0000000917047207 */ /* 0x001fc60005800000 */
[----:B------:R-:W3:Y:S04]  /*104d0*/  LDL.LU R9, [R1+0x2cc] ;  /* 0x0002cc0001097983 */ /* 0x000ee80000300800 */
[----:B------:R4:W-:Y:S04]  /*104e0*/  STL [R1+0x324], R2 ;  /* 0x0003240201007387 */ /* 0x0009e80000100800 */
[----:B------:R0:W-:Y:S01]  /*104f0*/  STL [R1+0x320], R4 ;  /* 0x0003200401007387 */ /* 0x0001e20000100800 */
[----:B----4-:R-:W-:-:S03]  /*10500*/  SEL R2, R23, R27, !P3 ;  /* 0x0000001b17027207 */ /* 0x010fc60005800000 */
[----:B0-----:R-:W4:Y:S04]  /*10510*/  LDL.LU R4, [R1+0x2b0] ;  /* 0x0002b00001047983 */ /* 0x001f280000300800 */
[----:B------:R-:W4:Y:S04]  /*10520*/  LDL.LU R16, [R1+0x2b4] ;  /* 0x0002b40001107983 */ /* 0x000f280000300800 */
[----:B------:R0:W-:Y:S04]  /*10530*/  STL [R1+0x31c], R2 ;  /* 0x00031c0201007387 */ /* 0x0001e80000100800 */
[----:B------:R-:W4:Y:S04]  /*10540*/  LDL.LU R14, [R1+0x2b8] ;  /* 0x0002b800010e7983 */ /* 0x000f280000300800 */
[----:B------:R-:W4:Y:S04]  /*10550*/  LDL.LU R8, [R1+0x2c0] ;  /* 0x0002c00001087983 */ /* 0x000f280000300800 */
[----:B------:R-:W4:Y:S04]  /*10560*/  LDL.LU R6, [R1+0x2c4] ;  /* 0x0002c40001067983 */ /* 0x000f280000300800 */
[----:B------:R-:W4:Y:S04]  /*10570*/  LDL.LU R20, [R1+0x2c8] ;  /* 0x0002c80001147983 */ /* 0x000f280000300800 */
[----:B0-----:R-:W4:Y:S04]  /*10580*/  LDL.LU R2, [R1+0x2bc] ;  /* 0x0002bc0001027983 */ /* 0x001f280000300800 */
[----:B------:R-:W4:Y:S01]  /*10590*/  LDL.LU R27, [R1+0x2ac] ;  /* 0x0002ac00011b7983 */ /* 0x000f220000300800 */
[----:B-----5:R-:W-:-:S05]  /*105a0*/  SEL R10, R23, R10, !P3 ;  /* 0x0000000a170a7207 */ /* 0x020fca0005800000 */
[----:B------:R0:W-:Y:S01]  /*105b0*/  STL [R1+0x318], R10 ;  /* 0x0003180a01007387 */ /* 0x0001e20000100800 */
[----:B------:R-:W-:-:S05]  /*105c0*/  SEL R28, R23, R28, !P3 ;  /* 0x0000001c171c7207 */ /* 0x000fca0005800000 */
[----:B------:R1:W-:Y:S01]  /*105d0*/  STL [R1+0x314], R28 ;  /* 0x0003141c01007387 */ /* 0x0003e20000100800 */
[----:B0-----:R-:W-:-:S05]  /*105e0*/  SEL R10, R23, R29, !P3 ;  /* 0x0000001d170a7207 */ /* 0x001fca0005800000 */
[----:B------:R0:W-:Y:S01]  /*105f0*/  STL [R1+0x310], R10 ;  /* 0x0003100a01007387 */ /* 0x0001e20000100800 */
[C---:B-1----:R-:W-:Y:S02]  /*10600*/  SEL R28, R23.reuse, R3, !P3 ;  /* 0x00000003171c7207 */ /* 0x042fe40005800000 */
[----:B------:R-:W-:-:S03]  /*10610*/  SEL R3, R23, R0, !P3 ;  /* 0x0000000017037207 */ /* 0x000fc60005800000 */
[----:B------:R-:W-:Y:S01]  /*10620*/  STL [R1+0x30c], R28 ;  /* 0x00030c1c01007387 */ /* 0x000fe20000100800 */
[----:B0-----:R-:W-:-:S03]  /*10630*/  SEL R10, R23, R22, !P3 ;  /* 0x00000016170a7207 */ /* 0x001fc60005800000 */
[----:B------:R0:W-:Y:S01]  /*10640*/  STL [R1+0x308], R3 ;  /* 0x0003080301007387 */ /* 0x0001e20000100800 */
[----:B------:R-:W-:-:S03]  /*10650*/  SEL R0, R23, R19, !P3 ;  /* 0x0000001317007207 */ /* 0x000fc60005800000 */
[----:B------:R1:W-:Y:S01]  /*10660*/  STL [R1+0x304], R10 ;  /* 0x0003040a01007387 */ /* 0x0003e20000100800 */
[----:B0-----:R-:W-:-:S03]  /*10670*/  SEL R3, R23, R18, !P3 ;  /* 0x0000001217037207 */ /* 0x001fc60005800000 */
[----:B------:R0:W-:Y:S01]  /*10680*/  STL [R1+0x300], R0 ;  /* 0x0003000001007387 */ /* 0x0001e20000100800 */
[----:B-1----:R-:W-:-:S03]  /*10690*/  SEL R10, R23, R17, !P3 ;  /* 0x00000011170a7207 */ /* 0x002fc60005800000 */
[----:B------:R1:W-:Y:S01]  /*106a0*/  STL [R1+0x2fc], R3 ;  /* 0x0002fc0301007387 */ /* 0x0003e20000100800 */
[----:B0-----:R-:W-:-:S03]  /*106b0*/  SEL R0, R23, R21, !P3 ;  /* 0x0000001517007207 */ /* 0x001fc60005800000 */
[----:B-1----:R-:W5:Y:S04]  /*106c0*/  LDL.LU R3, [R1+0x2a8] ;  /* 0x0002a80001037983 */ /* 0x002f680000300800 */
[----:B------:R-:W-:Y:S04]  /*106d0*/  STL [R1+0x2f8], R10 ;  /* 0x0002f80a01007387 */ /* 0x000fe80000100800 */
[----:B------:R-:W5:Y:S04]  /*106e0*/  LDL.LU R21, [R1+0x2a4] ;  /* 0x0002a40001157983 */ /* 0x000f680000300800 */
[----:B------:R0:W-:Y:S02]  /*106f0*/  STL [R1+0x2f4], R0 ;  /* 0x0002f40001007387 */ /* 0x0001e40000100800 */
[----:B0-----:R-:W-:-:S02]  /*10700*/  SEL R0, R23, R12, !P3 ;  /* 0x0000000c17007207 */ /* 0x001fc40005800000 */
[----:B------:R-:W5:Y:S04]  /*10710*/  LDL.LU R12, [R1+0x2a0] ;  /* 0x0002a000010c7983 */ /* 0x000f680000300800 */
[----:B------:R0:W-:Y:S04]  /*10720*/  STL [R1+0x2f0], R0 ;  /* 0x0002f00001007387 */ /* 0x0001e80000100800 */
[----:B0-----:R-:W5:Y:S04]  /*10730*/  LDL.LU R0, [R1+0x29c] ;  /* 0x00029c0001007983 */ /* 0x001f680000300800 */
[----:B------:R-:W5:Y:S01]  /*10740*/  LDL.LU R22, [R1+0x298] ;  /* 0x0002980001167983 */ /* 0x000f620000300800 */
[----:B--2---:R-:W-:-:S05]  /*10750*/  SEL R10, R23, R11, !P3 ;  /* 0x0000000b170a7207 */ /* 0x004fca0005800000 */
[----:B------:R3:W-:Y:S04]  /*10760*/  STL [R1+0x2ec], R10 ;  /* 0x0002ec0a01007387 */ /* 0x0007e80000100800 */
[----:B------:R-:W2:Y:S04]  /*10770*/  LDL.LU R19, [R1+0x294] ;  /* 0x0002940001137983 */ /* 0x000ea80000300800 */
[----:B------:R-:W2:Y:S04]  /*10780*/  LDL.LU R18, [R1+0x290] ;  /* 0x0002900001127983 */ /* 0x000ea80000300800 */
[----:B------:R-:W2:Y:S04]  /*10790*/  LDL.LU R17, [R1+0x26c] ;  /* 0x00026c0001117983 */ /* 0x000ea80000300800 */
[----:B------:R-:W2:Y:S01]  /*107a0*/  LDL.LU R11, [R1+0x270] ;  /* 0x00027000010b7983 */ /* 0x000ea20000300800 */
[----:B---3--:R-:W-:-:S03]  /*107b0*/  SEL R10, R23, R9, !P3 ;  /* 0x00000009170a7207 */ /* 0x008fc60005800000 */
[----:B------:R-:W3:Y:S04]  /*107c0*/  LDL.LU R9, [R1+0x278] ;  /* 0x0002780001097983 */ /* 0x000ee80000300800 */
[----:B------:R0:W-:Y:S01]  /*107d0*/  STL [R1+0x2e8], R10 ;  /* 0x0002e80a01007387 */ /* 0x0001e20000100800 */
[C---:B----4-:R-:W-:Y:S02]  /*107e0*/  SEL R4, R23.reuse, R4, !P3 ;  /* 0x0000000417047207 */ /* 0x050fe40005800000 */
[----:B------:R-:W-:-:S03]  /*107f0*/  SEL R16, R23, R16, !P3 ;  /* 0x0000001017107207 */ /* 0x000fc60005800000 */
[----:B------:R1:W-:Y:S01]  /*10800*/  STL [R1+0x2e4], R4 ;  /* 0x0002e40401007387 */ /* 0x0003e20000100800 */
[----:B0-----:R-:W-:-:S03]  /*10810*/  SEL R10, R23, R14, !P3 ;  /* 0x0000000e170a7207 */ /* 0x001fc60005800000 */
[----:B------:R-:W-:Y:S01]  /*10820*/  STL [R1+0x2e0], R16 ;  /* 0x0002e01001007387 */ /* 0x000fe20000100800 */
[----:B-1----:R-:W-:-:S03]  /*10830*/  SEL R4, R23, R8, !P3 ;  /* 0x0000000817047207 */ /* 0x002fc60005800000 */
[----:B------:R-:W-:Y:S01]  /*10840*/  STL [R1+0x2dc], R10 ;  /* 0x0002dc0a01007387 */ /* 0x000fe20000100800 */
[----:B------:R-:W-:-:S03]  /*10850*/  SEL R8, R23, R6, !P3 ;  /* 0x0000000617087207 */ /* 0x000fc60005800000 */
[----:B------:R0:W-:Y:S01]  /*10860*/  STL [R1+0x2d8], R4 ;  /* 0x0002d80401007387 */ /* 0x0001e20000100800 */
[----:B------:R-:W-:-:S03]  /*10870*/  SEL R6, R23, R20, !P3 ;  /* 0x0000001417067207 */ /* 0x000fc60005800000 */
[----:B------:R1:W-:Y:S04]  /*10880*/  STL [R1+0x2d4], R8 ;  /* 0x0002d40801007387 */ /* 0x0003e80000100800 */
[----:B------:R4:W-:Y:S01]  /*10890*/  STL [R1+0x2d0], R6 ;  /* 0x0002d00601007387 */ /* 0x0009e20000100800 */
[----:B0-----:R-:W-:-:S03]  /*108a0*/  SEL R4, R23, R2, !P3 ;  /* 0x0000000217047207 */ /* 0x001fc60005800000 */
[----:B------:R-:W3:Y:S01]  /*108b0*/  LDL.LU R10, [R1+0x280] ;  /* 0x00028000010a7983 */ /* 0x000ee20000300800 */
[----:B------:R-:W-:-:S03]  /*108c0*/  SEL R2, R23, R27, !P3 ;  /* 0x0000001b17027207 */ /* 0x000fc60005800000 */
[----:B------:R-:W-:Y:S04]  /*108d0*/  STL [R1+0x2cc], R4 ;  /* 0x0002cc0401007387 */ /* 0x000fe80000100800 */
[----:B------:R-:W3:Y:S04]  /*108e0*/  LDL.LU R28, [R1+0x28c] ;  /* 0x00028c00011c7983 */ /* 0x000ee80000300800 */
[----:B------:R0:W-:Y:S04]  /*108f0*/  STL [R1+0x2c8], R2 ;  /* 0x0002c80201007387 */ /* 0x0001e80000100800 */
[----:B------:R-:W3:Y:S04]  /*10900*/  LDL.LU R29, [R1+0x288] ;  /* 0x00028800011d7983 */ /* 0x000ee80000300800 */
[----:B------:R-:W3:Y:S04]  /*10910*/  LDL.LU R16, [R1+0x284] ;  /* 0x0002840001107983 */ /* 0x000ee80000300800 */
[----:B------:R-:W3:Y:S04]  /*10920*/  LDL.LU R14, [R1+0x258] ;  /* 0x00025800010e7983 */ /* 0x000ee80000300800 */
[----:B-1----:R-:W3:Y:S04]  /*10930*/  LDL.LU R8, [R1+0x25c] ;  /* 0x00025c0001087983 */ /* 0x002ee80000300800 */
[----:B----4-:R-:W4:Y:S04]  /*10940*/  LDL.LU R6, [R1+0x260] ;  /* 0x0002600001067983 */ /* 0x010f280000300800 */
[----:B------:R-:W4:Y:S04]  /*10950*/  LDL.LU R20, [R1+0x264] ;  /* 0x0002640001147983 */ /* 0x000f280000300800 */
[----:B0-----:R-:W4:Y:S04]  /*10960*/  LDL.LU R2, [R1+0x268] ;  /* 0x0002680001027983 */ /* 0x001f280000300800 */
[----:B------:R-:W4:Y:S01]  /*10970*/  LDL.LU R27, [R1+0x1e4] ;  /* 0x0001e400011b7983 */ /* 0x000f220000300800 */
[----:B-----5:R-:W-:-:S02]  /*10980*/  SEL R3, R23, R3, !P3 ;  /* 0x0000000317037207 */ /* 0x020fc40005800000 */
[C---:B------:R-:W-:Y:S02]  /*10990*/  SEL R4, R23.reuse, R21, !P3 ;  /* 0x0000001517047207 */ /* 0x040fe40005800000 */
[----:B------:R-:W5:Y:S04]  /*109a0*/  LDL.LU R21, [R1+0x1e8] ;  /* 0x0001e80001157983 */ /* 0x000f680000300800 */
[----:B------:R0:W-:Y:S04]  /*109b0*/  STL [R1+0x2c4], R3 ;  /* 0x0002c40301007387 */ /* 0x0001e80000100800 */
[----:B------:R1:W-:Y:S01]  /*109c0*/  STL [R1+0x2c0], R4 ;  /* 0x0002c00401007387 */ /* 0x0003e20000100800 */
[----:B0-----:R-:W-:-:S03]  /*109d0*/  SEL R3, R23, R12, !P3 ;  /* 0x0000000c17037207 */ /* 0x001fc60005800000 */
[----:B------:R-:W5:Y:S04]  /*109e0*/  LDL.LU R12, [R1+0x1f8] ;  /* 0x0001f800010c7983 */ /* 0x000f680000300800 */
[----:B------:R2:W-:Y:S01]  /*109f0*/  STL [R1+0x2bc], R3 ;  /* 0x0002bc0301007387 */ /* 0x0005e20000100800 */
[C---:B-1----:R-:W-:Y:S02]  /*10a00*/  SEL R4, R23.reuse, R0, !P3 ;  /* 0x0000000017047207 */ /* 0x042fe40005800000 */
[----:B------:R-:W-:-:S03]  /*10a10*/  SEL R0, R23, R22, !P3 ;  /* 0x0000001617007207 */ /* 0x000fc60005800000 */
[----:B------:R0:W-:Y:S04]  /*10a20*/  STL [R1+0x2b8], R4 ;  /* 0x0002b80401007387 */ /* 0x0001e80000100800 */
[----:B------:R1:W-:Y:S01]  /*10a30*/  STL [R1+0x2b4], R0 ;  /* 0x0002b40001007387 */ /* 0x0003e20000100800 */
[C---:B--2---:R-:W-:Y:S02]  /*10a40*/  SEL R3, R23.reuse, R19, !P3 ;  /* 0x0000001317037207 */ /* 0x044fe40005800000 */
[----:B0-----:R-:W-:-:S03]  /*10a50*/  SEL R4, R23, R18, !P3 ;  /* 0x0000001217047207 */ /* 0x001fc60005800000 */
[----:B------:R0:W-:Y:S01]  /*10a60*/  STL [R1+0x2b0], R3 ;  /* 0x0002b00301007387 */ /* 0x0001e20000100800 */
[----:B-1----:R-:W-:-:S03]  /*10a70*/  SEL R0, R23, R17, !P3 ;  /* 0x0000001117007207 */ /* 0x002fc60005800000 */
[----:B------:R1:W-:Y:S01]  /*10a80*/  STL [R1+0x2ac], R4 ;  /* 0x0002ac0401007387 */ /* 0x0003e20000100800 */
[----:B0-----:R-:W-:-:S03]  /*10a90*/  SEL R3, R23, R11, !P3 ;  /* 0x0000000b17037207 */ /* 0x001fc60005800000 */
[----:B------:R-:W2:Y:S04]  /*10aa0*/  LDL.LU R11, [R1+0x248] ;  /* 0x00024800010b7983 */ /* 0x000ea80000300800 */
[----:B------:R3:W-:Y:S04]  /*10ab0*/  STL [R1+0x2a8], R0 ;  /* 0x0002a80001007387 */ /* 0x0007e80000100800 */
[----:B------:R0:W-:Y:S04]  /*10ac0*/  STL [R1+0x2a4], R3 ;  /* 0x0002a40301007387 */ /* 0x0001e80000100800 */
[----:B-1----:R-:W2:Y:S01]  /*10ad0*/  LDL.LU R4, [R1+0x24c] ;  /* 0x00024c0001047983 */ /* 0x002ea20000300800 */
[----:B---3--:R-:W-:-:S03]  /*10ae0*/  SEL R0, R23, R9, !P3 ;  /* 0x0000000917007207 */ /* 0x008fc60005800000 */
[----:B0-----:R-:W3:Y:S04]  /*10af0*/  LDL.LU R3, [R1+0x254] ;  /* 0x0002540001037983 */ /* 0x001ee80000300800 */
[----:B------:R0:W-:Y:S04]  /*10b00*/  STL [R1+0x2a0], R0 ;  /* 0x0002a00001007387 */ /* 0x0001e80000100800 */
[----:B0-----:R-:W3:Y:S04]  /*10b10*/  LDL.LU R0, [R1+0x250] ;  /* 0x0002500001007983 */ /* 0x001ee80000300800 */
[----:B------:R-:W3:Y:S04]  /*10b20*/  LDL.LU R22, [R1+0x22c] ;  /* 0x00022c0001167983 */ /* 0x000ee80000300800 */
[----:B------:R-:W3:Y:S04]  /*10b30*/  LDL.LU R19, [R1+0x230] ;  /* 0x0002300001137983 */ /* 0x000ee80000300800 */
[----:B------:R-:W3:Y:S04]  /*10b40*/  LDL.LU R18, [R1+0x244] ;  /* 0x0002440001127983 */ /* 0x000ee80000300800 */
[----:B------:R-:W3:Y:S04]  /*10b50*/  LDL.LU R17, [R1+0x240] ;  /* 0x0002400001117983 */ /* 0x000ee80000300800 */
[----:B------:R-:W3:Y:S01]  /*10b60*/  LDL.LU R9, [R1+0x238] ;  /* 0x0002380001097983 */ /* 0x000ee20000300800 */
[----:B------:R-:W-:-:S05]  /*10b70*/  SEL R10, R23, R10, !P3 ;  /* 0x0000000a170a7207 */ /* 0x000fca0005800000 */
[----:B------:R0:W-:Y:S02]  /*10b80*/  STL [R1+0x29c], R10 ;  /* 0x00029c0a01007387 */ /* 0x0001e40000100800 */
[C---:B0-----:R-:W-:Y:S02]  /*10b90*/  SEL R10, R23.reuse, R28, !P3 ;  /* 0x0000001c170a7207 */ /* 0x041fe40005800000 */
[----:B------:R-:W-:-:S03]  /*10ba0*/  SEL R28, R23, R29, !P3 ;  /* 0x0000001d171c7207 */ /* 0x000fc60005800000 */
[----:B------:R0:W-:Y:S04]  /*10bb0*/  STL [R1+0x298], R10 ;  /* 0x0002980a01007387 */ /* 0x0001e80000100800 */
[----:B------:R-:W-:Y:S01]  /*10bc0*/  STL [R1+0x294], R28 ;  /* 0x0002941c01007387 */ /* 0x000fe20000100800 */
[C---:B0-----:R-:W-:Y:S02]  /*10bd0*/  SEL R10, R23.reuse, R16, !P3 ;  /* 0x00000010170a7207 */ /* 0x041fe40005800000 */
[C---:B------:R-:W-:Y:S02]  /*10be0*/  SEL R16, R23.reuse, R14, !P3 ;  /* 0x0000000e17107207 */ /* 0x040fe40005800000 */
[C---:B------:R-:W-:Y:S01]  /*10bf0*/  SEL R14, R23.reuse, R8, !P3 ;  /* 0x00000008170e7207 */ /* 0x040fe20005800000 */
[----:B------:R0:W-:Y:S01]  /*10c00*/  STL [R1+0x290], R10 ;  /* 0x0002900a01007387 */ /* 0x0001e20000100800 */
[----:B----4-:R-:W-:-:S03]  /*10c10*/  SEL R8, R23, R20, !P3 ;  /* 0x0000001417087207 */ /* 0x010fc60005800000 */
[----:B------:R1:W-:Y:S01]  /*10c20*/  STL [R1+0x28c], R16 ;  /* 0x00028c1001007387 */ /* 0x0003e20000100800 */
[----:B0-----:R-:W-:-:S03]  /*10c30*/  SEL R10, R23, R6, !P3 ;  /* 0x00000006170a7207 */ /* 0x001fc60005800000 */
[----:B------:R-:W-:Y:S01]  /*10c40*/  STL [R1+0x288], R14 ;  /* 0x0002880e01007387 */ /* 0x000fe20000100800 */
[----:B------:R-:W-:-:S03]  /*10c50*/  SEL R6, R23, R2, !P3 ;  /* 0x0000000217067207 */ /* 0x000fc60005800000 */
[----:B------:R-:W-:Y:S01]  /*10c60*/  STL [R1+0x284], R10 ;  /* 0x0002840a01007387 */ /* 0x000fe20000100800 */
[----:B------:R-:W-:-:S03]  /*10c70*/  SEL R2, R23, R27, !P3 ;  /* 0x0000001b17027207 */ /* 0x000fc60005800000 */
[----:B------:R-:W-:Y:S04]  /*10c80*/  STL [R1+0x280], R8 ;  /* 0x0002800801007387 */ /* 0x000fe80000100800 */
[----:B-1----:R-:W4:Y:S04]  /*10c90*/  LDL.LU R16, [R1+0x23c] ;  /* 0x00023c0001107983 */ /* 0x002f280000300800 */
[----:B------:R5:W-:Y:S04]  /*10ca0*/  STL [R1+0x278], R6 ;  /* 0x0002780601007387 */ /* 0x000be80000100800 */
[----:B------:R-:W4:Y:S04]  /*10cb0*/  LDL.LU R27, [R1+0x234] ;  /* 0x00023400011b7983 */ /* 0x000f280000300800 */
[----:B------:R0:W-:Y:S01]  /*10cc0*/  STL [R1+0x270], R2 ;  /* 0x0002700201007387 */ /* 0x0001e20000100800 */
[----:B-----5:R-:W-:-:S03]  /*10cd0*/  SEL R6, R23, R21, !P3 ;  /* 0x0000001517067207 */ /* 0x020fc60005800000 */
[----:B------:R-:W5:Y:S04]  /*10ce0*/  LDL.LU R21, [R1+0x228] ;  /* 0x0002280001157983 */ /* 0x000f680000300800 */
[----:B------:R1:W-:Y:S04]  /*10cf0*/  STL [R1+0x26c], R6 ;  /* 0x00026c0601007387 */ /* 0x0003e80000100800 */
[----:B------:R-:W5:Y:S04]  /*10d00*/  LDL.LU R14, [R1+0x224] ;  /* 0x00022400010e7983 */ /* 0x000f680000300800 */
[----:B------:R-:W5:Y:S01]  /*10d10*/  LDL.LU R8, [R1+0x220] ;  /* 0x0002200001087983 */ /* 0x000f620000300800 */
[----:B0-----:R-:W-:-:S05]  /*10d20*/  SEL R2, R23, R12, !P3 ;  /* 0x0000000c17027207 */ /* 0x001fca0005800000 */
[----:B------:R0:W-:Y:S04]  /*10d30*/  STL [R1+0x268], R2 ;  /* 0x0002680201007387 */ /* 0x0001e80000100800 */
[----:B-1----:R-:W5:Y:S04]  /*10d40*/  LDL.LU R6, [R1+0x21c] ;  /* 0x00021c0001067983 */ /* 0x002f680000300800 */
[----:B------:R-:W5:Y:S04]  /*10d50*/  LDL.LU R20, [R1+0x1fc] ;  /* 0x0001fc0001147983 */ /* 0x000f680000300800 */
[----:B0-----:R-:W5:Y:S04]  /*10d60*/  LDL.LU R2, [R1+0x208] ;  /* 0x0002080001027983 */ /* 0x001f680000300800 */
[----:B------:R-:W5:Y:S01]  /*10d70*/  LDL.LU R12, [R1+0x20c] ;  /* 0x00020c00010c7983 */ /* 0x000f620000300800 */
[----:B--2---:R-:W-:-:S03]  /*10d80*/  SEL R10, R23, R11, !P3 ;  /* 0x0000000b170a7207 */ /* 0x004fc60005800000 */
[----:B------:R-:W2:Y:S04]  /*10d90*/  LDL.LU R11, [R1+0x200] ;  /* 0x00020000010b7983 */ /* 0x000ea80000300800 */
[----:B------:R3:W-:Y:S01]  /*10da0*/  STL [R1+0x264], R10 ;  /* 0x0002640a01007387 */ /* 0x0007e20000100800 */
[C---:B------:R-:W-:Y:S02]  /*10db0*/  SEL R28, R23.reuse, R4, !P3 ;  /* 0x00000004171c7207 */ /* 0x040fe40005800000 */
[----:B---3--:R-:W-:-:S03]  /*10dc0*/  SEL R10, R23, R3, !P3 ;  /* 0x00000003170a7207 */ /* 0x008fc60005800000 */
        /* <DEDUP_REMOVED lines=11> */
[----:B------:R-:W3:Y:S01]  /*10e80*/  LDL.LU R10, [R1+0x204] ;  /* 0x00020400010a7983 */ /* 0x000ee20000300800 */
[----:B0-----:R-:W-:-:S03]  /*10e90*/  SEL R0, R23, R9, !P3 ;  /* 0x0000000917007207 */ /* 0x001fc60005800000 */
[----:B------:R0:W-:Y:S04]  /*10ea0*/  STL [R1+0x248], R3 ;  /* 0x0002480301007387 */ /* 0x0001e80000100800 */
[----:B------:R-:W3:Y:S04]  /*10eb0*/  LDL.LU R28, [R1+0x1f4] ;  /* 0x0001f400011c7983 */ /* 0x000ee80000300800 */
[----:B------:R1:W-:Y:S04]  /*10ec0*/  STL [R1+0x244], R0 ;  /* 0x0002440001007387 */ /* 0x0003e80000100800 */
[----:B------:R-:W3:Y:S04]  /*10ed0*/  LDL.LU R29, [R1+0x1f0] ;  /* 0x0001f000011d7983 */ /* 0x000ee80000300800 */
[----:B0-----:R-:W3:Y:S04]  /*10ee0*/  LDL.LU R3, [R1+0x1ec] ;  /* 0x0001ec0001037983 */ /* 0x001ee80000300800 */
[----:B-1----:R-:W3:Y:S04]  /*10ef0*/  LDL.LU R0, [R1+0x1e0] ;  /* 0x0001e00001007983 */ /* 0x002ee80000300800 */
[----:B------:R-:W3:Y:S04]  /*10f00*/  LDL.LU R22, [R1+0x1dc] ;  /* 0x0001dc0001167983 */ /* 0x000ee80000300800 */
[----:B------:R-:W3:Y:S04]  /*10f10*/  LDL.LU R19, [R1+0x1d8] ;  /* 0x0001d80001137983 */ /* 0x000ee80000300800 */
[----:B------:R-:W3:Y:S04]  /*10f20*/  LDL.LU R18, [R1+0x1d4] ;  /* 0x0001d40001127983 */ /* 0x000ee80000300800 */
[----:B------:R-:W3:Y:S04]  /*10f30*/  LDL.LU R17, [R1+0x1d0] ;  /* 0x0001d00001117983 */ /* 0x000ee80000300800 */
[----:B------:R-:W3:Y:S01]  /*10f40*/  LDL.LU R9, [R1+0x1cc] ;  /* 0x0001cc0001097983 */ /* 0x000ee20000300800 */
[----:B----4-:R-:W-:-:S02]  /*10f50*/  SEL R4, R23, R16, !P3 ;  /* 0x0000001017047207 */ /* 0x010fc40005800000 */
[C---:B------:R-:W-:Y:S02]  /*10f60*/  SEL R16, R23.reuse, R27, !P3 ;  /* 0x0000001b17107207 */ /* 0x040fe40005800000 */
[----:B------:R-:W4:Y:S04]  /*10f70*/  LDL.LU R27, [R1+0x1c8] ;  /* 0x0001c800011b7983 */ /* 0x000f280000300800 */
[----:B------:R5:W-:Y:S04]  /*10f80*/  STL [R1+0x240], R4 ;  /* 0x0002400401007387 */ /* 0x000be80000100800 */
[----:B------:R-:W-:Y:S01]  /*10f90*/  STL [R1+0x23c], R16 ;  /* 0x00023c1001007387 */ /* 0x000fe20000100800 */
[----:B-----5:R-:W-:-:S03]  /*10fa0*/  SEL R4, R23, R21, !P3 ;  /* 0x0000001517047207 */ /* 0x020fc60005800000 */
[----:B------:R-:W5:Y:S04]  /*10fb0*/  LDL.LU R21, [R1+0x16c] ;  /* 0x00016c0001157983 */ /* 0x000f680000300800 */
[----:B------:R0:W-:Y:S01]  /*10fc0*/  STL [R1+0x238], R4 ;  /* 0x0002380401007387 */ /* 0x0001e20000100800 */
[C---:B------:R-:W-:Y:S02]  /*10fd0*/  SEL R14, R23.reuse, R14, !P3 ;  /* 0x0000000e170e7207 */ /* 0x040fe40005800000 */
[----:B------:R-:W-:-:S03]  /*10fe0*/  SEL R8, R23, R8, !P3 ;  /* 0x0000000817087207 */ /* 0x000fc60005800000 */
[----:B------:R-:W-:Y:S04]  /*10ff0*/  STL [R1+0x234], R14 ;  /* 0x0002340e01007387 */ /* 0x000fe80000100800 */
[----:B------:R-:W-:Y:S01]  /*11000*/  STL [R1+0x230], R8 ;  /* 0x0002300801007387 */ /* 0x000fe20000100800 */
[C---:B0-----:R-:W-:Y:S02]  /*11010*/  SEL R4, R23.reuse, R6, !P3 ;  /* 0x0000000617047207 */ /* 0x041fe40005800000 */
[----:B------:R-:W-:-:S03]  /*11020*/  SEL R6, R23, R20, !P3 ;  /* 0x0000001417067207 */ /* 0x000fc60005800000 */
[----:B------:R0:W-:Y:S01]  /*11030*/  STL [R1+0x22c], R4 ;  /* 0x00022c0401007387 */ /* 0x0001e20000100800 */
[----:B------:R-:W-:-:S03]  /*11040*/  SEL R2, R23, R2, !P3 ;  /* 0x0000000217027207 */ /* 0x000fc60005800000 */
[----:B------:R-:W-:Y:S01]  /*11050*/  STL [R1+0x228], R6 ;  /* 0x0002280601007387 */ /* 0x000fe20000100800 */
[----:B0-----:R-:W-:-:S03]  /*11060*/  SEL R4, R23, R12, !P3 ;  /* 0x0000000c17047207 */ /* 0x001fc60005800000 */
[----:B------:R-:W5:Y:S04]  /*11070*/  LDL.LU R12, [R1+0x1c4] ;  /* 0x0001c400010c7983 */ /* 0x000f680000300800 */
[----:B------:R-:W-:Y:S04]  /*11080*/  STL [R1+0x224], R2 ;  /* 0x0002240201007387 */ /* 0x000fe80000100800 */
        /* <DEDUP_REMOVED lines=8> */
[----:B------:R-:W2:Y:S04]  /*11110*/  LDL.LU R20, [R1+0x1bc] ;  /* 0x0001bc0001147983 */ /* 0x000ea80000300800 */
[----:B0-----:R-:W2:Y:S04]  /*11120*/  LDL.LU R2, [R1+0x1ac] ;  /* 0x0001ac0001027983 */ /* 0x001ea80000300800 */
[----:B------:R-:W2:Y:S01]  /*11130*/  LDL.LU R11, [R1+0x19c] ;  /* 0x00019c00010b7983 */ /* 0x000ea20000300800 */
[----:B---3--:R-:W-:-:S05]  /*11140*/  SEL R10, R23, R10, !P3 ;  /* 0x0000000a170a7207 */ /* 0x008fca0005800000 */
        /* <DEDUP_REMOVED lines=17> */
[----:B-1----:R-:W3:Y:S04]  /*11260*/  LDL.LU R3, [R1+0x1a0] ;  /* 0x0001a00001037983 */ /* 0x002ee80000300800 */
[----:B------:R-:W-:Y:S04]  /*11270*/  STL [R1+0x1ec], R10 ;  /* 0x0001ec0a01007387 */ /* 0x000fe80000100800 */
[----:B------:R-:W3:Y:S04]  /*11280*/  LDL.LU R9, [R1+0x1a4] ;  /* 0x0001a40001097983 */ /* 0x000ee80000300800 */
[----:B------:R4:W-:Y:S02]  /*11290*/  STL [R1+0x1e8], R0 ;  /* 0x0001e80001007387 */ /* 0x0009e40000100800 */
[----:B----4-:R-:W-:-:S02]  /*112a0*/  SEL R0, R23, R27, !P3 ;  /* 0x0000001b17007207 */ /* 0x010fc40005800000 */
[----:B------:R-:W4:Y:S04]  /*112b0*/  LDL.LU R27, [R1+0x190] ;  /* 0x00019000011b7983 */ /* 0x000f280000300800 */
[----:B------:R0:W-:Y:S04]  /*112c0*/  STL [R1+0x1e4], R0 ;  /* 0x0001e40001007387 */ /* 0x0001e80000100800 */
[----:B0-----:R-:W4:Y:S04]  /*112d0*/  LDL.LU R0, [R1+0x18c] ;  /* 0x00018c0001007983 */ /* 0x001f280000300800 */
[----:B------:R-:W4:Y:S01]  /*112e0*/  LDL.LU R22, [R1+0x188] ;  /* 0x0001880001167983 */ /* 0x000f220000300800 */
[----:B-----5:R-:W-:-:S05]  /*112f0*/  SEL R10, R23, R21, !P3 ;  /* 0x00000015170a7207 */ /* 0x020fca0005800000 */
[----:B------:R0:W-:Y:S04]  /*11300*/  STL [R1+0x1e0], R10 ;  /* 0x0001e00a01007387 */ /* 0x0001e80000100800 */
[----:B------:R-:W4:Y:S04]  /*11310*/  LDL.LU R19, [R1+0x184] ;  /* 0x0001840001137983 */ /* 0x000f280000300800 */
[----:B------:R-:W4:Y:S04]  /*11320*/  LDL.LU R18, [R1+0x17c] ;  /* 0x00017c0001127983 */ /* 0x000f280000300800 */
[----:B------:R-:W4:Y:S04]  /*11330*/  LDL.LU R17, [R1+0x178] ;  /* 0x0001780001117983 */ /* 0x000f280000300800 */
[----:B------:R-:W4:Y:S01]  /*11340*/  LDL.LU R21, [R1+0x170] ;  /* 0x0001700001157983 */ /* 0x000f220000300800 */
[----:B0-----:R-:W-:-:S03]  /*11350*/  SEL R10, R23, R12, !P3 ;  /* 0x0000000c170a7207 */ /* 0x001fc60005800000 */
[----:B------:R-:W4:Y:S04]  /*11360*/  LDL.LU R12, [R1+0x174] ;  /* 0x00017400010c7983 */ /* 0x000f280000300800 */
[----:B------:R2:W-:Y:S01]  /*11370*/  STL [R1+0x1dc], R10 ;  /* 0x0001dc0a01007387 */ /* 0x0005e20000100800 */
[C---:B------:R-:W-:Y:S02]  /*11380*/  SEL R4, R23.reuse, R4, !P3 ;  /* 0x0000000417047207 */ /* 0x040fe40005800000 */
[----:B------:R-:W-:-:S03]  /*11390*/  SEL R16, R23, R16, !P3 ;  /* 0x0000001017107207 */ /* 0x000fc60005800000 */
[----:B------:R0:W-:Y:S04]  /*113a0*/  STL [R1+0x1d8], R4 ;  /* 0x0001d80401007387 */ /* 0x0001e80000100800 */
[----:B------:R-:W-:Y:S01]  /*113b0*/  STL [R1+0x1d4], R16 ;  /* 0x0001d41001007387 */ /* 0x000fe20000100800 */
[C---:B--2---:R-:W-:Y:S02]  /*113c0*/  SEL R10, R23.reuse, R14, !P3 ;  /* 0x0000000e170a7207 */ /* 0x044fe40005800000 */
[----:B0-----:R-:W-:-:S03]  /*113d0*/  SEL R4, R23, R8, !P3 ;  /* 0x0000000817047207 */ /* 0x001fc60005800000 */
[----:B------:R-:W-:Y:S01]  /*113e0*/  STL [R1+0x1d0], R10 ;  /* 0x0001d00a01007387 */ /* 0x000fe20000100800 */
[----:B------:R-:W-:-:S03]  /*113f0*/  SEL R8, R23, R6, !P3 ;  /* 0x0000000617087207 */ /* 0x000fc60005800000 */
[----:B------:R0:W-:Y:S01]  /*11400*/  STL [R1+0x1cc], R4 ;  /* 0x0001cc0401007387 */ /* 0x0001e20000100800 */
[----:B------:R-:W-:-:S03]  /*11410*/  SEL R6, R23, R20, !P3 ;  /* 0x0000001417067207 */ /* 0x000fc60005800000 */
        /* <DEDUP_REMOVED lines=12> */
[----:B--2---:R-:W2:Y:S04]  /*114e0*/  LDL.LU R6, [R1+0x154] ;  /* 0x0001540001067983 */ /* 0x004ea80000300800 */
[----:B------:R-:W2:Y:S04]  /*114f0*/  LDL.LU R20, [R1+0x164] ;  /* 0x0001640001147983 */ /* 0x000ea80000300800 */
[----:B0-----:R-:W2:Y:S04]  /*11500*/  LDL.LU R2, [R1+0x40c] ;  /* 0x00040c0001027983 */ /* 0x001ea80000300800 */
[----:B------:R-:W2:Y:S01]  /*11510*/  LDL.LU R11, [R1+0x15c] ;  /* 0x00015c00010b7983 */ /* 0x000ea20000300800 */
[----:B---3--:R-:W-:-:S02]  /*11520*/  SEL R3, R23, R3, !P3 ;  /* 0x0000000317037207 */ /* 0x008fc40005800000 */
[C---:B------:R-:W-:Y:S02]  /*11530*/  SEL R4, R23.reuse, R9, !P3 ;  /* 0x0000000917047207 */ /* 0x040fe40005800000 */
[----:B------:R-:W3:Y:S04]  /*11540*/  LDL.LU R9, [R1+0x408] ;  /* 0x0004080001097983 */ /* 0x000ee80000300800 */
[----:B------:R4:W-:Y:S04]  /*11550*/  STL [R1+0x1b8], R3 ;  /* 0x0001b80301007387 */ /* 0x0009e80000100800 */
[----:B------:R0:W-:Y:S01]  /*11560*/  STL [R1+0x1b4], R4 ;  /* 0x0001b40401007387 */ /* 0x0001e20000100800 */
[----:B----4-:R-:W-:-:S03]  /*11570*/  SEL R3, R23, R27, !P3 ;  /* 0x0000001b17037207 */ /* 0x010fc60005800000 */
[----:B------:R-:W4:Y:S04]  /*11580*/  LDL.LU R27, [R1+0x144] ;  /* 0x00014400011b7983 */ /* 0x000f280000300800 */
[----:B------:R1:W-:Y:S01]  /*11590*/  STL [R1+0x1ac], R3 ;  /* 0x0001ac0301007387 */ /* 0x0003e20000100800 */
[C---:B0-----:R-:W-:Y:S02]  /*115a0*/  SEL R4, R23.reuse, R0, !P3 ;  /* 0x0000000017047207 */ /* 0x041fe40005800000 */
[----:B------:R-:W-:-:S03]  /*115b0*/  SEL R0, R23, R22, !P3 ;  /* 0x0000001617007207 */ /* 0x000fc60005800000 */
[----:B------:R0:W-:Y:S04]  /*115c0*/  STL [R1+0x1a8], R4 ;  /* 0x0001a80401007387 */ /* 0x0001e80000100800 */
[----:B------:R0:W-:Y:S01]  /*115d0*/  STL [R1+0x1a4], R0 ;  /* 0x0001a40001007387 */ /* 0x0001e20000100800 */
[C---:B-1----:R-:W-:Y:S02]  /*115e0*/  SEL R3, R23.reuse, R19, !P3 ;  /* 0x0000001317037207 */ /* 0x042fe40005800000 */
[----:B0-----:R-:W-:-:S03]  /*115f0*/  SEL R4, R23, R18, !P3 ;  /* 0x0000001217047207 */ /* 0x001fc60005800000 */
[----:B------:R0:W-:Y:S01]  /*11600*/  STL [R1+0x1a0], R3 ;  /* 0x0001a00301007387 */ /* 0x0001e20000100800 */
[----:B------:R-:W-:-:S03]  /*11610*/  SEL R0, R23, R17, !P3 ;  /* 0x0000001117007207 */ /* 0x000fc60005800000 */
[----:B------:R1:W-:Y:S01]  /*11620*/  STL [R1+0x19c], R4 ;  /* 0x00019c0401007387 */ /* 0x0003e20000100800 */
[----:B0-----:R-:W-:-:S03]  /*11630*/  SEL R3, R23, R21, !P3 ;  /* 0x0000001517037207 */ /* 0x001fc60005800000 */
[----:B------:R-:W4:Y:S04]  /*11640*/  LDL.LU R21, [R1+0x13c] ;  /* 0x00013c0001157983 */ /* 0x000f280000300800 */
[----:B------:R0:W-:Y:S04]  /*11650*/  STL [R1+0x190], R0 ;  /* 0x0001900001007387 */ /* 0x0001e80000100800 */
[----:B------:R0:W-:Y:S04]  /*11660*/  STL [R1+0x18c], R3 ;  /* 0x00018c0301007387 */ /* 0x0001e80000100800 */
[----:B-1----:R-:W4:Y:S01]  /*11670*/  LDL.LU R4, [R1+0x138] ;  /* 0x0001380001047983 */ /* 0x002f220000300800 */
[----:B0-----:R-:W-:-:S03]  /*11680*/  SEL R0, R23, R12, !P3 ;  /* 0x0000000c17007207 */ /* 0x001fc60005800000 */
[----:B------:R-:W4:Y:S04]  /*11690*/  LDL.LU R3, [R1+0x134] ;  /* 0x0001340001037983 */ /* 0x000f280000300800 */
[----:B------:R0:W-:Y:S04]  /*116a0*/  STL [R1+0x188], R0 ;  /* 0x0001880001007387 */ /* 0x0001e80000100800 */
[----:B0-----:R-:W4:Y:S04]  /*116b0*/  LDL.LU R0, [R1+0x100] ;  /* 0x0001000001007983 */ /* 0x001f280000300800 */
[----:B------:R-:W4:Y:S04]  /*116c0*/  LDL.LU R22, [R1+0x104] ;  /* 0x0001040001167983 */ /* 0x000f280000300800 */
[----:B------:R-:W4:Y:S04]  /*116d0*/  LDL.LU R19, [R1+0x12c] ;  /* 0x00012c0001137983 */ /* 0x000f280000300800 */
[----:B------:R-:W4:Y:S04]  /*116e0*/  LDL.LU R18, [R1+0x114] ;  /* 0x0001140001127983 */ /* 0x000f280000300800 */
[----:B------:R-:W4:Y:S04]  /*116f0*/  LDL.LU R17, [R1+0x128] ;  /* 0x0001280001117983 */ /* 0x000f280000300800 */
[----:B------:R-:W4:Y:S01]  /*11700*/  LDL.LU R12, [R1+0x11c] ;  /* 0x00011c00010c7983 */ /* 0x000f220000300800 */
[----:B-----5:R-:W-:-:S05]  /*11710*/  SEL R10, R23, R10, !P3 ;  /* 0x0000000a170a7207 */ /* 0x020fca0005800000 */
        /* <DEDUP_REMOVED lines=9> */
[----:B--2---:R-:W-:-:S03]  /*117b0*/  SEL R8, R23, R20, !P3 ;  /* 0x0000001417087207 */ /* 0x004fc60005800000 */
[----:B------:R1:W-:Y:S01]  /*117c0*/  STL [R1+0x174], R16 ;  /* 0x0001741001007387 */ /* 0x0003e20000100800 */
[----:B0-----:R-:W-:-:S03]  /*117d0*/  SEL R10, R23, R6, !P3 ;  /* 0x00000006170a7207 */ /* 0x001fc60005800000 */
[----:B------:R-:W-:Y:S01]  /*117e0*/  STL [R1+0x170], R14 ;  /* 0x0001700e01007387 */ /* 0x000fe20000100800 */
[----:B------:R-:W-:-:S03]  /*117f0*/  SEL R6, R23, R2, !P3 ;  /* 0x0000000217067207 */ /* 0x000fc60005800000 */
[----:B------:R-:W-:Y:S01]  /*11800*/  STL [R1+0x16c], R10 ;  /* 0x00016c0a01007387 */ /* 0x000fe20000100800 */
[----:B------:R-:W-:-:S03]  /*11810*/  SEL R2, R23, R11, !P3 ;  /* 0x0000000b17027207 */ /* 0x000fc60005800000 */
[----:B------:R-:W-:Y:S04]  /*11820*/  STL [R1+0x168], R8 ;  /* 0x0001680801007387 */ /* 0x000fe80000100800 */
[----:B-1----:R-:W2:Y:S04]  /*11830*/  LDL.LU R16, [R1+0x124] ;  /* 0x0001240001107983 */ /* 0x002ea80000300800 */
[----:B------:R3:W-:Y:S04]  /*11840*/  STL [R1+0x164], R6 ;  /* 0x0001640601007387 */ /* 0x0007e80000100800 */
[----:B------:R-:W5:Y:S04]  /*11850*/  LDL.LU R11, [R1+0x120] ;  /* 0x00012000010b7983 */ /* 0x000f680000300800 */
[----:B------:R4:W-:Y:S01]  /*11860*/  STL [R1+0x15c], R2 ;  /* 0x00015c0201007387 */ /* 0x0009e20000100800 */
[----:B---3--:R-:W-:-:S03]  /*11870*/  SEL R6, R23, R9, !P3 ;  /* 0x0000000917067207 */ /* 0x008fc60005800000 */
[----:B------:R-:W3:Y:S04]  /*11880*/  LDL.LU R9, [R1+0x10c] ;  /* 0x00010c0001097983 */ /* 0x000ee80000300800 */
[----:B------:R0:W-:Y:S04]  /*11890*/  STL [R1+0x154], R6 ;  /* 0x0001540601007387 */ /* 0x0001e80000100800 */
[----:B------:R-:W3:Y:S04]  /*118a0*/  LDL.LU R14, [R1+0xfc] ;  /* 0x0000fc00010e7983 */ /* 0x000ee80000300800 */
[----:B------:R-:W3:Y:S01]  /*118b0*/  LDL.LU R8, [R1+0xf4] ;  /* 0x0000f40001087983 */ /* 0x000ee20000300800 */
[----:B----4-:R-:W-:-:S05]  /*118c0*/  SEL R2, R23, R27, !P3 ;  /* 0x0000001b17027207 */ /* 0x010fca0005800000 */
[----:B------:R1:W-:Y:S04]  /*118d0*/  STL [R1+0x150], R2 ;  /* 0x0001500201007387 */ /* 0x0003e80000100800 */
[----:B0-----:R-:W4:Y:S04]  /*118e0*/  LDL.LU R6, [R1+0xec] ;  /* 0x0000ec0001067983 */ /* 0x001f280000300800 */
[----:B------:R-:W4:Y:S04]  /*118f0*/  LDL.LU R20, [R1+0xe8] ;  /* 0x0000e80001147983 */ /* 0x000f280000300800 */
[----:B-1----:R-:W4:Y:S04]  /*11900*/  LDL.LU R2, [R1+0xe4] ;  /* 0x0000e40001027983 */ /* 0x002f280000300800 */
[----:B------:R-:W4:Y:S01]  /*11910*/  LDL.LU R27, [R1+0xe0] ;  /* 0x0000e000011b7983 */ /* 0x000f220000300800 */
[----:B------:R-:W-:-:S03]  /*11920*/  SEL R10, R23, R21, !P3 ;  /* 0x00000015170a7207 */ /* 0x000fc60005800000 */
[----:B------:R-:W4:Y:S04]  /*11930*/  LDL.LU R21, [R1+0xdc] ;  /* 0x0000dc0001157983 */ /* 0x000f280000300800 */
[----:B------:R0:W-:Y:S01]  /*11940*/  STL [R1+0x14c], R10 ;  /* 0x00014c0a01007387 */ /* 0x0001e20000100800 */
[C---:B------:R-:W-:Y:S02]  /*11950*/  SEL R28, R23.reuse, R4, !P3 ;  /* 0x00000004171c7207 */ /* 0x040fe40005800000 */
[----:B0-----:R-:W-:-:S03]  /*11960*/  SEL R10, R23, R3, !P3 ;  /* 0x00000003170a7207 */ /* 0x001fc60005800000 */
        /* <DEDUP_REMOVED lines=12> */
[----:B-1----:R-:W4:Y:S04]  /*11a30*/  LDL.LU R4, [R1+0xd8] ;  /* 0x0000d80001047983 */ /* 0x002f280000300800 */
[----:B------:R0:W-:Y:S04]  /*11a40*/  STL [R1+0x130], R3 ;  /* 0x0001300301007387 */ /* 0x0001e80000100800 */
[----:B------:R-:W4:Y:S04]  /*11a50*/  LDL.LU R10, [R1+0xd4] ;  /* 0x0000d400010a7983 */ /* 0x000f280000300800 */
[----:B------:R1:W-:Y:S04]  /*11a60*/  STL [R1+0x12c], R0 ;  /* 0x00012c0001007387 */ /* 0x0003e80000100800 */
[----:B------:R-:W4:Y:S04]  /*11a70*/  LDL.LU R28, [R1+0xcc] ;  /* 0x0000cc00011c7983 */ /* 0x000f280000300800 */
[----:B------:R-:W4:Y:S04]  /*11a80*/  LDL.LU R29, [R1+0xc8] ;  /* 0x0000c800011d7983 */ /* 0x000f280000300800 */
[----:B0-----:R-:W4:Y:S04]  /*11a90*/  LDL.LU R3, [R1+0xb0] ;  /* 0x0000b00001037983 */ /* 0x001f280000300800 */
[----:B-1----:R-:W4:Y:S04]  /*11aa0*/  LDL.LU R0, [R1+0xb4] ;  /* 0x0000b40001007983 */ /* 0x002f280000300800 */
[----:B------:R-:W4:Y:S04]  /*11ab0*/  LDL.LU R22, [R1+0xb8] ;  /* 0x0000b80001167983 */ /* 0x000f280000300800 */
[----:B------:R-:W4:Y:S04]  /*11ac0*/  LDL.LU R19, [R1+0xc0] ;  /* 0x0000c00001137983 */ /* 0x000f280000300800 */
[----:B------:R-:W4:Y:S04]  /*11ad0*/  LDL.LU R18, [R1+0xc4] ;  /* 0x0000c40001127983 */ /* 0x000f280000300800 */
[----:B------:R-:W4:Y:S01]  /*11ae0*/  LDL.LU R12, [R1+0x38c] ;  /* 0x00038c00010c7983 */ /* 0x000f220000300800 */
[----:B--2---:R-:W-:-:S02]  /*11af0*/  SEL R17, R23, R16, !P3 ;  /* 0x0000001017117207 */ /* 0x004fc40005800000 */
[C---:B-----5:R-:W-:Y:S02]  /*11b00*/  SEL R16, R23.reuse, R11, !P3 ;  /* 0x0000000b17107207 */ /* 0x060fe40005800000 */
[----:B------:R-:W2:Y:S04]  /*11b10*/  LDL.LU R11, [R1+0xbc] ;  /* 0x0000bc00010b7983 */ /* 0x000ea80000300800 */
[----:B------:R3:W-:Y:S04]  /*11b20*/  STL [R1+0x128], R17 ;  /* 0x0001281101007387 */ /* 0x0007e80000100800 */
[----:B------:R0:W-:Y:S01]  /*11b30*/  STL [R1+0x124], R16 ;  /* 0x0001241001007387 */ /* 0x0001e20000100800 */
[----:B---3--:R-:W-:-:S03]  /*11b40*/  SEL R17, R23, R9, !P3 ;  /* 0x0000000917117207 */ /* 0x008fc60005800000 */
[----:B------:R-:W3:Y:S01]  /*11b50*/  LDL.LU R9, [R1+0xa8] ;  /* 0x0000a80001097983 */ /* 0x000ee20000300800 */
[----:B0-----:R-:W-:-:S03]  /*11b60*/  SEL R16, R23, R14, !P3 ;  /* 0x0000000e17107207 */ /* 0x001fc60005800000 */
[----:B------:R-:W-:Y:S01]  /*11b70*/  STL [R1+0x120], R17 ;  /* 0x0001201101007387 */ /* 0x000fe20000100800 */
[----:B------:R-:W-:-:S03]  /*11b80*/  SEL R14, R23, R8, !P3 ;  /* 0x00000008170e7207 */ /* 0x000fc60005800000 */
[----:B------:R-:W-:Y:S04]  /*11b90*/  STL [R1+0x11c], R16 ;  /* 0x00011c1001007387 */ /* 0x000fe80000100800 */
[----:B------:R-:W-:Y:S01]  /*11ba0*/  STL [R1+0x114], R14 ;  /* 0x0001140e01007387 */ /* 0x000fe20000100800 */
[C---:B----4-:R-:W-:Y:S02]  /*11bb0*/  SEL R6, R23.reuse, R6, !P3 ;  /* 0x0000000617067207 */ /* 0x050fe40005800000 */
[----:B------:R-:W-:-:S03]  /*11bc0*/  SEL R8, R23, R20, !P3 ;  /* 0x0000001417087207 */ /* 0x000fc60005800000 */
[----:B------:R0:W-:Y:S04]  /*11bd0*/  STL [R1+0x10c], R6 ;  /* 0x00010c0601007387 */ /* 0x0001e80000100800 */
[----:B------:R-:W-:Y:S01]  /*11be0*/  STL [R1+0x104], R8 ;  /* 0x0001040801007387 */ /* 0x000fe20000100800 */
[----:B0-----:R-:W-:-:S03]  /*11bf0*/  SEL R6, R23, R27, !P3 ;  /* 0x0000001b17067207 */ /* 0x001fc60005800000 */
[----:B------:R-:W4:Y:S01]  /*11c00*/  LDL.LU R27, [R1+0xa4] ;  /* 0x0000a400011b7983 */ /* 0x000f220000300800 */
[----:B------:R-:W-:-:S05]  /*11c10*/  SEL R2, R23, R2, !P3 ;  /* 0x0000000217027207 */ /* 0x000fca0005800000 */
[----:B------:R0:W-:Y:S04]  /*11c20*/  STL [R1+0x100], R2 ;  /* 0x0001000201007387 */ /* 0x0001e80000100800 */
[----:B------:R1:W-:Y:S04]  /*11c30*/  STL [R1+0xfc], R6 ;  /* 0x0000fc0601007387 */ /* 0x0003e80000100800 */
[----:B------:R-:W5:Y:S04]  /*11c40*/  LDL.LU R17, [R1+0xa0] ;  /* 0x0000a00001117983 */ /* 0x000f680000300800 */
[----:B------:R-:W5:Y:S01]  /*11c50*/  LDL.LU R16, [R1+0x98] ;  /* 0x0000980001107983 */ /* 0x000f620000300800 */
[----:B0-----:R-:W-:-:S05]  /*11c60*/  SEL R2, R23, R21, !P3 ;  /* 0x0000001517027207 */ /* 0x001fca0005800000 */
[----:B------:R0:W-:Y:S04]  /*11c70*/  STL [R1+0xf4], R2 ;  /* 0x0000f40201007387 */ /* 0x0001e80000100800 */
[----:B------:R-:W5:Y:S04]  /*11c80*/  LDL.LU R14, [R1+0x94] ;  /* 0x00009400010e7983 */ /* 0x000f680000300800 */
[----:B------:R-:W5:Y:S04]  /*11c90*/  LDL.LU R8, [R1+0x8c] ;  /* 0x00008c0001087983 */ /* 0x000f680000300800 */
[----:B-1----:R-:W5:Y:S04]  /*11ca0*/  LDL.LU R6, [R1+0x88] ;  /* 0x0000880001067983 */ /* 0x002f680000300800 */
[----:B------:R-:W5:Y:S04]  /*11cb0*/  LDL.LU R20, [R1+0x4] ;  /* 0x0000040001147983 */ /* 0x000f680000300800 */
[----:B0-----:R-:W5:Y:S04]  /*11cc0*/  LDL.LU R2, [R1] ;  /* 0x0000000001027983 */ /* 0x001f680000300800 */
[----:B------:R-:W5:Y:S01]  /*11cd0*/  LDL.LU R21, [R1+0x78] ;  /* 0x0000780001157983 */ /* 0x000f620000300800 */
[----:B------:R-:W-:-:S05]  /*11ce0*/  SEL R4, R23, R4, !P3 ;  /* 0x0000000417047207 */ /* 0x000fca0005800000 */
[----:B------:R0:W-:Y:S01]  /*11cf0*/  STL [R1+0xec], R4 ;  /* 0x0000ec0401007387 */ /* 0x0001e20000100800 */
[----:B------:R-:W-:-:S03]  /*11d00*/  SEL R10, R23, R10, !P3 ;  /* 0x0000000a170a7207 */ /* 0x000fc60005800000 */
[----:B0-----:R-:W5:Y:S04]  /*11d10*/  LDL.LU R4, [R1+0x24d0] ;  /* 0x0024d00001047983 */ /* 0x001f680000300800 */
[----:B------:R0:W-:Y:S01]  /*11d20*/  STL [R1+0xe8], R10 ;  /* 0x0000e80a01007387 */ /* 0x0001e20000100800 */
[C---:B------:R-:W-:Y:S02]  /*11d30*/  SEL R3, R23.reuse, R3, !P3 ;  /* 0x0000000317037207 */ /* 0x040fe40005800000 */
[C---:B0-----:R-:W-:Y:S02]  /*11d40*/  SEL R10, R23.reuse, R28, !P3 ;  /* 0x0000001c170a7207 */ /* 0x041fe40005800000 */
[----:B------:R-:W-:-:S03]  /*11d50*/  SEL R28, R23, R29, !P3 ;  /* 0x0000001d171c7207 */ /* 0x000fc60005800000 */
[----:B------:R0:W-:Y:S04]  /*11d60*/  STL [R1+0xe4], R10 ;  /* 0x0000e40a01007387 */ /* 0x0001e80000100800 */
        /* <DEDUP_REMOVED lines=11> */
[----:B------:R0:W-:Y:S04]  /*11e20*/  STL [R1+0xc8], R10 ;  /* 0x0000c80a01007387 */ /* 0x0001e80000100800 */
[----:B0-----:R-:W5:Y:S04]  /*11e30*/  LDL.LU R10, [R1+0x80] ;  /* 0x00008000010a7983 */ /* 0x001f680000300800 */
[----:B------:R2:W-:Y:S04]  /*11e40*/  STL [R1+0xc4], R0 ;  /* 0x0000c40001007387 */ /* 0x0005e80000100800 */
[----:B------:R-:W5:Y:S01]  /*11e50*/  LDL.LU R29, [R1+0x84] ;  /* 0x00008400011d7983 */ /* 0x000f620000300800 */
[----:B--2---:R-:W-:-:S05]  /*11e60*/  SEL R0, R23, R11, !P3 ;  /* 0x0000000b17007207 */ /* 0x004fca0005800000 */
[----:B------:R0:W-:Y:S04]  /*11e70*/  STL [R1+0xc0], R0 ;  /* 0x0000c00001007387 */ /* 0x0001e80000100800 */
[----:B0-----:R-:W2:Y:S04]  /*11e80*/  LDL.LU R0, [R1+0x27c] ;  /* 0x00027c0001007983 */ /* 0x001ea80000300800 */
[----:B------:R-:W2:Y:S01]  /*11e90*/  LDL.LU R22, [R1+0x274] ;  /* 0x0002740001167983 */ /* 0x000ea20000300800 */
[----:B---3--:R-:W-:-:S05]  /*11ea0*/  SEL R9, R23, R9, !P3 ;  /* 0x0000000917097207 */ /* 0x008fca0005800000 */
[----:B------:R0:W-:Y:S04]  /*11eb0*/  STL [R1+0xbc], R9 ;  /* 0x0000bc0901007387 */ /* 0x0001e80000100800 */
[----:B------:R-:W3:Y:S04]  /*11ec0*/  LDL.LU R12, [R1+0x6c] ;  /* 0x00006c00010c7983 */ /* 0x000ee80000300800 */
[----:B------:R-:W3:Y:S04]  /*11ed0*/  LDL.LU R11, [R1+0x70] ;  /* 0x00007000010b7983 */ /* 0x000ee80000300800 */
[----:B0-----:R-:W3:Y:S04]  /*11ee0*/  LDL.LU R9, [R1+0x210] ;  /* 0x0002100001097983 */ /* 0x001ee80000300800 */
[----:B------:R-:W3:Y:S01]  /*11ef0*/  LDL.LU R28, [R1+0x214] ;  /* 0x00021400011c7983 */ /* 0x000ee20000300800 */
[----:B----4-:R-:W-:-:S03]  /*11f00*/  SEL R18, R23, R27, !P3 ;  /* 0x0000001b17127207 */ /* 0x010fc60005800000 */
[----:B------:R-:W4:Y:S04]  /*11f10*/  LDL.LU R27, [R1+0x218] ;  /* 0x00021800011b7983 */ /* 0x000f280000300800 */
[----:B------:R0:W-:Y:S01]  /*11f20*/  STL [R1+0xb8], R18 ;  /* 0x0000b81201007387 */ /* 0x0001e20000100800 */
[C---:B-----5:R-:W-:Y:S02]  /*11f30*/  SEL R19, R23.reuse, R17, !P3 ;  /* 0x0000001117137207 */ /* 0x060fe40005800000 */
[----:B0-----:R-:W-:-:S03]  /*11f40*/  SEL R18, R23, R16, !P3 ;  /* 0x0000001017127207 */ /* 0x001fc60005800000 */
[----:B------:R0:W-:Y:S04]  /*11f50*/  STL [R1+0xb4], R19 ;  /* 0x0000b41301007387 */ /* 0x0001e80000100800 */
[----:B------:R1:W-:Y:S01]  /*11f60*/  STL [R1+0xb0], R18 ;  /* 0x0000b01201007387 */ /* 0x0003e20000100800 */
[C---:B------:R-:W-:Y:S02]  /*11f70*/  SEL R17, R23.reuse, R14, !P3 ;  /* 0x0000000e17117207 */ /* 0x040fe40005800000 */
[----:B------:R-:W-:-:S03]  /*11f80*/  SEL R16, R23, R8, !P3 ;  /* 0x0000000817107207 */ /* 0x000fc60005800000 */
[----:B------:R5:W-:Y:S01]  /*11f90*/  STL [R1+0xac], R17 ;  /* 0x0000ac1101007387 */ /* 0x000be20000100800 */
[----:B------:R-:W-:-:S03]  /*11fa0*/  SEL R14, R23, R6, !P3 ;  /* 0x00000006170e7207 */ /* 0x000fc60005800000 */
[----:B------:R0:W-:Y:S01]  /*11fb0*/  STL [R1+0xa8], R16 ;  /* 0x0000a81001007387 */ /* 0x0001e20000100800 */
[----:B------:R-:W-:-:S03]  /*11fc0*/  SEL R8, R23, R20, !P3 ;  /* 0x0000001417087207 */ /* 0x000fc60005800000 */
[----:B------:R1:W-:Y:S01]  /*11fd0*/  STL [R1+0xa4], R14 ;  /* 0x0000a40e01007387 */ /* 0x0003e20000100800 */
[----:B------:R-:W-:-:S03]  /*11fe0*/  SEL R6, R23, R2, !P3 ;  /* 0x0000000217067207 */ /* 0x000fc60005800000 */
[----:B------:R1:W-:Y:S01]  /*11ff0*/  STL [R1+0xa0], R8 ;  /* 0x0000a00801007387 */ /* 0x0003e20000100800 */
[----:B------:R-:W-:-:S03]  /*12000*/  SEL R2, R23, R21, !P3 ;  /* 0x0000001517027207 */ /* 0x000fc60005800000 */
[----:B0-----:R-:W4:Y:S04]  /*12010*/  LDL.LU R19, [R1+0x194] ;  /* 0x0001940001137983 */ /* 0x001f280000300800 */
[----:B------:R0:W-:Y:S04]  /*12020*/  STL [R1+0x98], R6 ;  /* 0x0000980601007387 */ /* 0x0001e80000100800 */
[----:B-1----:R-:W4:Y:S04]  /*12030*/  LDL.LU R18, [R1+0x1b0] ;  /* 0x0001b00001127983 */ /* 0x002f280000300800 */
[----:B------:R1:W-:Y:S04]  /*12040*/  STL [R1+0x94], R2 ;  /* 0x0000940201007387 */ /* 0x0003e80000100800 */
[----:B-----5:R-:W5:Y:S04]  /*12050*/  LDL.LU R17, [R1+0x198] ;  /* 0x0001980001117983 */ /* 0x020f680000300800 */
[----:B------:R-:W5:Y:S04]  /*12060*/  LDL.LU R16, [R1+0xf0] ;  /* 0x0000f00001107983 */ /* 0x000f680000300800 */
[----:B------:R-:W5:Y:S04]  /*12070*/  LDL.LU R14, [R1+0xf8] ;  /* 0x0000f800010e7983 */ /* 0x000f680000300800 */
[----:B------:R-:W5:Y:S04]  /*12080*/  LDL.LU R8, [R1+0x160] ;  /* 0x0001600001087983 */ /* 0x000f680000300800 */
[----:B0-----:R-:W5:Y:S04]  /*12090*/  LDL.LU R6, [R1+0x158] ;  /* 0x0001580001067983 */ /* 0x001f680000300800 */
[----:B------:R-:W5:Y:S04]  /*120a0*/  LDL.LU R20, [R1+0x110] ;  /* 0x0001100001147983 */ /* 0x000f680000300800 */
[----:B-1----:R-:W5:Y:S04]  /*120b0*/  LDL.LU R2, [R1+0x118] ;  /* 0x0001180001027983 */ /* 0x002f680000300800 */
[----:B------:R-:W5:Y:S01]  /*120c0*/  LDL.LU R21, [R1+0x108] ;  /* 0x0001080001157983 */ /* 0x000f620000300800 */
[----:B------:R-:W-:-:S05]  /*120d0*/  SEL R3, R23, R3, !P3 ;  /* 0x0000000317037207 */ /* 0x000fca0005800000 */
[----:B------:R0:W-:Y:S01]  /*120e0*/  STL [R1+0x8c], R3 ;  /* 0x00008c0301007387 */ /* 0x0001e20000100800 */
[----:B------:R-:W-:-:S03]  /*120f0*/  SEL R10, R23, R10, !P3 ;  /* 0x0000000a170a7207 */ /* 0x000fc60005800000 */
[----:B0-----:R-:W5:Y:S04]  /*12100*/  LDL.LU R3, [R1+0x24cc] ;  /* 0x0024cc0001037983 */ /* 0x001f680000300800 */
[----:B------:R0:W-:Y:S01]  /*12110*/  STL [R1+0x88], R10 ;  /* 0x0000880a01007387 */ /* 0x0001e20000100800 */
[----:B------:R-:W-:-:S03]  /*12120*/  SEL R29, R23, R29, !P3 ;  /* 0x0000001d171d7207 */ /* 0x000fc60005800000 */
[----:B0-----:R-:W5:Y:S04]  /*12130*/  LDL.LU R10, [R1+0x9c] ;  /* 0x00009c00010a7983 */ /* 0x001f680000300800 */
[----:B------:R0:W-:Y:S04]  /*12140*/  STL [R1+0x84], R29 ;  /* 0x0000841d01007387 */ /* 0x0001e80000100800 */
[----:B0-----:R-:W5:Y:S01]  /*12150*/  LDL.LU R29, [R1+0x30] ;  /* 0x00003000011d7983 */ /* 0x001f620000300800 */
[C---:B--2---:R-:W-:Y:S02]  /*12160*/  SEL R0, R23.reuse, R0, !P3 ;  /* 0x0000000017007207 */ /* 0x044fe40005800000 */
[----:B------:R-:W-:-:S03]  /*12170*/  SEL R22, R23, R22, !P3 ;  /* 0x0000001617167207 */ /* 0x000fc60005800000 */
[----:B------:R0:W-:Y:S04]  /*12180*/  STL [R1+0x80], R0 ;  /* 0x0000800001007387 */ /* 0x0001e80000100800 */
[----:B0-----:R-:W2:Y:S01]  /*12190*/  LDL.LU R0, [R1+0x24c8] ;  /* 0x0024c80001007983 */ /* 0x001ea20000300800 */
[----:B---3--:R-:W-:-:S03]  /*121a0*/  SEL R12, R23, R12, !P3 ;  /* 0x0000000c170c7207 */ /* 0x008fc60005800000 */
[----:B------:R0:W-:Y:S01]  /*121b0*/  STL [R1+0x7c], R22 ;  /* 0x00007c1601007387 */ /* 0x0001e20000100800 */
[C---:B------:R-:W-:Y:S02]  /*121c0*/  SEL R11, R23.reuse, R11, !P3 ;  /* 0x0000000b170b7207 */ /* 0x040fe40005800000 */
[C---:B------:R-:W-:Y:S01]  /*121d0*/  SEL R9, R23.reuse, R9, !P3 ;  /* 0x0000000917097207 */ /* 0x040fe20005800000 */
[----:B0-----:R-:W3:Y:S01]  /*121e0*/  LDL.LU R22, [R1+0x24c4] ;  /* 0x0024c40001167983 */ /* 0x001ee20000300800 */
[----:B------:R-:W-:-:S03]  /*121f0*/  SEL R28, R23, R28, !P3 ;  /* 0x0000001c171c7207 */ /* 0x000fc60005800000 */
[----:B------:R0:W-:Y:S04]  /*12200*/  STL [R1+0x78], R12 ;  /* 0x0000780c01007387 */ /* 0x0001e80000100800 */
[----:B0-----:R-:W2:Y:S04]  /*12210*/  LDL.LU R12, [R1+0x24c0] ;  /* 0x0024c000010c7983 */ /* 0x001ea80000300800 */
[----:B------:R0:W-:Y:S01]  /*12220*/  STL [R1+0x74], R11 ;  /* 0x0000740b01007387 */ /* 0x0001e20000100800 */
[----:B----4-:R-:W-:-:S03]  /*12230*/  SEL R27, R23, R27, !P3 ;  /* 0x0000001b171b7207 */ /* 0x010fc60005800000 */
[----:B0-----:R-:W4:Y:S04]  /*12240*/  LDL.LU R11, [R1+0x24bc] ;  /* 0x0024bc00010b7983 */ /* 0x001f280000300800 */
[----:B------:R0:W-:Y:S04]  /*12250*/  STL [R1+0x70], R9 ;  /* 0x0000700901007387 */ /* 0x0001e80000100800 */
[----:B0-----:R-:W3:Y:S04]  /*12260*/  LDL.LU R9, [R1+0x24b8] ;  /* 0x0024b80001097983 */ /* 0x001ee80000300800 */
[----:B------:R0:W-:Y:S04]  /*12270*/  STL [R1+0x6c], R28 ;  /* 0x00006c1c01007387 */ /* 0x0001e80000100800 */
[----:B0-----:R-:W3:Y:S04]  /*12280*/  LDL.LU R28, [R1+0x1c] ;  /* 0x00001c00011c7983 */ /* 0x001ee80000300800 */
[----:B------:R0:W-:Y:S04]  /*12290*/  STL [R1+0x68], R27 ;  /* 0x0000681b01007387 */ /* 0x0001e80000100800 */
[----:B0-----:R-:W3:Y:S01]  /*122a0*/  LDL.LU R27, [R1+0x24b4] ;  /* 0x0024b400011b7983 */ /* 0x001ee20000300800 */
[----:B------:R-:W-:-:S02]  /*122b0*/  SEL R19, R23, R19, !P3 ;  /* 0x0000001317137207 */ /* 0x000fc40005800000 */
[C---:B------:R-:W-:Y:S02]  /*122c0*/  SEL R18, R23.reuse, R18, !P3 ;  /* 0x0000001217127207 */ /* 0x040fe40005800000 */
[C---:B-----5:R-:W-:Y:S02]  /*122d0*/  SEL R17, R23.reuse, R17, !P3 ;  /* 0x0000001117117207 */ /* 0x060fe40005800000 */
[C---:B------:R-:W-:Y:S02]  /*122e0*/  SEL R16, R23.reuse, R16, !P3 ;  /* 0x0000001017107207 */ /* 0x040fe40005800000 */
[C---:B------:R-:W-:Y:S02]  /*122f0*/  SEL R14, R23.reuse, R14, !P3 ;  /* 0x0000000e170e7207 */ /* 0x040fe40005800000 */
[C---:B------:R-:W-:Y:S02]  /*12300*/  SEL R8, R23.reuse, R8, !P3 ;  /* 0x0000000817087207 */ /* 0x040fe40005800000 */
[----:B------:R-:W-:-:S02]  /*12310*/  SEL R6, R23, R6, !P3 ;  /* 0x0000000617067207 */ /* 0x000fc40005800000 */
[C---:B------:R-:W-:Y:S02]  /*12320*/  SEL R20, R23.reuse, R20, !P3 ;  /* 0x0000001417147207 */ /* 0x040fe40005800000 */
[C---:B------:R-:W-:Y:S02]  /*12330*/  SEL R2, R23.reuse, R2, !P3 ;  /* 0x0000000217027207 */ /* 0x040fe40005800000 */
[C---:B------:R-:W-:Y:S02]  /*12340*/  SEL R21, R23.reuse, R21, !P3 ;  /* 0x0000001517157207 */ /* 0x040fe40005800000 */
[C---:B--2---:R-:W-:Y:S02]  /*12350*/  SEL R12, R23.reuse, R12, !P3 ;  /* 0x0000000c170c7207 */ /* 0x044fe40005800000 */
[C---:B----4-:R-:W-:Y:S02]  /*12360*/  SEL R11, R23.reuse, R11, !P3 ;  /* 0x0000000b170b7207 */ /* 0x050fe40005800000 */
[----:B---3--:R-:W-:-:S02]  /*12370*/  SEL R9, R23, R9, !P3 ;  /* 0x0000000917097207 */ /* 0x008fc40005800000 */
[----:B------:R-:W-:-:S05]  /*12380*/  SEL R27, R23, R27, !P3 ;  /* 0x0000001b171b7207 */ /* 0x000fca0005800000 */
[----:B------:R0:W-:Y:S04]  /*12390*/  STL [R1+0x64], R27 ;  /* 0x0000641b01007387 */ /* 0x0001e80000100800 */
[----:B0-----:R-:W2:Y:S04]  /*123a0*/  LDL.LU R27, [R1+0x90] ;  /* 0x00009000011b7983 */ /* 0x001ea80000300800 */
[----:B------:R0:W-:Y:S04]  /*123b0*/  STL [R1+0x5c], R9 ;  /* 0x00005c0901007387 */ /* 0x0001e80000100800 */
[----:B0-----:R-:W3:Y:S04]  /*123c0*/  LDL.LU R9, [R1+0x38] ;  /* 0x0000380001097983 */ /* 0x001ee80000300800 */
[----:B------:R0:W-:Y:S04]  /*123d0*/  STL [R1+0x54], R11 ;  /* 0x0000540b01007387 */ /* 0x0001e80000100800 */
[----:B0-----:R-:W4:Y:S04]  /*123e0*/  LDL.LU R11, [R1+0x60] ;  /* 0x00006000010b7983 */ /* 0x001f280000300800 */
[----:B------:R0:W-:Y:S04]  /*123f0*/  STL [R1+0x50], R12 ;  /* 0x0000500c01007387 */ /* 0x0001e80000100800 */
[----:B0-----:R-:W5:Y:S04]  /*12400*/  LDL.LU R12, [R1+0x20] ;  /* 0x00002000010c7983 */ /* 0x001f680000300800 */
[----:B------:R0:W-:Y:S04]  /*12410*/  STL [R1+0x4c], R19 ;  /* 0x00004c1301007387 */ /* 0x0001e80000100800 */
[----:B0-----:R-:W2:Y:S04]  /*12420*/  LDL.LU R19, [R1+0x24b0] ;  /* 0x0024b00001137983 */ /* 0x001ea80000300800 */
        /* <DEDUP_REMOVED lines=17> */
[----:B0-----:R-:W2:Y:S02]  /*12540*/  LDL.LU R21, [R1+0x248c] ;  /* 0x00248c0001157983 */ /* 0x001ea40000300800 */
[----:B--2---:R-:W-:-:S05]  /*12550*/  SEL R21, R23, R21, !P3 ;  /* 0x0000001517157207 */ /* 0x004fca0005800000 */
[----:B------:R0:W-:Y:S04]  /*12560*/  STL [R1+0x14], R21 ;  /* 0x0000141501007387 */ /* 0x0001e80000100800 */
[----:B0-----:R-:W2:Y:S01]  /*12570*/  LDL.LU R21, [R1+0xd0] ;  /* 0x0000d00001157983 */ /* 0x001ea20000300800 */
[C---:B------:R-:W-:Y:S02]  /*12580*/  SEL R10, R23.reuse, R10, !P3 ;  /* 0x0000000a170a7207 */ /* 0x040fe40005800000 */
[C---:B-----5:R-:W-:Y:S02]  /*12590*/  SEL R12, R23.reuse, R12, !P3 ;  /* 0x0000000c170c7207 */ /* 0x060fe40005800000 */
[C---:B------:R-:W-:Y:S02]  /*125a0*/  SEL R29, R23.reuse, R29, !P3 ;  /* 0x0000001d171d7207 */ /* 0x040fe40005800000 */
[----:B------:R-:W-:-:S02]  /*125b0*/  SEL R2, R23, R2, !P3 ;  /* 0x0000000217027207 */ /* 0x000fc40005800000 */
[C---:B------:R-:W-:Y:S02]  /*125c0*/  SEL R27, R23.reuse, R27, !P3 ;  /* 0x0000001b171b7207 */ /* 0x040fe40005800000 */
[C---:B------:R-:W-:Y:S02]  /*125d0*/  SEL R20, R23.reuse, R20, !P3 ;  /* 0x0000001417147207 */ /* 0x040fe40005800000 */
[C---:B------:R-:W-:Y:S02]  /*125e0*/  SEL R6, R23.reuse, R6, !P3 ;  /* 0x0000000617067207 */ /* 0x040fe40005800000 */
[C---:B------:R-:W-:Y:S02]  /*125f0*/  SEL R8, R23.reuse, R8, !P3 ;  /* 0x0000000817087207 */ /* 0x040fe40005800000 */
[C---:B------:R-:W-:Y:S02]  /*12600*/  SEL R14, R23.reuse, R14, !P3 ;  /* 0x0000000e170e7207 */ /* 0x040fe40005800000 */
[----:B------:R-:W-:-:S02]  /*12610*/  SEL R16, R23, R16, !P3 ;  /* 0x0000001017107207 */ /* 0x000fc40005800000 */
[C---:B------:R-:W-:Y:S02]  /*12620*/  SEL R17, R23.reuse, R17, !P3 ;  /* 0x0000001117117207 */ /* 0x040fe40005800000 */
[C---:B------:R-:W-:Y:S02]  /*12630*/  SEL R18, R23.reuse, R18, !P3 ;  /* 0x0000001217127207 */ /* 0x040fe40005800000 */
[----:B--2---:R-:W-:-:S05]  /*12640*/  SEL R21, R23, R21, !P3 ;  /* 0x0000001517157207 */ /* 0x004fca0005800000 */
[----:B------:R4:W-:Y:S04]  /*12650*/  STL [R1+0x10], R21 ;  /* 0x0000101501007387 */ /* 0x0009e80000100800 */
[----:B------:R-:W-:Y:S04]  /*12660*/  STL [R1+0x23e0], R10 ;  /* 0x0023e00a01007387 */ /* 0x000fe80000100800 */
[----:B------:R3:W-:Y:S01]  /*12670*/  STL [R1+0xc], R12 ;  /* 0x00000c0c01007387 */ /* 0x0007e20000100800 */
[----:B----4-:R-:W-:-:S03]  /*12680*/  SEL R21, R23, R11, !P3 ;  /* 0x0000000b17157207 */ /* 0x010fc60005800000 */
[----:B------:R-:W-:Y:S04]  /*12690*/  STL [R1+0x23e4], R29 ;  /* 0x0023e41d01007387 */ /* 0x000fe80000100800 */
[----:B------:R-:W-:Y:S01]  /*126a0*/  STL [R1+0x23e8], R2 ;  /* 0x0023e80201007387 */ /* 0x000fe20000100800 */
[----:B---3--:R-:W-:-:S03]  /*126b0*/  SEL R12, R23, R9, !P3 ;  /* 0x00000009170c7207 */ /* 0x008fc60005800000 */
[----:B------:R-:W-:Y:S01]  /*126c0*/  STL [R1+0x23ec], R27 ;  /* 0x0023ec1b01007387 */ /* 0x000fe20000100800 */
[----:B------:R-:W-:-:S03]  /*126d0*/  SEL R9, R23, R28, !P3 ;  /* 0x0000001c17097207 */ /* 0x000fc60005800000 */
[----:B------:R-:W-:Y:S04]  /*126e0*/  STL [R1+0x23f0], R21 ;  /* 0x0023f01501007387 */ /* 0x000fe80000100800 */
[----:B------:R0:W-:Y:S04]  /*126f0*/  STL [R1+0x23f4], R12 ;  /* 0x0023f40c01007387 */ /* 0x0001e80000100800 */
[----:B------:R-:W2:Y:S04]  /*12700*/  LDL.LU R28, [R1+0x414] ;  /* 0x00041400011c7983 */ /* 0x000ea80000300800 */
[----:B0-----:R-:W3:Y:S04]  /*12710*/  LDL.LU R12, [R1+0x3e8] ;  /* 0x0003e800010c7983 */ /* 0x001ee80000300800 */
[----:B------:R-:W4:Y:S04]  /*12720*/  LDL.LU R21, [R1+0x3e4] ;  /* 0x0003e40001157983 */ /* 0x000f280000300800 */
[----:B------:R-:W5:Y:S04]  /*12730*/  LDL.LU R27, [R1+0x3e0] ;  /* 0x0003e000011b7983 */ /* 0x000f680000300800 */
[----:B------:R-:W3:Y:S04]  /*12740*/  LDL.LU R2, [R1+0x3dc] ;  /* 0x0003dc0001027983 */ /* 0x000ee80000300800 */
[----:B------:R-:W3:Y:S04]  /*12750*/  LDL.LU R29, [R1+0x3d8] ;  /* 0x0003d800011d7983 */ /* 0x000ee80000300800 */
[----:B------:R-:W3:Y:S04]  /*12760*/  LDL.LU R10, [R1+0x3d4] ;  /* 0x0003d400010a7983 */ /* 0x000ee80000300800 */
[----:B------:R0:W-:Y:S04]  /*12770*/  STL [R1+0x23f8], R9 ;  /* 0x0023f80901007387 */ /* 0x0001e80000100800 */
[----:B0-----:R-:W3:Y:S04]  /*12780*/  LDL.LU R9, [R1+0x3ec] ;  /* 0x0003ec0001097983 */ /* 0x001ee80000300800 */
        /* <DEDUP_REMOVED lines=9> */
[----:B0-----:R-:W4:Y:S04]  /*12820*/  LDL.LU R16, [R1+0x400] ;  /* 0x0004000001107983 */ /* 0x001f280000300800 */
[----:B------:R0:W-:Y:S04]  /*12830*/  STL [R1+0x2410], R17 ;  /* 0x0024101101007387 */ /* 0x0001e80000100800 */
[----:B0-----:R-:W5:Y:S04]  /*12840*/  LDL.LU R17, [R1+0x404] ;  /* 0x0004040001117983 */ /* 0x001f680000300800 */
[----:B------:R0:W-:Y:S04]  /*12850*/  STL [R1+0x2414], R18 ;  /* 0x0024141201007387 */ /* 0x0001e80000100800 */
[----:B0-----:R-:W5:Y:S04]  /*12860*/  LDL.LU R18, [R1+0x410] ;  /* 0x0004100001127983 */ /* 0x001f680000300800 */
[----:B------:R-:W0:Y:S01]  /*12870*/  S2R R11, SR_TID.X ;  /* 0x00000000000b7919 */ /* 0x000e220000002100 */
[C---:B------:R-:W-:Y:S01]  /*12880*/  SEL R19, R23.reuse, R19, !P3 ;  /* 0x0000001317137207 */ /* 0x040fe20005800000 */
[----:B------:R-:W-:Y:S01]  /*12890*/  @!P2 IMAD.MOV R13, RZ, RZ, -R13 ;  /* 0x000000ffff0da224 */ /* 0x000fe200078e0a0d */
[C---:B------:R-:W-:Y:S01]  /*128a0*/  SEL R22, R23.reuse, R22, !P3 ;  /* 0x0000001617167207 */ /* 0x040fe20005800000 */
[----:B------:R-:W-:Y:S01]  /*128b0*/  @!P0 IMAD.MOV R15, RZ, RZ, -R15 ;  /* 0x000000ffff0f8224 */ /* 0x000fe200078e0a0f */
[C---:B------:R-:W-:Y:S01]  /*128c0*/  SEL R0, R23.reuse, R0, !P3 ;  /* 0x0000000017007207 */ /* 0x040fe20005800000 */
[----:B------:R-:W-:Y:S01]  /*128d0*/  @!P4 IMAD.MOV R26, RZ, RZ, -R26 ;  /* 0x000000ffff1ac224 */ /* 0x000fe200078e0a1a */
[C---:B------:R-:W-:Y:S01]  /*128e0*/  SEL R3, R23.reuse, R3, !P3 ;  /* 0x0000000317037207 */ /* 0x040fe20005800000 */
[----:B------:R-:W-:Y:S01]  /*128f0*/  @!P1 IMAD.MOV R25, RZ, RZ, -R25 ;  /* 0x000000ffff199224 */ /* 0x000fe200078e0a19 */
[C---:B------:R-:W-:Y:S01]  /*12900*/  SEL R4, R23.reuse, R4, !P3 ;  /* 0x0000000417047207 */ /* 0x040fe20005800000 */
[----:B------:R-:W-:Y:S01]  /*12910*/  STL [R1+0x2418], R19 ;  /* 0x0024181301007387 */ /* 0x000fe20000100800 */
[C---:B------:R-:W-:Y:S01]  /*12920*/  SEL R5, R23.reuse, R5, !P3 ;  /* 0x0000000517057207 */ /* 0x040fe20005800000 */
[----:B------:R-:W-:Y:S01]  /*12930*/  @!P6 IMAD.MOV R24, RZ, RZ, -R24 ;  /* 0x000000ffff18e224 */ /* 0x000fe200078e0a18 */
[C---:B------:R-:W-:Y:S01]  /*12940*/  SEL R7, R23.reuse, R7, !P3 ;  /* 0x0000000717077207 */ /* 0x040fe20005800000 */
[----:B------:R-:W-:Y:S01]  /*12950*/  STL [R1+0x241c], R22 ;  /* 0x00241c1601007387 */ /* 0x000fe20000100800 */
[----:B------:R-:W-:-:S02]  /*12960*/  SEL R13, R23, R13, !P3 ;  /* 0x0000000d170d7207 */ /* 0x000fc40005800000 */
[----:B------:R-:W-:Y:S01]  /*12970*/  SEL R15, R23, R15, !P3 ;  /* 0x0000000f170f7207 */ /* 0x000fe20005800000 */
[----:B------:R-:W-:Y:S01]  /*12980*/  STL [R1+0x2420], R0 ;  /* 0x0024200001007387 */ /* 0x000fe20000100800 */
[----:B0-----:R-:W-:-:S03]  /*12990*/  LOP3.LUT R11, R11, 0x3f, RZ, 0xc0, !PT ;  /* 0x0000003f0b0b7812 */ /* 0x001fc600078ec0ff */
[----:B------:R-:W-:Y:S01]  /*129a0*/  STL [R1+0x2424], R3 ;  /* 0x0024240301007387 */ /* 0x000fe20000100800 */
[----:B------:R-:W-:Y:S01]  /*129b0*/  SEL R26, R23, R26, !P3 ;  /* 0x0000001a171a7207 */ /* 0x000fe20005800000 */
[----:B------:R-:W-:Y:S02]  /*129c0*/  IMAD R11, R11, c[0x0][0x18c], RZ ;  /* 0x000063000b0b7a24 */ /* 0x000fe400078e02ff */
[----:B------:R3:W-:Y:S01]  /*129d0*/  STL [R1+0x2428], R4 ;  /* 0x0024280401007387 */ /* 0x0007e20000100800 */
[C---:B------:R-:W-:Y:S02]  /*129e0*/  SEL R25, R23.reuse, R25, !P3 ;  /* 0x0000001917197207 */ /* 0x040fe40005800000 */
[----:B------:R-:W-:Y:S01]  /*129f0*/  SEL R23, R23, R24, !P3 ;  /* 0x0000001817177207 */ /* 0x000fe20005800000 */
[----:B------:R-:W-:Y:S01]  /*12a00*/  STL [R1+0x242c], R5 ;  /* 0x00242c0501007387 */ /* 0x000fe20000100800 */
[----:B------:R-:W-:-:S03]  /*12a10*/  LEA.HI.X.SX32 R11, R11, c[0x0][0x16c], 0x1, P5 ;  /* 0x00005b000b0b7a11 */ /* 0x000fc600028f0eff */
[----:B------:R-:W-:Y:S04]  /*12a20*/  STL [R1+0x2430], R7 ;  /* 0x0024300701007387 */ /* 0x000fe80000100800 */
[----:B------:R-:W-:Y:S04]  /*12a30*/  STL [R1+0x2434], R13 ;  /* 0x0024340d01007387 */ /* 0x000fe80000100800 */
[----:B------:R-:W-:Y:S04]  /*12a40*/  STL [R1+0x2438], R15 ;  /* 0x0024380f01007387 */ /* 0x000fe80000100800 */
[----:B------:R-:W-:Y:S04]  /*12a50*/  STL [R1+0x243c], R26 ;  /* 0x00243c1a01007387 */ /* 0x000fe80000100800 */
[----:B------:R-:W-:Y:S04]  /*12a60*/  STL [R1+0x2440], R25 ;  /* 0x0024401901007387 */ /* 0x000fe80000100800 */
[----:B------:R-:W-:Y:S04]  /*12a70*/  STL [R1+0x2444], R23 ;  /* 0x0024441701007387 */ /* 0x000fe80000100800 */
[----:B------:R-:W-:Y:S01]  /*12a80*/  STL [R1+0x2448], R11 ;  /* 0x0024480b01007387 */ /* 0x000fe20000100800 */
[----:B--2---:R-:W-:-:S02]  /*12a90*/  IMAD R28, R28, c[0x0][0x184], RZ ;  /* 0x000061001c1c7a24 */ /* 0x004fc400078e02ff */
[----:B---3--:R-:W-:Y:S02]  /*12aa0*/  IMAD R4, R14, c[0x0][0x190], RZ ;  /* 0x000064000e047a24 */ /* 0x008fe400078e02ff */
[----:B----4-:R-:W-:Y:S02]  /*12ab0*/  IMAD R3, R16, c[0x0][0x190], RZ ;  /* 0x0000640010037a24 */ /* 0x010fe400078e02ff */
[----:B-----5:R-:W-:Y:S02]  /*12ac0*/  IMAD R0, R17, c[0x0][0x190], RZ ;  /* 0x0000640011007a24 */ /* 0x020fe400078e02ff */
[----:B------:R-:W-:-:S05]  /*12ad0*/  IMAD R24, R18, c[0x0][0x184], RZ ;  /* 0x0000610012187a24 */ /* 0x000fca00078e02ff */
[----:B------:R-:W-:Y:S04]  /*12ae0*/  STL [R1+0x244c], R24 ;  /* 0x00244c1801007387 */ /* 0x000fe80000100800 */
[----:B------:R-:W-:Y:S04]  /*12af0*/  STL [R1+0x2450], R28 ;  /* 0x0024501c01007387 */ /* 0x000fe80000100800 */
[----:B------:R0:W-:Y:S04]  /*12b00*/  STL [R1+0x20], R0 ;  /* 0x0000200001007387 */ /* 0x0001e80000100800 */
[----:B------:R1:W-:Y:S01]  /*12b10*/  STL [R1+0x30], R3 ;  /* 0x0000300301007387 */ /* 0x0003e20000100800 */
[----:B0-----:R-:W-:-:S03]  /*12b20*/  IMAD R0, R8, c[0x0][0x190], RZ ;  /* 0x0000640008007a24 */ /* 0x001fc600078e02ff */
[----:B------:R0:W-:Y:S01]  /*12b30*/  STL [R1+0x38], R4 ;  /* 0x0000380401007387 */ /* 0x0001e20000100800 */
[----:B-1----:R-:W-:-:S03]  /*12b40*/  IMAD R3, R6, c[0x0][0x190], RZ ;  /* 0x0000640006037a24 */ /* 0x002fc600078e02ff */
[----:B------:R1:W-:Y:S04]  /*12b50*/  STL [R1+0x58], R0 ;  /* 0x0000580001007387 */ /* 0x0003e80000100800 */
[----:B------:R2:W-:Y:S01]  /*12b60*/  STL [R1+0x60], R3 ;  /* 0x0000600301007387 */ /* 0x0005e20000100800 */
[----:B0-----:R-:W-:Y:S02]  /*12b70*/  IMAD R4, R20, c[0x0][0x190], RZ ;  /* 0x0000640014047a24 */ /* 0x001fe400078e02ff */
[----:B-1----:R-:W-:-:S03]  /*12b80*/  IMAD R0, R9, c[0x0][0x190], RZ ;  /* 0x0000640009007a24 */ /* 0x002fc600078e02ff */
[----:B------:R0:W-:Y:S01]  /*12b90*/  STL [R1+0x90], R4 ;  /* 0x0000900401007387 */ /* 0x0001e20000100800 */
[----:B--2---:R-:W-:-:S03]  /*12ba0*/  IMAD R3, R12, c[0x0][0x190], RZ ;  /* 0x000064000c037a24 */ /* 0x004fc600078e02ff */
[----:B------:R1:W-:Y:S04]  /*12bb0*/  STL [R1+0x9c], R0 ;  /* 0x00009c0001007387 */ /* 0x0003e80000100800 */
[----:B------:R2:W-:Y:S01]  /*12bc0*/  STL [R1+0xd0], R3 ;  /* 0x0000d00301007387 */ /* 0x0005e20000100800 */
[----:B0-----:R-:W-:Y:S02]  /*12bd0*/  IMAD R4, R21, c[0x0][0x190], RZ ;  /* 0x0000640015047a24 */ /* 0x001fe400078e02ff */
[----:B-1----:R-:W-:-:S03]  /*12be0*/  IMAD R0, R27, c[0x0][0x190], RZ ;  /* 0x000064001b007a24 */ /* 0x002fc600078e02ff */
[----:B------:R-:W-:Y:S01]  /*12bf0*/  STL [R1+0xf0], R4 ;  /* 0x0000f00401007387 */ /* 0x000fe20000100800 */
[----:B--2---:R-:W-:-:S03]  /*12c00*/  IMAD R3, R2, c[0x0][0x190], RZ ;  /* 0x0000640002037a24 */ /* 0x004fc600078e02ff */
[----:B------:R0:W-:Y:S04]  /*12c10*/  STL [R1+0xf8], R0 ;  /* 0x0000f80001007387 */ /* 0x0001e80000100800 */
[----:B------:R-:W-:Y:S04]  /*12c20*/  STL [R1+0x108], R3 ;  /* 0x0001080301007387 */ /* 0x000fe80000100800 */
[----:B------:R-:W2:Y:S01]  /*12c30*/  LDL.LU R28, [R1+0x3c8] ;  /* 0x0003c800011c7983 */ /* 0x000ea20000300800 */
[----:B------:R-:W-:Y:S02]  /*12c40*/  IMAD R2, R29, c[0x0][0x190], RZ ;  /* 0x000064001d027a24 */ /* 0x000fe400078e02ff */
[----:B0-----:R-:W-:-:S03]  /*12c50*/  IMAD R0, R10, c[0x0][0x190], RZ ;  /* 0x000064000a007a24 */ /* 0x001fc600078e02ff */
[----:B------:R-:W-:Y:S04]  /*12c60*/  STL [R1+0x110], R2 ;  /* 0x0001100201007387 */ /* 0x000fe80000100800 */
[----:B--2---:R0:W-:Y:S04]  /*12c70*/  STL [R1+0x2484], R28 ;  /* 0x0024841c01007387 */ /* 0x0041e80000100800 */
[----:B------:R-:W-:Y:S04]  /*12c80*/  STL [R1+0x118], R0 ;  /* 0x0001180001007387 */ /* 0x000fe80000100800 */
[----:B0-----:R-:W2:Y:S04]  /*12c90*/  LDL.LU R28, [R1+0x3cc] ;  /* 0x0003cc00011c7983 */ /* 0x001ea80000300800 */
[----:B--2---:R0:W-:Y:S04]  /*12ca0*/  STL [R1+0x2488], R28 ;  /* 0x0024881c01007387 */ /* 0x0041e80000100800 */
[----:B0-----:R-:W2:Y:S04]  /*12cb0*/  LDL.LU R28, [R1+0x3d0] ;  /* 0x0003d000011c7983 */ /* 0x001ea80000300800 */
[----:B------:R-:W3:Y:S04]  /*12cc0*/  LDL.LU R24, [R1+0x3c4] ;  /* 0x0003c40001187983 */ /* 0x000ee80000300800 */
[----:B------:R-:W4:Y:S04]  /*12cd0*/  LDL.LU R11, [R1+0x3c0] ;  /* 0x0003c000010b7983 */ /* 0x000f280000300800 */
[----:B------:R-:W5:Y:S04]  /*12ce0*/  LDL.LU R23, [R1+0x3bc] ;  /* 0x0003bc0001177983 */ /* 0x000f680000300800 */
[----:B------:R-:W3:Y:S04]  /*12cf0*/  LDL.LU R25, [R1+0x3b8] ;  /* 0x0003b80001197983 */ /* 0x000ee80000300800 */
        /* <DEDUP_REMOVED lines=23> */
[----:B------:R-:W3:Y:S01]  /*12e70*/  LDL.LU R10, [R1+0x354] ;  /* 0x00035400010a7983 */ /* 0x000ee20000300800 */
[----:B--2---:R-:W-:-:S05]  /*12e80*/  IMAD R28, R28, c[0x0][0x190], RZ ;  /* 0x000064001c1c7a24 */ /* 0x004fca00078e02ff */
[----:B------:R0:W-:Y:S04]  /*12e90*/  STL [R1+0x158], R28 ;  /* 0x0001581c01007387 */ /* 0x0001e80000100800 */
[----:B0-----:R-:W2:Y:S02]  /*12ea0*/  LDL.LU R28, [R1+0x2488] ;  /* 0x00248800011c7983 */ /* 0x001ea40000300800 */
[----:B--2---:R-:W-:-:S05]  /*12eb0*/  IMAD R28, R28, c[0x0][0x190], RZ ;  /* 0x000064001c1c7a24 */ /* 0x004fca00078e02ff */
[----:B------:R0:W-:Y:S04]  /*12ec0*/  STL [R1+0x160], R28 ;  /* 0x0001601c01007387 */ /* 0x0001e80000100800 */
[----:B0-----:R-:W2:Y:S01]  /*12ed0*/  LDL.LU R28, [R1+0x2484] ;  /* 0x00248400011c7983 */ /* 0x001ea20000300800 */
[----:B----4-:R-:W-:Y:S02]  /*12ee0*/  IMAD R11, R11, c[0x0][0x190], RZ ;  /* 0x000064000b0b7a24 */ /* 0x010fe400078e02ff */
[----:B---3--:R-:W-:Y:S02]  /*12ef0*/  IMAD R15, R15, c[0x0][0x190], RZ ;  /* 0x000064000f0f7a24 */ /* 0x008fe400078e02ff */
[----:B------:R-:W-:Y:S02]  /*12f00*/  IMAD R13, R13, c[0x0][0x190], RZ ;  /* 0x000064000d0d7a24 */ /* 0x000fe400078e02ff */
[----:B------:R-:W-:-:S02]  /*12f10*/  IMAD R3, R3, c[0x0][0x190], RZ ;  /* 0x0000640003037a24 */ /* 0x000fc400078e02ff */
[----:B--2---:R-:W-:-:S05]  /*12f20*/  IMAD R28, R28, c[0x0][0x190], RZ ;  /* 0x000064001c1c7a24 */ /* 0x004fca00078e02ff */
[----:B------:R0:W-:Y:S02]  /*12f30*/  STL [R1+0x194], R28 ;  /* 0x0001941c01007387 */ /* 0x0001e40000100800 */
[----:B0-----:R-:W-:Y:S02]  /*12f40*/  IMAD R28, R24, c[0x0][0x190], RZ ;  /* 0x00006400181c7a24 */ /* 0x001fe400078e02ff */
[----:B-----5:R-:W-:Y:S02]  /*12f50*/  IMAD R24, R23, c[0x0][0x190], RZ ;  /* 0x0000640017187a24 */ /* 0x020fe400078e02ff */
[----:B------:R-:W-:Y:S01]  /*12f60*/  IMAD R23, R25, c[0x0][0x190], RZ ;  /* 0x0000640019177a24 */ /* 0x000fe200078e02ff */
[----:B------:R-:W-:Y:S04]  /*12f70*/  STL [R1+0x198], R28 ;  /* 0x0001981c01007387 */ /* 0x000fe80000100800 */
[----:B------:R0:W-:Y:S04]  /*12f80*/  STL [R1+0x1b0], R11 ;  /* 0x0001b00b01007387 */ /* 0x0001e80000100800 */
[----:B------:R-:W-:Y:S01]  /*12f90*/  STL [R1+0x210], R24 ;  /* 0x0002101801007387 */ /* 0x000fe20000100800 */
[----:B0-----:R-:W-:-:S03]  /*12fa0*/  IMAD R11, R26, c[0x0][0x190], RZ ;  /* 0x000064001a0b7a24 */ /* 0x001fc600078e02ff */
[----:B------:R-:W-:Y:S04]  /*12fb0*/  STL [R1+0x214], R23 ;  /* 0x0002141701007387 */ /* 0x000fe80000100800 */
[----:B------:R0:W-:Y:S04]  /*12fc0*/  STL [R1+0x218], R11 ;  /* 0x0002180b01007387 */ /* 0x0001e80000100800 */
[----:B------:R-:W-:Y:S01]  /*12fd0*/  STL [R1+0x274], R15 ;  /* 0x0002740f01007387 */ /* 0x000fe20000100800 */
[----:B0-----:R-:W-:Y:S02]  /*12fe0*/  IMAD R11, R7, c[0x0][0x190], RZ ;  /* 0x00006400070b7a24 */ /* 0x001fe400078e02ff */
[----:B------:R-:W-:-:S02]  /*12ff0*/  IMAD R7, R5, c[0x0][0x190], RZ ;  /* 0x0000640005077a24 */ /* 0x000fc400078e02ff */
[----:B------:R-:W-:Y:S01]  /*13000*/  IMAD R5, R4, c[0x0][0x190], RZ ;  /* 0x0000640004057a24 */ /* 0x000fe200078e02ff */
[----:B------:R-:W-:Y:S01]  /*13010*/  STL [R1+0x27c], R13 ;  /* 0x00027c0d01007387 */ /* 0x000fe20000100800 */
[----:B------:R-:W-:-:S03]  /*13020*/  IMAD R4, R0, c[0x0][0x190], RZ ;  /* 0x0000640000047a24 */ /* 0x000fc600078e02ff */
[----:B------:R-:W-:Y:S01]  /*13030*/  STL [R1+0x38c], R11 ;  /* 0x00038c0b01007387 */ /* 0x000fe20000100800 */
[----:B------:R-:W-:-:S03]  /*13040*/  IMAD R0, R22, c[0x0][0x190], RZ ;  /* 0x0000640016007a24 */ /* 0x000fc600078e02ff */
[----:B------:R-:W-:Y:S04]  /*13050*/  STL [R1+0x3a4], R7 ;  /* 0x0003a40701007387 */ /* 0x000fe80000100800 */
[----:B------:R-:W-:Y:S04]  /*13060*/  STL [R1+0x3a0], R5 ;  /* 0x0003a00501007387 */ /* 0x000fe80000100800 */
[----:B------:R0:W-:Y:S04]  /*13070*/  STL [R1+0x39c], R3 ;  /* 0x00039c0301007387 */ /* 0x0001e80000100800 */
[----:B------:R1:W-:Y:S01]  /*13080*/  STL [R1+0x398], R4 ;  /* 0x0003980401007387 */ /* 0x0003e20000100800 */
[----:B0-----:R-:W-:-:S03]  /*13090*/  IMAD R3, R19, c[0x0][0x190], RZ ;  /* 0x0000640013037a24 */ /* 0x001fc600078e02ff */
[----:B------:R0:W-:Y:S01]  /*130a0*/  STL [R1+0x394], R0 ;  /* 0x0003940001007387 */ /* 0x0001e20000100800 */
[----:B-1----:R-:W-:-:S03]  /*130b0*/  IMAD R4, R18, c[0x0][0x190], RZ ;  /* 0x0000640012047a24 */ /* 0x002fc600078e02ff */
        /* <DEDUP_REMOVED lines=552> */
[----:B---3--:R-:W-:Y:S02]  /*15340*/  IMAD R24, R24, c[0x0][0x190], RZ ;  /* 0x0000640018187a24 */ /* 0x008fe400078e02ff */
[----:B----4-:R-:W-:Y:S02]  /*15350*/  IMAD R11, R11, c[0x0][0x190], RZ ;  /* 0x000064000b0b7a24 */ /* 0x010fe400078e02ff */
[----:B-----5:R-:W-:Y:S02]  /*15360*/  IMAD R23, R23, c[0x0][0x190], RZ ;  /* 0x0000640017177a24 */ /* 0x020fe400078e02ff */
[----:B------:R-:W-:-:S02]  /*15370*/  IMAD R25, R25, c[0x0][0x190], RZ ;  /* 0x0000640019197a24 */ /* 0x000fc400078e02ff */
[----:B------:R-:W-:Y:S02]  /*15380*/  IMAD R26, R26, c[0x0][0x190], RZ ;  /* 0x000064001a1a7a24 */ /* 0x000fe400078e02ff */
[----:B------:R-:W-:Y:S02]  /*15390*/  IMAD R15, R15, c[0x0][0x190], RZ ;  /* 0x000064000f0f7a24 */ /* 0x000fe400078e02ff */
[----:B------:R-:W-:Y:S02]  /*153a0*/  IMAD R13, R13, c[0x0][0x190], RZ ;  /* 0x000064000d0d7a24 */ /* 0x000fe400078e02ff */
[----:B------:R-:W-:Y:S02]  /*153b0*/  IMAD R7, R7, c[0x0][0x190], RZ ;  /* 0x0000640007077a24 */ /* 0x000fe400078e02ff */
[----:B------:R-:W-:Y:S02]  /*153c0*/  IMAD R5, R5, c[0x0][0x190], RZ ;  /* 0x0000640005057a24 */ /* 0x000fe400078e02ff */
        /* <DEDUP_REMOVED lines=19> */
[----:B--2---:R-:W-:-:S05]  /*15500*/  IMAD R28, R28, c[0x0][0x190], RZ ;  /* 0x000064001c1c7a24 */ /* 0x004fca00078e02ff */
        /* <DEDUP_REMOVED lines=57> */
[----:B0-----:R-:W5:Y:S01]  /*158a0*/  LDL.LU R10, [R1+0x23e0] ;  /* 0x0023e000010a7983 */ /* 0x001f620000300800 */
[----:B--2---:R-:W-:-:S02]  /*158b0*/  IMAD R5, R5, c[0x0][0x190], RZ ;  /* 0x0000640005057a24 */ /* 0x004fc400078e02ff */
[----:B---3--:R-:W-:Y:S02]  /*158c0*/  IMAD R4, R4, c[0x0][0x190], RZ ;  /* 0x0000640004047a24 */ /* 0x008fe400078e02ff */
[----:B----4-:R-:W-:Y:S02]  /*158d0*/  IMAD R3, R3, c[0x0][0x190], RZ ;  /* 0x0000640003037a24 */ /* 0x010fe400078e02ff */
[----:B-----5:R-:W-:Y:S02]  /*158e0*/  IMAD R0, R0, c[0x0][0x190], RZ ;  /* 0x0000640000007a24 */ /* 0x020fe400078e02ff */
        /* <DEDUP_REMOVED lines=14> */
[----:B------:R-:W-:-:S05]  /*159d0*/  IMAD R10, R10, c[0x0][0x190], RZ ;  /* 0x000064000a0a7a24 */ /* 0x000fca00078e02ff */
[----:B------:R0:W-:Y:S04]  /*159e0*/  STL [R1+0x8], R10 ;  /* 0x0000080a01007387 */ /* 0x0001e80000100800 */
[----:B0-----:R-:W2:Y:S04]  /*159f0*/  LDL.LU R10, [R1+0x23dc] ;  /* 0x0023dc00010a7983 */ /* 0x001ea80000300800 */
[----:B------:R-:W-:Y:S04]  /*15a00*/  STL [R1+0x239c], R2 ;  /* 0x00239c0201007387 */ /* 0x000fe80000100800 */
[----:B------:R-:W-:Y:S04]  /*15a10*/  STL [R1+0x4], R29 ;  /* 0x0000041d01007387 */ /* 0x000fe80000100800 */
[----:B------:R0:W-:Y:S04]  /*15a20*/  STL [R1+0x2398], R27 ;  /* 0x0023981b01007387 */ /* 0x0001e80000100800 */
[----:B0-----:R-:W2:Y:S04]  /*15a30*/  LDL.LU R27, [R1+0x20] ;  /* 0x00002000011b7983 */ /* 0x001ea80000300800 */
[----:B------:R-:W-:Y:S04]  /*15a40*/  STL [R1+0x2394], R21 ;  /* 0x0023941501007387 */ /* 0x000fe80000100800 */
[----:B------:R0:W-:Y:S04]  /*15a50*/  STL [R1+0x2390], R12 ;  /* 0x0023900c01007387 */ /* 0x0001e80000100800 */
[----:B0-----:R-:W3:Y:S04]  /*15a60*/  LDL.LU R12, [R1+0x38] ;  /* 0x00003800010c7983 */ /* 0x001ee80000300800 */
[----:B------:R-:W-:Y:S04]  /*15a70*/  STL [R1+0x238c], R20 ;  /* 0x00238c1401007387 */ /* 0x000fe80000100800 */
[----:B------:R-:W-:Y:S04]  /*15a80*/  STL [R1+0x2384], R6 ;  /* 0x0023840601007387 */ /* 0x000fe80000100800 */
[----:B------:R-:W-:Y:S04]  /*15a90*/  STL [R1+0x2388], R8 ;  /* 0x0023880801007387 */ /* 0x000fe80000100800 */
[----:B------:R0:W-:Y:S04]  /*15aa0*/  STL [R1+0x23a0], R14 ;  /* 0x0023a00e01007387 */ /* 0x0001e80000100800 */
[----:B0-----:R-:W4:Y:S04]  /*15ab0*/  LDL.LU R14, [R1+0x110] ;  /* 0x00011000010e7983 */ /* 0x001f280000300800 */
[----:B------:R0:W-:Y:S04]  /*15ac0*/  STL [R1+0x23a4], R16 ;  /* 0x0023a41001007387 */ /* 0x0001e80000100800 */
[----:B0-----:R-:W5:Y:S04]  /*15ad0*/  LDL.LU R16, [R1+0x108] ;  /* 0x0001080001107983 */ /* 0x001f680000300800 */
[----:B------:R0:W-:Y:S04]  /*15ae0*/  STL [R1+0x23a8], R17 ;  /* 0x0023a81101007387 */ /* 0x0001e80000100800 */
[----:B0-----:R-:W4:Y:S04]  /*15af0*/  LDL.LU R17, [R1+0xf8] ;  /* 0x0000f80001117983 */ /* 0x001f280000300800 */
        /* <DEDUP_REMOVED lines=13> */
[----:B0-----:R-:W4:Y:S01]  /*15bd0*/  LDL.LU R5, [R1+0x30] ;  /* 0x0000300001057983 */ /* 0x001f220000300800 */
[----:B------:R-:W-:-:S02]  /*15be0*/  IMAD R7, R7, c[0x0][0x190], RZ ;  /* 0x0000640007077a24 */ /* 0x000fc400078e02ff */
[----:B------:R-:W-:Y:S02]  /*15bf0*/  IMAD.MOV.U32 R2, RZ, RZ, R28 ;  /* 0x000000ffff027224 */ /* 0x000fe400078e001c */
[----:B------:R-:W-:Y:S02]  /*15c00*/  IMAD R13, R13, c[0x0][0x190], RZ ;  /* 0x000064000d0d7a24 */ /* 0x000fe400078e02ff */
[----:B------:R-:W-:Y:S02]  /*15c10*/  IMAD R15, R15, c[0x0][0x190], RZ ;  /* 0x000064000f0f7a24 */ /* 0x000fe400078e02ff */
[----:B------:R-:W-:Y:S01]  /*15c20*/  IMAD R26, R26, c[0x0][0x190], RZ ;  /* 0x000064001a1a7a24 */ /* 0x000fe200078e02ff */
[----:B------:R-:W-:Y:S01]  /*15c30*/  STL [R1+0x23c8], R7 ;  /* 0x0023c80701007387 */ /* 0x000fe20000100800 */
[----:B------:R-:W-:Y:S01]  /*15c40*/  IMAD R25, R25, c[0x0][0x190], RZ ;  /* 0x0000640019197a24 */ /* 0x000fe200078e02ff */
[----:B------:R-:W-:Y:S02]  /*15c50*/  LEA R20, P1, R2, c[0x0][0x160], 0x1 ;  /* 0x0000580002147a11 */ /* 0x000fe400078208ff */
[----:B------:R-:W-:Y:S04]  /*15c60*/  STL [R1+0x23cc], R13 ;  /* 0x0023cc0d01007387 */ /* 0x000fe80000100800 */
[----:B------:R-:W-:Y:S04]  /*15c70*/  STL [R1+0x23d0], R15 ;  /* 0x0023d00f01007387 */ /* 0x000fe80000100800 */
[----:B------:R-:W-:Y:S04]  /*15c80*/  STL [R1+0x23d4], R26 ;  /* 0x0023d41a01007387 */ /* 0x000fe80000100800 */
[----:B------:R-:W-:Y:S04]  /*15c90*/  STL [R1+0x23d8], R25 ;  /* 0x0023d81901007387 */ /* 0x000fe80000100800 */
[----:B------:R-:W5:Y:S04]  /*15ca0*/  LDL.LU R8, [R1+0x118] ;  /* 0x0001180001087983 */ /* 0x000f680000300800 */
[----:B------:R-:W-:Y:S01]  /*15cb0*/  STL [R1+0x1730], R20 ;  /* 0x0017301401007387 */ /* 0x000fe20000100800 */
[----:B------:R-:W-:-:S04]  /*15cc0*/  LEA R28, P0, R24, c[0x0][0x160], 0x1 ;  /* 0x00005800181c7a11 */ /* 0x000fc800078008ff */
[----:B------:R-:W-:Y:S02]  /*15cd0*/  LEA.HI.X.SX32 R29, R24, c[0x0][0x164], 0x1, P0 ;  /* 0x00005900181d7a11 */ /* 0x000fe400000f0eff */
[----:B--2---:R-:W-:-:S05]  /*15ce0*/  LEA R6, P2, R27, R10, 0x1 ;  /* 0x0000000a1b067211 */ /* 0x004fca00078408ff */
[----:B------:R0:W-:Y:S04]  /*15cf0*/  STL [R1+0x1b60], R6 ;  /* 0x001b600601007387 */ /* 0x0001e80000100800 */
[----:B0-----:R-:W2:Y:S01]  /*15d00*/  LDL.LU R6, [R1+0x158] ;  /* 0x0001580001067983 */ /* 0x001ea20000300800 */
[-C--:B---3--:R-:W-:Y:S02]  /*15d10*/  LEA R13, P4, R12, R10.reuse, 0x1 ;  /* 0x0000000a0c0d7211 */ /* 0x088fe400078808ff */
[----:B----4-:R-:W-:-:S05]  /*15d20*/  LEA R7, P3, R5, R10, 0x1 ;  /* 0x0000000a05077211 */ /* 0x010fca00078608ff */
[----:B------:R0:W-:Y:S04]  /*15d30*/  STL [R1+0x1b68], R7 ;  /* 0x001b680701007387 */ /* 0x0001e80000100800 */
[----:B------:R-:W-:Y:S04]  /*15d40*/  STL [R1+0x1b70], R13 ;  /* 0x001b700d01007387 */ /* 0x000fe80000100800 */
[----:B------:R-:W3:Y:S01]  /*15d50*/  LDL.LU R20, [R1+0x160] ;  /* 0x0001600001147983 */ /* 0x000ee20000300800 */
[----:B0-----:R-:W-:-:S05]  /*15d60*/  LEA R7, P5, R4, R10, 0x1 ;  /* 0x0000000a04077211 */ /* 0x001fca00078a08ff */
[----:B------:R0:W-:Y:S04]  /*15d70*/  STL [R1+0x1b78], R7 ;  /* 0x001b780701007387 */ /* 0x0001e80000100800 */
[----:B------:R1:W4:Y:S04]  /*15d80*/  LDL.64 R24, [R1+0x1730] ;  /* 0x0017300001187983 */ /* 0x0003280000100a00 */
[----:B------:R-:W2:Y:S01]  /*15d90*/  LDL.LU R21, [R1+0x194] ;  /* 0x0001940001157983 */ /* 0x000ea20000300800 */
[----:B0-----:R-:W-:-:S05]  /*15da0*/  LEA R7, P6, R3, R10, 0x1 ;  /* 0x0000000a03077211 */ /* 0x001fca00078c08ff */
[----:B------:R0:W-:Y:S02]  /*15db0*/  STL [R1+0x1b80], R7 ;  /* 0x001b800701007387 */ /* 0x0001e40000100800 */
[-C--:B0-----:R-:W-:Y:S02]  /*15dc0*/  LEA R7, P0, R0, R10.reuse, 0x1 ;  /* 0x0000000a00077211 */ /* 0x081fe400078008ff */
[----:B----4-:R-:W-:Y:S02]  /*15dd0*/  LEA.HI.X.SX32 R25, R2, c[0x0][0x164], 0x1, P1 ;  /* 0x0000590002197a11 */ /* 0x010fe400008f0eff */
[----:B------:R-:W4:Y:S04]  /*15de0*/  LDL.LU R2, [R1+0x198] ;  /* 0x0001980001027983 */ /* 0x000f280000300800 */
[----:B------:R-:W-:Y:S04]  /*15df0*/  STL [R1+0x1734], R25 ;  /* 0x0017341901007387 */ /* 0x000fe80000100800 */
[----:B------:R-:W-:Y:S04]  /*15e00*/  STL.64 [R1+0x1738], R28 ;  /* 0x0017381c01007387 */ /* 0x000fe80000100a00 */
[----:B------:R0:W-:Y:S01]  /*15e10*/  STL [R1+0x1b88], R7 ;  /* 0x001b880701007387 */ /* 0x0001e20000100800 */
[----:B------:R-:W-:-:S02]  /*15e20*/  LEA R13, P1, R22, R10, 0x1 ;  /* 0x0000000a160d7211 */ /* 0x000fc400078208ff */
[----:B0-----:R-:W-:Y:S02]  /*15e30*/  LEA.HI.X.SX32 R7, R27, R11, 0x1, P2 ;  /* 0x0000000b1b077211 */ /* 0x001fe400010f0eff */
[----:B------:R-:W4:Y:S04]  /*15e40*/  LDL.LU R27, [R1+0x1b0] ;  /* 0x0001b000011b7983 */ /* 0x000f280000300800 */
[----:B------:R0:W-:Y:S04]  /*15e50*/  STL [R1+0x1b90], R13 ;  /* 0x001b900d01007387 */ /* 0x0001e80000100800 */
[----:B------:R1:W-:Y:S01]  /*15e60*/  STL [R1+0x1b5c], R7 ;  /* 0x001b5c0701007387 */ /* 0x0003e20000100800 */
[----:B0-----:R-:W-:-:S02]  /*15e70*/  LEA R13, P2, R19, R10, 0x1 ;  /* 0x0000000a130d7211 */ /* 0x001fc400078408ff */
[-C--:B-1----:R-:W-:Y:S02]  /*15e80*/  LEA.HI.X.SX32 R7, R5, R11.reuse, 0x1, P3 ;  /* 0x0000000b05077211 */ /* 0x082fe400018f0eff */
[----:B------:R-:W4:Y:S04]  /*15e90*/  LDL.LU R5, [R1+0x210] ;  /* 0x0002100001057983 */ /* 0x000f280000300800 */
[----:B------:R-:W-:Y:S04]  /*15ea0*/  STL [R1+0x1b98], R13 ;  /* 0x001b980d01007387 */ /* 0x000fe80000100800 */
[----:B------:R0:W-:Y:S02]  /*15eb0*/  STL [R1+0x1b64], R7 ;  /* 0x001b640701007387 */ /* 0x0001e40000100800 */
[----:B0-----:R-:W-:-:S02]  /*15ec0*/  LEA.HI.X.SX32 R7, R12, R11, 0x1, P4 ;  /* 0x0000000b0c077211 */ /* 0x001fc400020f0eff */
[----:B------:R-:W4:Y:S01]  /*15ed0*/  LDL.LU R12, [R1+0x214] ;  /* 0x00021400010c7983 */ /* 0x000f220000300800 */
[----:B------:R-:W-:-:S05]  /*15ee0*/  LEA R13, P3, R18, R10, 0x1 ;  /* 0x0000000a120d7211 */ /* 0x000fca00078608ff */
[----:B------:R-:W-:Y:S04]  /*15ef0*/  STL [R1+0x1ba0], R13 ;  /* 0x001ba00d01007387 */ /* 0x000fe80000100800 */
[----:B------:R0:W-:Y:S02]  /*15f00*/  STL [R1+0x1b6c], R7 ;  /* 0x001b6c0701007387 */ /* 0x0001e40000100800 */
[----:B0-----:R-:W-:Y:S02]  /*15f10*/  LEA.HI.X.SX32 R7, R4, R11, 0x1, P5 ;  /* 0x0000000b04077211 */ /* 0x001fe400028f0eff */
[----:B------:R-:W4:Y:S01]  /*15f20*/  LDL.LU R4, [R1+0x218] ;  /* 0x0002180001047983 */ /* 0x000f220000300800 */
[----:B------:R-:W-:-:S05]  /*15f30*/  LEA R13, P4, R17, R10, 0x1 ;  /* 0x0000000a110d7211 */ /* 0x000fca00078808ff */
[----:B------:R-:W-:Y:S04]  /*15f40*/  STL [R1+0x1ba8], R13 ;  /* 0x001ba80d01007387 */ /* 0x000fe80000100800 */
[----:B------:R0:W-:Y:S02]  /*15f50*/  STL [R1+0x1b74], R7 ;  /* 0x001b740701007387 */ /* 0x0001e40000100800 */
[----:B0-----:R-:W-:Y:S02]  /*15f60*/  LEA.HI.X.SX32 R7, R3, R11, 0x1, P6 ;  /* 0x0000000b03077211 */ /* 0x001fe400030f0eff */
[----:B------:R-:W4:Y:S01]  /*15f70*/  LDL.LU R3, [R1+0x274] ;  /* 0x0002740001037983 */ /* 0x000f220000300800 */
[----:B-----5:R-:W-:-:S05]  /*15f80*/  LEA R13, P5, R16, R10, 0x1 ;  /* 0x0000000a100d7211 */ /* 0x020fca00078a08ff */
[----:B------:R-:W-:Y:S04]  /*15f90*/  STL [R1+0x1bb0], R13 ;  /* 0x001bb00d01007387 */ /* 0x000fe80000100800 */
[----:B------:R0:W-:Y:S02]  /*15fa0*/  STL [R1+0x1b7c], R7 ;  /* 0x001b7c0701007387 */ /* 0x0001e40000100800 */
[----:B0-----:R-:W-:Y:S02]  /*15fb0*/  LEA.HI.X.SX32 R7, R0, R11, 0x1, P0 ;  /* 0x0000000b00077211 */ /* 0x001fe400000f0eff */
[----:B------:R-:W5:Y:S01]  /*15fc0*/  LDL.LU R0, [R1+0x27c] ;  /* 0x00027c0001007983 */ /* 0x000f620000300800 */
[----:B------:R-:W-:-:S05]  /*15fd0*/  LEA R13, P6, R14, R10, 0x1 ;  /* 0x0000000a0e0d7211 */ /* 0x000fca00078c08ff */
[----:B------:R0:W-:Y:S04]  /*15fe0*/  STL [R1+0x1bb8], R13 ;  /* 0x001bb80d01007387 */ /* 0x0001e80000100800 */
[----:B------:R1:W-:Y:S01]  /*15ff0*/  STL [R1+0x1b84], R7 ;  /* 0x001b840701007387 */ /* 0x0003e20000100800 */
[----:B0-----:R-:W-:Y:S02]  /*16000*/  LEA R13, P0, R8, R10, 0x1 ;  /* 0x0000000a080d7211 */ /* 0x001fe400078008ff */
[-C--:B-1----:R-:W-:Y:S02]  /*16010*/  LEA.HI.X.SX32 R7, R22, R11.reuse, 0x1, P1 ;  /* 0x0000000b16077211 */ /* 0x082fe400008f0eff */
[----:B------:R-:W5:Y:S04]  /*16020*/  LDL.LU R22, [R1+0x38c] ;  /* 0x00038c0001167983 */ /* 0x000f680000300800 */
[----:B------:R-:W-:Y:S04]  /*16030*/  STL [R1+0x1bc0], R13 ;  /* 0x001bc00d01007387 */ /* 0x000fe80000100800 */
[----:B------:R0:W-:Y:S02]  /*16040*/  STL [R1+0x1b8c], R7 ;  /* 0x001b8c0701007387 */ /* 0x0001e40000100800 */
[----:B0-----:R-:W-:-:S02]  /*16050*/  LEA.HI.X.SX32 R7, R19, R11, 0x1, P2 ;  /* 0x0000000b13077211 */ /* 0x001fc400010f0eff */
[----:B------:R-:W5:Y:S01]  /*16060*/  LDL.LU R19, [R1+0x3a4] ;  /* 0x0003a40001137983 */ /* 0x000f620000300800 */
[----:B--2---:R-:W-:-:S05]  /*16070*/  LEA R13, P1, R6, R10, 0x1 ;  /* 0x0000000a060d7211 */ /* 0x004fca00078208ff */
[----:B------:R-:W-:Y:S04]  /*16080*/  STL [R1+0x1bc8], R13 ;  /* 0x001bc80d01007387 */ /* 0x000fe80000100800 */
[----:B------:R0:W-:Y:S02]  /*16090*/  STL [R1+0x1b94], R7 ;  /* 0x001b940701007387 */ /* 0x0001e40000100800 */
[----:B0-----:R-:W-:Y:S02]  /*160a0*/  LEA.HI.X.SX32 R7, R18, R11, 0x1, P3 ;  /* 0x0000000b12077211 */ /* 0x001fe400018f0eff */
[----:B------:R-:W2:Y:S01]  /*160b0*/  LDL.LU R18, [R1+0x3a0] ;  /* 0x0003a00001127983 */ /* 0x000ea20000300800 */
[----:B---3--:R-:W-:-:S05]  /*160c0*/  LEA R13, P2, R20, R10, 0x1 ;  /* 0x0000000a140d7211 */ /* 0x008fca00078408ff */
[----:B------:R0:W-:Y:S04]  /*160d0*/  STL [R1+0x1bd0], R13 ;  /* 0x001bd00d01007387 */ /* 0x0001e80000100800 */
[----:B------:R1:W-:Y:S01]  /*160e0*/  STL [R1+0x1b9c], R7 ;  /* 0x001b9c0701007387 */ /* 0x0003e20000100800 */
[----:B0-----:R-:W-:Y:S02]  /*160f0*/  LEA R13, P3, R21, R10, 0x1 ;  /* 0x0000000a150d7211 */ /* 0x001fe400078608ff */
[-C--:B-1----:R-:W-:Y:S02]  /*16100*/  LEA.HI.X.SX32 R7, R17, R11.reuse, 0x1, P4 ;  /* 0x0000000b11077211 */ /* 0x082fe400020f0eff */
[----:B------:R-:W3:Y:S04]  /*16110*/  LDL.LU R17, [R1+0x39c] ;  /* 0x00039c0001117983 */ /* 0x000ee80000300800 */
[----:B------:R-:W-:Y:S04]  /*16120*/  STL [R1+0x1bd8], R13 ;  /* 0x001bd80d01007387 */ /* 0x000fe80000100800 */
[----:B------:R0:W-:Y:S02]  /*16130*/  STL [R1+0x1ba4], R7 ;  /* 0x001ba40701007387 */ /* 0x0001e40000100800 */
[----:B0-----:R-:W-:-:S02]  /*16140*/  LEA.HI.X.SX32 R7, R16, R11, 0x1, P5 ;  /* 0x0000000b10077211 */ /* 0x001fc400028f0eff */
[----:B------:R-:W3:Y:S01]  /*16150*/  LDL.LU R16, [R1+0x398] ;  /* 0x0003980001107983 */ /* 0x000ee20000300800 */
[----:B----4-:R-:W-:-:S05]  /*16160*/  LEA R13, P4, R2, R10, 0x1 ;  /* 0x0000000a020d7211 */ /* 0x010fca00078808ff */
        /* <DEDUP_REMOVED lines=9> */
[----:B------:R-:W-:-:S05]  /*16200*/  LEA R13, P6, R5, R10, 0x1 ;  /* 0x0000000a050d7211 */ /* 0x000fca00078c08ff */
[----:B------:R0:W-:Y:S04]  /*16210*/  STL [R1+0x1bf0], R13 ;  /* 0x001bf00d01007387 */ /* 0x0001e80000100800 */
[----:B------:R1:W-:Y:S01]  /*16220*/  STL [R1+0x1bbc], R7 ;  /* 0x001bbc0701007387 */ /* 0x0003e20000100800 */
[----:B0-----:R-:W-:Y:S02]  /*16230*/  LEA R13, P0, R12, R10, 0x1 ;  /* 0x0000000a0c0d7211 */ /* 0x001fe400078008ff */
        /* <DEDUP_REMOVED lines=59> */
[-C--:B0-----:R-:W-:Y:S02]  /*165f0*/  LEA.HI.X.SX32 R7, R18, R11.reuse, 0x1, P6 ;  /* 0x0000000b12077211 */ /* 0x081fe400030f0eff */
[----:B------:R-:W-:Y:S01]  /*16600*/  LEA R13, P5, R20, R10, 0x1 ;  /* 0x0000000a140d7211 */ /* 0x000fe200078a08ff */
        /* <DEDUP_REMOVED lines=81> */
[----:B------:R-:W-:Y:S04]  /*16b20*/  STL [R1+0x1cd8], R13 ;  /* 0x001cd80d01007387 */ /* 0x000fe80000100800 */
[----:B------:R0:W-:Y:S02]  /*16b30*/  STL [R1+0x1ca4], R7 ;  /* 0x001ca40701007387 */ /* 0x0001e40000100800 */
[-C--:B0-----:R-:W-:Y:S02]  /*16b40*/  LEA.HI.X.SX32 R7, R18, R11.reuse, 0x1, P2 ;  /* 0x0000000b12077211 */ /* 0x081fe400010f0eff */
[----:B------:R-:W-:Y:S01]  /*16b50*/  LEA R13, P1, R20, R10, 0x1 ;  /* 0x0000000a140d7211 */ /* 0x000fe200078208ff */
        /* <DEDUP_REMOVED lines=71> */
[----:B------:R-:W-:Y:S04]  /*16fd0*/  STL [R1+0x1d50], R13 ;  /* 0x001d500d01007387 */ /* 0x000fe80000100800 */
[----:B------:R0:W-:Y:S02]  /*16fe0*/  STL [R1+0x1d1c], R7 ;  /* 0x001d1c0701007387 */ /* 0x0001e40000100800 */
[-C--:B0-----:R-:W-:Y:S02]  /*16ff0*/  LEA.HI.X.SX32 R7, R22, R11.reuse, 0x1, P3 ;  /* 0x0000000b16077211 */ /* 0x081fe400018f0eff */
[----:B------:R-:W-:Y:S01]  /*17000*/  LEA R13, P2, R8, R10, 0x1 ;  /* 0x0000000a080d7211 */ /* 0x000fe200078408ff */
        /* <DEDUP_REMOVED lines=477> */
[----:B------:R0:W-:Y:S01]  /*18de0*/  STL [R1+0x201c], R7 ;  /* 0x00201c0701007387 */ /* 0x0001e20000100800 */
[-C--:B------:R-:W-:Y:S02]  /*18df0*/  LEA.HI.X.SX32 R5, R5, R11.reuse, 0x1, P2 ;  /* 0x0000000b05057211 */ /* 0x080fe400010f0eff */
[-C--:B0-----:R-:W-:Y:S02]  /*18e00*/  LEA.HI.X.SX32 R7, R27, R11.reuse, 0x1, P1 ;  /* 0x0000000b1b077211 */ /* 0x081fe400008f0eff */
[----:B------:R-:W-:Y:S01]  /*18e10*/  LEA R13, P0, R22, R10, 0x1 ;  /* 0x0000000a160d7211 */ /* 0x000fe200078008ff */
[----:B------:R-:W3:Y:S04]  /*18e20*/  LDL.LU R27, [R1+0x130] ;  /* 0x00013000011b7983 */ /* 0x000ee80000300800 */
[----:B------:R-:W-:Y:S04]  /*18e30*/  STL [R1+0x2058], R13 ;  /* 0x0020580d01007387 */ /* 0x000fe80000100800 */
[----:B------:R0:W-:Y:S04]  /*18e40*/  STL [R1+0x2024], R7 ;  /* 0x0020240701007387 */ /* 0x0001e80000100800 */
[----:B0-----:R-:W3:Y:S01]  /*18e50*/  LDL.LU R7, [R1+0x12c] ;  /* 0x00012c0001077983 */ /* 0x001ee20000300800 */
[----:B------:R-:W-:-:S02]  /*18e60*/  LEA.HI.X.SX32 R4, R4, R11, 0x1, P4 ;  /* 0x0000000b04047211 */ /* 0x000fc400020f0eff */
[----:B------:R-:W-:Y:S02]  /*18e70*/  LEA.HI.X.SX32 R3, R3, R11, 0x1, P5 ;  /* 0x0000000b03037211 */ /* 0x000fe400028f0eff */
[----:B----4-:R-:W-:-:S05]  /*18e80*/  LEA R13, P1, R19, R10, 0x1 ;  /* 0x0000000a130d7211 */ /* 0x010fca00078208ff */
[----:B------:R-:W-:Y:S04]  /*18e90*/  STL [R1+0x2060], R13 ;  /* 0x0020600d01007387 */ /* 0x000fe80000100800 */
[----:B------:R0:W-:Y:S02]  /*18ea0*/  STL [R1+0x202c], R5 ;  /* 0x00202c0501007387 */ /* 0x0001e40000100800 */
[----:B0-----:R-:W-:Y:S02]  /*18eb0*/  LEA.HI.X.SX32 R5, R12, R11, 0x1, P3 ;  /* 0x0000000b0c057211 */ /* 0x001fe400018f0eff */
[----:B------:R-:W4:Y:S01]  /*18ec0*/  LDL.LU R12, [R1+0x128] ;  /* 0x00012800010c7983 */ /* 0x000f220000300800 */
[----:B------:R-:W-:-:S05]  /*18ed0*/  LEA R13, P2, R18, R10, 0x1 ;  /* 0x0000000a120d7211 */ /* 0x000fca00078408ff */
[----:B------:R-:W-:Y:S04]  /*18ee0*/  STL [R1+0x2068], R13 ;  /* 0x0020680d01007387 */ /* 0x000fe80000100800 */
[----:B------:R0:W-:Y:S04]  /*18ef0*/  STL [R1+0x2034], R5 ;  /* 0x0020340501007387 */ /* 0x0001e80000100800 */
[----:B0-----:R-:W4:Y:S01]  /*18f00*/  LDL.LU R5, [R1+0x124] ;  /* 0x0001240001057983 */ /* 0x001f220000300800 */
[----:B------:R-:W-:-:S05]  /*18f10*/  LEA R13, P3, R17, R10, 0x1 ;  /* 0x0000000a110d7211 */ /* 0x000fca00078608ff */
[----:B------:R-:W-:Y:S04]  /*18f20*/  STL [R1+0x2070], R13 ;  /* 0x0020700d01007387 */ /* 0x000fe80000100800 */
[----:B------:R0:W-:Y:S04]  /*18f30*/  STL [R1+0x203c], R4 ;  /* 0x00203c0401007387 */ /* 0x0001e80000100800 */
[----:B0-----:R-:W4:Y:S01]  /*18f40*/  LDL.LU R4, [R1+0x120] ;  /* 0x0001200001047983 */ /* 0x001f220000300800 */
[----:B------:R-:W-:-:S05]  /*18f50*/  LEA R13, P4, R16, R10, 0x1 ;  /* 0x0000000a100d7211 */ /* 0x000fca00078808ff */
[----:B------:R-:W-:Y:S04]  /*18f60*/  STL [R1+0x2078], R13 ;  /* 0x0020780d01007387 */ /* 0x000fe80000100800 */
[----:B------:R0:W-:Y:S01]  /*18f70*/  STL [R1+0x2044], R3 ;  /* 0x0020440301007387 */ /* 0x0001e20000100800 */
[----:B------:R-:W-:-:S03]  /*18f80*/  LEA.HI.X.SX32 R0, R0, R11, 0x1, P6 ;  /* 0x0000000b00007211 */ /* 0x000fc600030f0eff */
        /* <DEDUP_REMOVED lines=8> */
[----:B------:R0:W-:Y:S04]  /*19010*/  STL [R1+0x2054], R15 ;  /* 0x0020540f01007387 */ /* 0x0001e80000100800 */
[----:B------:R-:W4:Y:S01]  /*19020*/  LDL.LU R22, [R1+0x10c] ;  /* 0x00010c0001167983 */ /* 0x000f220000300800 */
[----:B0-----:R-:W-:Y:S02]  /*19030*/  LEA.HI.X.SX32 R15, R19, R11, 0x1, P1 ;  /* 0x0000000b130f7211 */ /* 0x001fe400008f0eff */
[----:B-----5:R-:W-:-:S05]  /*19040*/  LEA R13, P0, R6, R10, 0x1 ;  /* 0x0000000a060d7211 */ /* 0x020fca00078008ff */
[----:B------:R-:W-:Y:S04]  /*19050*/  STL [R1+0x2090], R13 ;  /* 0x0020900d01007387 */ /* 0x000fe80000100800 */
[----:B------:R0:W-:Y:S04]  /*19060*/  STL [R1+0x205c], R15 ;  /* 0x00205c0f01007387 */ /* 0x0001e80000100800 */
[----:B------:R-:W5:Y:S01]  /*19070*/  LDL.LU R19, [R1+0x104] ;  /* 0x0001040001137983 */ /* 0x000f620000300800 */
[----:B0-----:R-:W-:Y:S02]  /*19080*/  LEA.HI.X.SX32 R15, R18, R11, 0x1, P2 ;  /* 0x0000000b120f7211 */ /* 0x001fe400010f0eff */
[----:B------:R-:W-:-:S05]  /*19090*/  LEA R13, P1, R20, R10, 0x1 ;  /* 0x0000000a140d7211 */ /* 0x000fca00078208ff */
        /* <DEDUP_REMOVED lines=9> */
[----:B--2---:R-:W-:-:S05]  /*19130*/  LEA R13, P3, R2, R10, 0x1 ;  /* 0x0000000a020d7211 */ /* 0x004fca00078608ff */
[----:B------:R3:W-:Y:S04]  /*19140*/  STL [R1+0x20a8], R13 ;  /* 0x0020a80d01007387 */ /* 0x0007e80000100800 */
[----:B------:R-:W-:Y:S04]  /*19150*/  STL [R1+0x2074], R15 ;  /* 0x0020740f01007387 */ /* 0x000fe80000100800 */
[----:B------:R-:W2:Y:S01]  /*19160*/  LDL.LU R16, [R1+0xf4] ;  /* 0x0000f40001107983 */ /* 0x000ea20000300800 */
[-C--:B------:R-:W-:Y:S02]  /*19170*/  LEA.HI.X.SX32 R14, R14, R11.reuse, 0x1, P5 ;  /* 0x0000000b0e0e7211 */ /* 0x080fe400028f0eff */
[----:B------:R-:W-:-:S02]  /*19180*/  LEA.HI.X.SX32 R8, R8, R11, 0x1, P6 ;  /* 0x0000000b08087211 */ /* 0x000fc400030f0eff */
[----:B---3--:R-:W-:-:S05]  /*19190*/  LEA R13, P4, R27, R10, 0x1 ;  /* 0x0000000a1b0d7211 */ /* 0x008fca00078808ff */
[----:B------:R0:W-:Y:S04]  /*191a0*/  STL [R1+0x20b0], R13 ;  /* 0x0020b00d01007387 */ /* 0x0001e80000100800 */
[----:B------:R1:W-:Y:S01]  /*191b0*/  STL [R1+0x207c], R14 ;  /* 0x00207c0e01007387 */ /* 0x0003e20000100800 */
[----:B0-----:R-:W-:-:S03]  /*191c0*/  LEA R13, P5, R7, R10, 0x1 ;  /* 0x0000000a070d7211 */ /* 0x001fc600078a08ff */
[----:B-1----:R-:W3:Y:S04]  /*191d0*/  LDL.LU R14, [R1+0xec] ;  /* 0x0000ec00010e7983 */ /* 0x002ee80000300800 */
[----:B------:R-:W-:Y:S04]  /*191e0*/  STL [R1+0x20b8], R13 ;  /* 0x0020b80d01007387 */ /* 0x000fe80000100800 */
[----:B------:R0:W-:Y:S01]  /*191f0*/  STL [R1+0x2084], R8 ;  /* 0x0020840801007387 */ /* 0x0001e20000100800 */
[----:B------:R-:W-:-:S03]  /*19200*/  LEA.HI.X.SX32 R6, R6, R11, 0x1, P0 ;  /* 0x0000000b06067211 */ /* 0x000fc600000f0eff */
[----:B0-----:R-:W3:Y:S01]  /*19210*/  LDL.LU R8, [R1+0xe8] ;  /* 0x0000e80001087983 */ /* 0x001ee20000300800 */
[----:B------:R-:W-:Y:S02]  /*19220*/  LEA.HI.X.SX32 R15, R20, R11, 0x1, P1 ;  /* 0x0000000b140f7211 */ /* 0x000fe400008f0eff */
[----:B----4-:R-:W-:-:S05]  /*19230*/  LEA R13, P6, R12, R10, 0x1 ;  /* 0x0000000a0c0d7211 */ /* 0x010fca00078c08ff */
[----:B------:R-:W-:Y:S04]  /*19240*/  STL [R1+0x20c0], R13 ;  /* 0x0020c00d01007387 */ /* 0x000fe80000100800 */
[----:B------:R0:W-:Y:S04]  /*19250*/  STL [R1+0x208c], R6 ;  /* 0x00208c0601007387 */ /* 0x0001e80000100800 */
[----:B0-----:R-:W4:Y:S01]  /*19260*/  LDL.LU R6, [R1+0xe4] ;  /* 0x0000e40001067983 */ /* 0x001f220000300800 */
[----:B------:R-:W-:-:S05]  /*19270*/  LEA R13, P0, R5, R10, 0x1 ;  /* 0x0000000a050d7211 */ /* 0x000fca00078008ff */
[----:B------:R-:W-:Y:S04]  /*19280*/  STL [R1+0x20c8], R13 ;  /* 0x0020c80d01007387 */ /* 0x000fe80000100800 */
[----:B------:R-:W4:Y:S04]  /*19290*/  LDL.LU R20, [R1+0xe0] ;  /* 0x0000e00001147983 */ /* 0x000f280000300800 */
[----:B------:R0:W-:Y:S02]  /*192a0*/  STL [R1+0x2094], R15 ;  /* 0x0020940f01007387 */ /* 0x0001e40000100800 */
[----:B0-----:R-:W-:-:S02]  /*192b0*/  LEA.HI.X.SX32 R15, R21, R11, 0x1, P2 ;  /* 0x0000000b150f7211 */ /* 0x001fc400010f0eff */
[----:B------:R-:W-:-:S05]  /*192c0*/  LEA R13, P1, R4, R10, 0x1 ;  /* 0x0000000a040d7211 */ /* 0x000fca00078208ff */
[----:B------:R0:W-:Y:S04]  /*192d0*/  STL [R1+0x20d0], R13 ;  /* 0x0020d00d01007387 */ /* 0x0001e80000100800 */
[----:B------:R-:W4:Y:S04]  /*192e0*/  LDL.LU R21, [R1+0xdc] ;  /* 0x0000dc0001157983 */ /* 0x000f280000300800 */
[----:B------:R1:W-:Y:S01]  /*192f0*/  STL [R1+0x209c], R15 ;  /* 0x00209c0f01007387 */ /* 0x0003e20000100800 */
[----:B0-----:R-:W-:Y:S02]  /*19300*/  LEA R13, P2, R3, R10, 0x1 ;  /* 0x0000000a030d7211 */ /* 0x001fe400078408ff */
[----:B-1----:R-:W-:-:S03]  /*19310*/  LEA.HI.X.SX32 R15, R2, R11, 0x1, P3 ;  /* 0x0000000b020f7211 */ /* 0x002fc600018f0eff */
        /* <DEDUP_REMOVED lines=10> */
[----:B------:R5:W-:Y:S01]  /*193c0*/  STL [R1+0x20e8], R13 ;  /* 0x0020e80d01007387 */ /* 0x000be20000100800 */
[----:B------:R-:W-:-:S03]  /*193d0*/  LEA.HI.X.SX32 R7, R12, R11, 0x1, P6 ;  /* 0x0000000b0c077211 */ /* 0x000fc600030f0eff */
[----:B------:R-:W-:Y:S04]  /*193e0*/  STL [R1+0x20b4], R15 ;  /* 0x0020b40f01007387 */ /* 0x000fe80000100800 */
[----:B------:R-:W4:Y:S01]  /*193f0*/  LDL.LU R12, [R1+0xcc] ;  /* 0x0000cc00010c7983 */ /* 0x000f220000300800 */
[----:B-----5:R-:W-:-:S05]  /*19400*/  LEA R13, P5, R19, R10, 0x1 ;  /* 0x0000000a130d7211 */ /* 0x020fca00078a08ff */
[----:B------:R0:W-:Y:S04]  /*19410*/  STL [R1+0x20f0], R13 ;  /* 0x0020f00d01007387 */ /* 0x0001e80000100800 */
[----:B------:R1:W-:Y:S04]  /*19420*/  STL [R1+0x20bc], R7 ;  /* 0x0020bc0701007387 */ /* 0x0003e80000100800 */
[----:B0-----:R-:W5:Y:S01]  /*19430*/  LDL.LU R13, [R1+0xc8] ;  /* 0x0000c800010d7983 */ /* 0x001f620000300800 */
[----:B-1----:R-:W-:Y:S02]  /*19440*/  LEA.HI.X.SX32 R7, R5, R11, 0x1, P0 ;  /* 0x0000000b05077211 */ /* 0x002fe400000f0eff */
[----:B------:R-:W-:-:S02]  /*19450*/  LEA R15, P6, R18, R10, 0x1 ;  /* 0x0000000a120f7211 */ /* 0x000fc400078c08ff */
[----:B------:R-:W-:-:S03]  /*19460*/  LEA.HI.X.SX32 R4, R4, R11, 0x1, P1 ;  /* 0x0000000b04047211 */ /* 0x000fc600008f0eff */
[----:B------:R-:W-:Y:S04]  /*19470*/  STL [R1+0x20f8], R15 ;  /* 0x0020f80f01007387 */ /* 0x000fe80000100800 */
[----:B------:R0:W-:Y:S04]  /*19480*/  STL [R1+0x20c4], R7 ;  /* 0x0020c40701007387 */ /* 0x0001e80000100800 */
[----:B0-----:R-:W5:Y:S01]  /*19490*/  LDL.LU R7, [R1+0xc4] ;  /* 0x0000c40001077983 */ /* 0x001f620000300800 */
[----:B------:R-:W-:-:S05]  /*194a0*/  LEA R5, P0, R17, R10, 0x1 ;  /* 0x0000000a11057211 */ /* 0x000fca00078008ff */
[----:B------:R0:W-:Y:S04]  /*194b0*/  STL [R1+0x2100], R5 ;  /* 0x0021000501007387 */ /* 0x0001e80000100800 */
[----:B------:R1:W-:Y:S04]  /*194c0*/  STL [R1+0x20cc], R4 ;  /* 0x0020cc0401007387 */ /* 0x0003e80000100800 */
[----:B0-----:R-:W5:Y:S01]  /*194d0*/  LDL.LU R5, [R1+0xc0] ;  /* 0x0000c00001057983 */ /* 0x001f620000300800 */
[----:B-1----:R-:W-:Y:S02]  /*194e0*/  LEA.HI.X.SX32 R4, R3, R11, 0x1, P2 ;  /* 0x0000000b03047211 */ /* 0x002fe400010f0eff */
[----:B--2---:R-:W-:-:S05]  /*194f0*/  LEA R15, P1, R16, R10, 0x1 ;  /* 0x0000000a100f7211 */ /* 0x004fca00078208ff */
[----:B------:R-:W-:Y:S04]  /*19500*/  STL [R1+0x2108], R15 ;  /* 0x0021080f01007387 */ /* 0x000fe80000100800 */
[----:B------:R0:W-:Y:S04]  /*19510*/  STL [R1+0x20d4], R4 ;  /* 0x0020d40401007387 */ /* 0x0001e80000100800 */
[----:B0-----:R-:W2:Y:S01]  /*19520*/  LDL.LU R4, [R1+0xbc] ;  /* 0x0000bc0001047983 */ /* 0x001ea20000300800 */
[----:B------:R-:W-:Y:S02]  /*19530*/  LEA.HI.X.SX32 R0, R0, R11, 0x1, P3 ;  /* 0x0000000b00007211 */ /* 0x000fe400018f0eff */
[----:B---3--:R-:W-:-:S05]  /*19540*/  LEA R3, P2, R14, R10, 0x1 ;  /* 0x0000000a0e037211 */ /* 0x008fca00078408ff */
[----:B------:R0:W-:Y:S04]  /*19550*/  STL [R1+0x2110], R3 ;  /* 0x0021100301007387 */ /* 0x0001e80000100800 */
[----:B------:R-:W-:Y:S01]  /*19560*/  STL [R1+0x20dc], R0 ;  /* 0x0020dc0001007387 */ /* 0x000fe20000100800 */
[----:B------:R-:W-:Y:S02]  /*19570*/  LEA.HI.X.SX32 R15, R22, R11, 0x1, P4 ;  /* 0x0000000b160f7211 */ /* 0x000fe400020f0eff */
[----:B0-----:R-:W-:-:S05]  /*19580*/  LEA R3, P3, R8, R10, 0x1 ;  /* 0x0000000a08037211 */ /* 0x001fca00078608ff */
[----:B------:R0:W-:Y:S04]  /*19590*/  STL [R1+0x2118], R3 ;  /* 0x0021180301007387 */ /* 0x0001e80000100800 */
[----:B0-----:R-:W3:Y:S04]  /*195a0*/  LDL.LU R3, [R1+0xb8] ;  /* 0x0000b80001037983 */ /* 0x001ee80000300800 */
[----:B------:R-:W-:Y:S01]  /*195b0*/  STL [R1+0x20e4], R15 ;  /* 0x0020e40f01007387 */ /* 0x000fe20000100800 */
[-C--:B------:R-:W-:Y:S02]  /*195c0*/  LEA.HI.X.SX32 R19, R19, R11.reuse, 0x1, P5 ;  /* 0x0000000b13137211 */ /* 0x080fe400028f0eff */
[----:B------:R-:W-:-:S02]  /*195d0*/  LEA.HI.X.SX32 R18, R18, R11, 0x1, P6 ;  /* 0x0000000b12127211 */ /* 0x000fc400030f0eff */
[----:B------:R-:W-:Y:S02]  /*195e0*/  LEA.HI.X.SX32 R17, R17, R11, 0x1, P0 ;  /* 0x0000000b11117211 */ /* 0x000fe400000f0eff */
[----:B----4-:R-:W-:-:S05]  /*195f0*/  LEA R0, P4, R6, R10, 0x1 ;  /* 0x0000000a06007211 */ /* 0x010fca00078808ff */
[----:B------:R0:W-:Y:S04]  /*19600*/  STL [R1+0x2120], R0 ;  /* 0x0021200001007387 */ /* 0x0001e80000100800 */
[----:B0-----:R-:W4:Y:S01]  /*19610*/  LDL.LU R0, [R1+0xb4] ;  /* 0x0000b40001007983 */ /* 0x001f220000300800 */
[----:B------:R-:W-:-:S03]  /*19620*/  LEA R15, P5, R20, R10, 0x1 ;  /* 0x0000000a140f7211 */ /* 0x000fc600078a08ff */
[----:B------:R-:W-:Y:S04]  /*19630*/  STL [R1+0x20ec], R19 ;  /* 0x0020ec1301007387 */ /* 0x000fe80000100800 */
[----:B------:R0:W-:Y:S04]  /*19640*/  STL [R1+0x2128], R15 ;  /* 0x0021280f01007387 */ /* 0x0001e80000100800 */
[----:B------:R-:W4:Y:S04]  /*19650*/  LDL.LU R22, [R1+0xb0] ;  /* 0x0000b00001167983 */ /* 0x000f280000300800 */
[----:B------:R-:W-:Y:S01]  /*19660*/  STL [R1+0x20f4], R18 ;  /* 0x0020f41201007387 */ /* 0x000fe20000100800 */
[----:B0-----:R-:W-:-:S05]  /*19670*/  LEA R15, P6, R21, R10, 0x1 ;  /* 0x0000000a150f7211 */ /* 0x001fca00078c08ff */
[----:B------:R0:W-:Y:S04]  /*19680*/  STL [R1+0x2130], R15 ;  /* 0x0021300f01007387 */ /* 0x0001e80000100800 */
[----:B------:R-:W4:Y:S04]  /*19690*/  LDL.LU R19, [R1+0xac] ;  /* 0x0000ac0001137983 */ /* 0x000f280000300800 */
[----:B------:R-:W-:Y:S01]  /*196a0*/  STL [R1+0x20fc], R17 ;  /* 0x0020fc1101007387 */ /* 0x000fe20000100800 */
[----:B0-----:R-:W-:-:S05]  /*196b0*/  LEA R15, P0, R2, R10, 0x1 ;  /* 0x0000000a020f7211 */ /* 0x001fca00078008ff */
[----:B------:R0:W-:Y:S04]  /*196c0*/  STL [R1+0x2138], R15 ;  /* 0x0021380f01007387 */ /* 0x0001e80000100800 */
[----:B------:R-:W4:Y:S01]  /*196d0*/  LDL.LU R18, [R1+0xa8] ;  /* 0x0000a80001127983 */ /* 0x000f220000300800 */
[----:B------:R-:W-:-:S05]  /*196e0*/  LEA.HI.X.SX32 R16, R16, R11, 0x1, P1 ;  /* 0x0000000b10107211 */ /* 0x000fca00008f0eff */
[----:B------:R1:W-:Y:S01]  /*196f0*/  STL [R1+0x2104], R16 ;  /* 0x0021041001007387 */ /* 0x0003e20000100800 */
[----:B0-----:R-:W-:-:S05]  /*19700*/  LEA R15, P1, R27, R10, 0x1 ;  /* 0x0000000a1b0f7211 */ /* 0x001fca00078208ff */
[----:B------:R0:W-:Y:S04]  /*19710*/  STL [R1+0x2140], R15 ;  /* 0x0021400f01007387 */ /* 0x0001e80000100800 */
[----:B------:R-:W4:Y:S01]  /*19720*/  LDL.LU R17, [R1+0xa4] ;  /* 0x0000a40001117983 */ /* 0x000f220000300800 */
[----:B------:R-:W-:-:S05]  /*19730*/  LEA.HI.X.SX32 R14, R14, R11, 0x1, P2 ;  /* 0x0000000b0e0e7211 */ /* 0x000fca00010f0eff */
[----:B------:R0:W-:Y:S04]  /*19740*/  STL [R1+0x210c], R14 ;  /* 0x00210c0e01007387 */ /* 0x0001e80000100800 */
[----:B-1----:R-:W4:Y:S01]  /*19750*/  LDL.LU R16, [R1+0xa0] ;  /* 0x0000a00001107983 */ /* 0x002f220000300800 */
[----:B0-----:R-:W-:Y:S02]  /*19760*/  LEA R15, P2, R12, R10, 0x1 ;  /* 0x0000000a0c0f7211 */ /* 0x001fe400078408ff */
[----:B------:R-:W-:-:S03]  /*19770*/  LEA.HI.X.SX32 R14, R8, R11, 0x1, P3 ;  /* 0x0000000b080e7211 */ /* 0x000fc600018f0eff */
[----:B------:R-:W-:Y:S04]  /*19780*/  STL [R1+0x2148], R15 ;  /* 0x0021480f01007387 */ /* 0x000fe80000100800 */
[----:B------:R0:W-:Y:S01]  /*19790*/  STL [R1+0x2114], R14 ;  /* 0x0021140e01007387 */ /* 0x0001e20000100800 */
[----:B------:R-:W-:-:S03]  /*197a0*/  LEA.HI.X.SX32 R6, R6, R11, 0x1, P4 ;  /* 0x0000000b06067211 */ /* 0x000fc600020f0eff */
[----:B0-----:R-:W4:Y:S01]  /*197b0*/  LDL.LU R14, [R1+0x98] ;  /* 0x00009800010e7983 */ /* 0x001f220000300800 */
[----:B-----5:R-:W-:-:S05]  /*197c0*/  LEA R8, P3, R13, R10, 0x1 ;  /* 0x0000000a0d087211 */ /* 0x020fca00078608ff */
[----:B------:R0:W-:Y:S04]  /*197d0*/  STL [R1+0x2150], R8 ;  /* 0x0021500801007387 */ /* 0x0001e80000100800 */
[----:B------:R1:W-:Y:S04]  /*197e0*/  STL [R1+0x211c], R6 ;  /* 0x00211c0601007387 */ /* 0x0003e80000100800 */
[----:B0-----:R-:W5:Y:S01]  /*197f0*/  LDL.LU R8, [R1+0x94] ;  /* 0x0000940001087983 */ /* 0x001f620000300800 */
[----:B-1----:R-:W-:Y:S02]  /*19800*/  LEA.HI.X.SX32 R6, R20, R11, 0x1, P5 ;  /* 0x0000000b14067211 */ /* 0x002fe400028f0eff */
[----:B------:R-:W-:-:S05]  /*19810*/  LEA R15, P4, R7, R10, 0x1 ;  /* 0x0000000a070f7211 */ /* 0x000fca00078808ff */
[----:B------:R0:W-:Y:S04]  /*19820*/  STL [R1+0x2158], R15 ;  /* 0x0021580f01007387 */ /* 0x0001e80000100800 */
[----:B------:R-:W5:Y:S04]  /*19830*/  LDL.LU R20, [R1+0x8c] ;  /* 0x00008c0001147983 */ /* 0x000f680000300800 */
[----:B------:R1:W-:Y:S01]  /*19840*/  STL [R1+0x2124], R6 ;  /* 0x0021240601007387 */ /* 0x0003e20000100800 */
[----:B0-----:R-:W-:-:S05]  /*19850*/  LEA R15, P5, R5, R10, 0x1 ;  /* 0x0000000a050f7211 */ /* 0x001fca00078a08ff */
[----:B------:R2:W-:Y:S01]  /*19860*/  STL [R1+0x2160], R15 ;  /* 0x0021600f01007387 */ /* 0x0005e20000100800 */
[----:B-1----:R-:W-:-:S03]  /*19870*/  LEA.HI.X.SX32 R6, R21, R11, 0x1, P6 ;  /* 0x0000000b15067211 */ /* 0x002fc600030f0eff */
[----:B------:R-:W5:Y:S04]  /*19880*/  LDL.LU R21, [R1+0x88] ;  /* 0x0000880001157983 */ /* 0x000f680000300800 */
[----:B------:R0:W-:Y:S01]  /*19890*/  STL [R1+0x212c], R6 ;  /* 0x00212c0601007387 */ /* 0x0001e20000100800 */
[----:B--2---:R-:W-:Y:S02]  /*198a0*/  LEA R15, P6, R4, R10, 0x1 ;  /* 0x0000000a040f7211 */ /* 0x004fe400078c08ff */
[----:B0-----:R-:W-:-:S03]  /*198b0*/  LEA.HI.X.SX32 R6, R2, R11, 0x1, P0 ;  /* 0x0000000b02067211 */ /* 0x001fc600000f0eff */
[----:B------:R-:W-:Y:S04]  /*198c0*/  STL [R1+0x2168], R15 ;  /* 0x0021680f01007387 */ /* 0x000fe80000100800 */
[----:B------:R-:W2:Y:S04]  /*198d0*/  LDL.LU R2, [R1+0x84] ;  /* 0x0000840001027983 */ /* 0x000ea80000300800 */
[----:B------:R0:W-:Y:S02]  /*198e0*/  STL [R1+0x2134], R6 ;  /* 0x0021340601007387 */ /* 0x0001e40000100800 */
[----:B0-----:R-:W-:-:S02]  /*198f0*/  LEA.HI.X.SX32 R6, R27, R11, 0x1, P1 ;  /* 0x0000000b1b067211 */ /* 0x001fc400008f0eff */
[----:B------:R-:W2:Y:S01]  /*19900*/  LDL.LU R27, [R1+0x80] ;  /* 0x00008000011b7983 */ /* 0x000ea20000300800 */
[----:B---3--:R-:W-:-:S05]  /*19910*/  LEA R15, P0, R3, R10, 0x1 ;  /* 0x0000000a030f7211 */ /* 0x008fca00078008ff */
[----:B------:R-:W-:Y:S04]  /*19920*/  STL [R1+0x2170], R15 ;  /* 0x0021700f01007387 */ /* 0x000fe80000100800 */
[----:B------:R0:W-:Y:S02]  /*19930*/  STL [R1+0x213c], R6 ;  /* 0x00213c0601007387 */ /* 0x0001e40000100800 */
[-C--:B0-----:R-:W-:Y:S02]  /*19940*/  LEA.HI.X.SX32 R6, R12, R11.reuse, 0x1, P2 ;  /* 0x0000000b0c067211 */ /* 0x081fe400010f0eff */
[----:B------:R-:W3:Y:S01]  /*19950*/  LDL.LU R12, [R1+0x7c] ;  /* 0x00007c00010c7983 */ /* 0x000ee20000300800 */
[-C--:B------:R-:W-:Y:S02]  /*19960*/  LEA.HI.X.SX32 R7, R7, R11.reuse, 0x1, P4 ;  /* 0x0000000b07077211 */ /* 0x080fe400020f0eff */
[----:B------:R-:W-:-:S02]  /*19970*/  LEA.HI.X.SX32 R5, R5, R11, 0x1, P5 ;  /* 0x0000000b05057211 */ /* 0x000fc400028f0eff */
[----:B----4-:R-:W-:-:S05]  /*19980*/  LEA R15, P1, R0, R10, 0x1 ;  /* 0x0000000a000f7211 */ /* 0x010fca00078208ff */
[----:B------:R-:W-:Y:S04]  /*19990*/  STL [R1+0x2178], R15 ;  /* 0x0021780f01007387 */ /* 0x000fe80000100800 */
[----:B------:R0:W-:Y:S04]  /*199a0*/  STL [R1+0x2144], R6 ;  /* 0x0021440601007387 */ /* 0x0001e80000100800 */
[----:B0-----:R-:W4:Y:S01]  /*199b0*/  LDL.LU R6, [R1+0x78] ;  /* 0x0000780001067983 */ /* 0x001f220000300800 */
[----:B------:R-:W-:Y:S02]  /*199c0*/  LEA R24, P2, R22, R10, 0x1 ;  /* 0x0000000a16187211 */ /* 0x000fe400078408ff */
[----:B------:R-:W-:-:S03]  /*199d0*/  LEA.HI.X.SX32 R15, R13, R11, 0x1, P3 ;  /* 0x0000000b0d0f7211 */ /* 0x000fc600018f0eff */
[----:B------:R-:W-:Y:S04]  /*199e0*/  STL [R1+0x2180], R24 ;  /* 0x0021801801007387 */ /* 0x000fe80000100800 */
[----:B------:R-:W-:Y:S04]  /*199f0*/  STL [R1+0x214c], R15 ;  /* 0x00214c0f01007387 */ /* 0x000fe80000100800 */
[----:B------:R-:W4:Y:S01]  /*19a00*/  LDL.LU R25, [R1+0x74] ;  /* 0x0000740001197983 */ /* 0x000f220000300800 */
[----:B------:R-:W-:-:S05]  /*19a10*/  LEA R13, P3, R19, R10, 0x1 ;  /* 0x0000000a130d7211 */ /* 0x000fca00078608ff */
[----:B------:R0:W-:Y:S04]  /*19a20*/  STL [R1+0x2188], R13 ;  /* 0x0021880d01007387 */ /* 0x0001e80000100800 */
[----:B------:R1:W-:Y:S01]  /*19a30*/  STL [R1+0x2154], R7 ;  /* 0x0021540701007387 */ /* 0x0003e20000100800 */
[----:B0-----:R-:W-:-:S05]  /*19a40*/  LEA R13, P4, R18, R10, 0x1 ;  /* 0x0000000a120d7211 */ /* 0x001fca00078808ff */
[----:B------:R-:W-:Y:S04]  /*19a50*/  STL [R1+0x2190], R13 ;  /* 0x0021900d01007387 */ /* 0x000fe80000100800 */
[----:B------:R-:W4:Y:S04]  /*19a60*/  LDL.LU R26, [R1+0x70] ;  /* 0x00007000011a7983 */ /* 0x000f280000300800 */
[----:B------:R0:W-:Y:S01]  /*19a70*/  STL [R1+0x215c], R5 ;  /* 0x00215c0501007387 */ /* 0x0001e20000100800 */
[----:B-1----:R-:W-:Y:S02]  /*19a80*/  LEA R7, P5, R17, R10, 0x1 ;  /* 0x0000000a11077211 */ /* 0x002fe400078a08ff */
[----:B0-----:R-:W-:-:S03]  /*19a90*/  LEA.HI.X.SX32 R5, R4, R11, 0x1, P6 ;  /* 0x0000000b04057211 */ /* 0x001fc600030f0eff */
[----:B------:R-:W-:Y:S04]  /*19aa0*/  STL [R1+0x2198], R7 ;  /* 0x0021980701007387 */ /* 0x000fe80000100800 */
[----:B------:R-:W-:Y:S04]  /*19ab0*/  STL [R1+0x2164], R5 ;  /* 0x0021640501007387 */ /* 0x000fe80000100800 */
[----:B------:R-:W4:Y:S01]  /*19ac0*/  LDL.LU R15, [R1+0x6c] ;  /* 0x00006c00010f7983 */ /* 0x000f220000300800 */
[----:B------:R-:W-:Y:S02]  /*19ad0*/  LEA R4, P6, R16, R10, 0x1 ;  /* 0x0000000a10047211 */ /* 0x000fe400078c08ff */
[----:B------:R-:W-:-:S03]  /*19ae0*/  LEA.HI.X.SX32 R3, R3, R11, 0x1, P0 ;  /* 0x0000000b03037211 */ /* 0x000fc600000f0eff */
[----:B------:R0:W-:Y:S04]  /*19af0*/  STL [R1+0x21a0], R4 ;  /* 0x0021a00401007387 */ /* 0x0001e80000100800 */
[----:B------:R1:W-:Y:S01]  /*19b00*/  STL [R1+0x216c], R3 ;  /* 0x00216c0301007387 */ /* 0x0003e20000100800 */
[----:B0-----:R-:W-:-:S05]  /*19b10*/  LEA R4, P0, R14, R10, 0x1 ;  /* 0x0000000a0e047211 */ /* 0x001fca00078008ff */
[----:B------:R0:W-:Y:S04]  /*19b20*/  STL [R1+0x21a8], R4 ;  /* 0x0021a80401007387 */ /* 0x0001e80000100800 */
[----:B------:R-:W4:Y:S01]  /*19b30*/  LDL.LU R13, [R1+0x68] ;  /* 0x00006800010d7983 */ /* 0x000f220000300800 */
[-C--:B-1----:R-:W-:Y:S02]  /*19b40*/  LEA.HI.X.SX32 R3, R0, R11.reuse, 0x1, P1 ;  /* 0x0000000b00037211 */ /* 0x082fe400008f0eff */
[-C--:B0-----:R-:W-:Y:S02]  /*19b50*/  LEA.HI.X.SX32 R4, R22, R11.reuse, 0x1, P2 ;  /* 0x0000000b16047211 */ /* 0x081fe400010f0eff */
[----:B-----5:R-:W-:Y:S01]  /*19b60*/  LEA R0, P1, R8, R10, 0x1 ;  /* 0x0000000a08007211 */ /* 0x020fe200078208ff */
[----:B------:R-:W-:Y:S04]  /*19b70*/  STL [R1+0x2174], R3 ;  /* 0x0021740301007387 */ /* 0x000fe80000100800 */
[----:B------:R0:W-:Y:S04]  /*19b80*/  STL [R1+0x21b0], R0 ;  /* 0x0021b00001007387 */ /* 0x0001e80000100800 */
[----:B------:R1:W-:Y:S04]  /*19b90*/  STL [R1+0x217c], R4 ;  /* 0x00217c0401007387 */ /* 0x0003e80000100800 */
[----:B------:R-:W5:Y:S01]  /*19ba0*/  LDL.LU R7, [R1+0x64] ;  /* 0x0000640001077983 */ /* 0x000f620000300800 */
[----:B0-----:R-:W-:-:S02]  /*19bb0*/  LEA.HI.X.SX32 R0, R19, R11, 0x1, P3 ;  /* 0x0000000b13007211 */ /* 0x001fc400018f0eff */
[----:B------:R-:W-:-:S05]  /*19bc0*/  LEA R3, P2, R20, R10, 0x1 ;  /* 0x0000000a14037211 */ /* 0x000fca00078408ff */
[----:B------:R0:W-:Y:S04]  /*19bd0*/  STL [R1+0x21b8], R3 ;  /* 0x0021b80301007387 */ /* 0x0001e80000100800 */
[----:B------:R-:W-:Y:S01]  /*19be0*/  STL [R1+0x2184], R0 ;  /* 0x0021840001007387 */ /* 0x000fe20000100800 */
[----:B-1----:R-:W-:-:S05]  /*19bf0*/  LEA R4, P3, R21, R10, 0x1 ;  /* 0x0000000a15047211 */ /* 0x002fca00078608ff */
[----:B------:R1:W-:Y:S04]  /*19c00*/  STL [R1+0x21c0], R4 ;  /* 0x0021c00401007387 */ /* 0x0003e80000100800 */
[----:B------:R-:W5:Y:S01]  /*19c10*/  LDL.LU R5, [R1+0x5c] ;  /* 0x00005c0001057983 */ /* 0x000f620000300800 */
[-C--:B0-----:R-:W-:Y:S02]  /*19c20*/  LEA.HI.X.SX32 R3, R18, R11.reuse, 0x1, P4 ;  /* 0x0000000b12037211 */ /* 0x081fe400020f0eff */
[----:B-1----:R-:W-:-:S03]  /*19c30*/  LEA.HI.X.SX32 R4, R17, R11, 0x1, P5 ;  /* 0x0000000b11047211 */ /* 0x002fc600028f0eff */
[----:B------:R-:W-:Y:S01]  /*19c40*/  STL [R1+0x218c], R3 ;  /* 0x00218c0301007387 */ /* 0x000fe20000100800 */
[----:B--2---:R-:W-:-:S05]  /*19c50*/  LEA R0, P4, R2, R10, 0x1 ;  /* 0x0000000a02007211 */ /* 0x004fca00078808ff */
[----:B------:R-:W-:Y:S04]  /*19c60*/  STL [R1+0x21c8], R0 ;  /* 0x0021c80001007387 */ /* 0x000fe80000100800 */
[----:B------:R0:W-:Y:S04]  /*19c70*/  STL [R1+0x2194], R4 ;  /* 0x0021940401007387 */ /* 0x0001e80000100800 */
[----:B0-----:R-:W2:Y:S01]  /*19c80*/  LDL.LU R4, [R1+0x54] ;  /* 0x0000540001047983 */ /* 0x001ea20000300800 */
[----:B------:R-:W-:Y:S02]  /*19c90*/  LEA R3, P5, R27, R10, 0x1 ;  /* 0x0000000a1b037211 */ /* 0x000fe400078a08ff */
[----:B------:R-:W-:-:S03]  /*19ca0*/  LEA.HI.X.SX32 R0, R16, R11, 0x1, P6 ;  /* 0x0000000b10007211 */ /* 0x000fc600030f0eff */
[----:B------:R3:W-:Y:S01]  /*19cb0*/  STL [R1+0x21d0], R3 ;  /* 0x0021d00301007387 */ /* 0x0007e20000100800 */
[----:B------:R-:W-:-:S03]  /*19cc0*/  LEA.HI.X.SX32 R14, R14, R11, 0x1, P0 ;  /* 0x0000000b0e0e7211 */ /* 0x000fc600000f0eff */
[----:B------:R-:W-:Y:S01]  /*19cd0*/  STL [R1+0x219c], R0 ;  /* 0x00219c0001007387 */ /* 0x000fe20000100800 */
[----:B---3--:R-:W-:-:S05]  /*19ce0*/  LEA R3, P6, R12, R10, 0x1 ;  /* 0x0000000a0c037211 */ /* 0x008fca00078c08ff */
[----:B------:R0:W-:Y:S04]  /*19cf0*/  STL [R1+0x21d8], R3 ;  /* 0x0021d80301007387 */ /* 0x0001e80000100800 */
[----:B0-----:R-:W3:Y:S04]  /*19d00*/  LDL.LU R3, [R1+0x50] ;  /* 0x0000500001037983 */ /* 0x001ee80000300800 */
[----:B------:R0:W-:Y:S02]  /*19d10*/  STL [R1+0x21a4], R14 ;  /* 0x0021a40e01007387 */ /* 0x0001e40000100800 */
[----:B0-----:R-:W-:-:S02]  /*19d20*/  LEA.HI.X.SX32 R14, R8, R11, 0x1, P1 ;  /* 0x0000000b080e7211 */ /* 0x001fc400008f0eff */
[----:B----4-:R-:W-:-:S05]  /*19d30*/  LEA R0, P0, R6, R10, 0x1 ;  /* 0x0000000a06007211 */ /* 0x010fca00078008ff */
[----:B------:R0:W-:Y:S04]  /*19d40*/  STL [R1+0x21e0], R0 ;  /* 0x0021e00001007387 */ /* 0x0001e80000100800 */
[----:B0-----:R-:W4:Y:S01]  /*19d50*/  LDL.LU R0, [R1+0x4c] ;  /* 0x00004c0001007983 */ /* 0x001f220000300800 */
[----:B------:R-:W-:-:S03]  /*19d60*/  LEA R8, P1, R25, R10, 0x1 ;  /* 0x0000000a19087211 */ /* 0x000fc600078208ff */
[----:B------:R0:W-:Y:S04]  /*19d70*/  STL [R1+0x21ac], R14 ;  /* 0x0021ac0e01007387 */ /* 0x0001e80000100800 */
[----:B------:R-:W4:Y:S04]  /*19d80*/  LDL.LU R22, [R1+0x48] ;  /* 0x0000480001167983 */ /* 0x000f280000300800 */
[----:B------:R1:W-:Y:S01]  /*19d90*/  STL [R1+0x21e8], R8 ;  /* 0x0021e80801007387 */ /* 0x0003e20000100800 */
[----:B0-----:R-:W-:-:S03]  /*19da0*/  LEA.HI.X.SX32 R14, R20, R11, 0x1, P2 ;  /* 0x0000000b140e7211 */ /* 0x001fc600010f0eff */
[----:B------:R-:W4:Y:S04]  /*19db0*/  LDL.LU R19, [R1+0x44] ;  /* 0x0000440001137983 */ /* 0x000f280000300800 */
[----:B------:R0:W-:Y:S04]  /*19dc0*/  STL [R1+0x21b4], R14 ;  /* 0x0021b40e01007387 */ /* 0x0001e80000100800 */
[----:B------:R-:W4:Y:S01]  /*19dd0*/  LDL.LU R18, [R1+0x40] ;  /* 0x0000400001127983 */ /* 0x000f220000300800 */
[----:B-1----:R-:W-:Y:S02]  /*19de0*/  LEA R8, P2, R26, R10, 0x1 ;  /* 0x0000000a1a087211 */ /* 0x002fe400078408ff */
[----:B0-----:R-:W-:-:S03]  /*19df0*/  LEA.HI.X.SX32 R14, R21, R11, 0x1, P3 ;  /* 0x0000000b150e7211 */ /* 0x001fc600018f0eff */
[----:B------:R0:W-:Y:S04]  /*19e00*/  STL [R1+0x21f0], R8 ;  /* 0x0021f00801007387 */ /* 0x0001e80000100800 */
[----:B------:R-:W4:Y:S04]  /*19e10*/  LDL.LU R17, [R1+0x3c] ;  /* 0x00003c0001117983 */ /* 0x000f280000300800 */
[----:B------:R1:W-:Y:S04]  /*19e20*/  STL [R1+0x21bc], R14 ;  /* 0x0021bc0e01007387 */ /* 0x0003e80000100800 */
[----:B------:R-:W4:Y:S01]  /*19e30*/  LDL.LU R16, [R1+0x34] ;  /* 0x0000340001107983 */ /* 0x000f220000300800 */
[----:B------:R-:W-:-:S02]  /*19e40*/  LEA.HI.X.SX32 R2, R2, R11, 0x1, P4 ;  /* 0x0000000b02027211 */ /* 0x000fc400020f0eff */
[----:B0-----:R-:W-:-:S05]  /*19e50*/  LEA R8, P3, R15, R10, 0x1 ;  /* 0x0000000a0f087211 */ /* 0x001fca00078608ff */
[----:B------:R-:W-:Y:S04]  /*19e60*/  STL [R1+0x21f8], R8 ;  /* 0x0021f80801007387 */ /* 0x000fe80000100800 */
[----:B-1----:R-:W4:Y:S04]  /*19e70*/  LDL.LU R14, [R1+0x2c] ;  /* 0x00002c00010e7983 */ /* 0x002f280000300800 */
[----:B------:R0:W-:Y:S01]  /*19e80*/  STL [R1+0x21c4], R2 ;  /* 0x0021c40201007387 */ /* 0x0001e20000100800 */
[----:B------:R-:W-:-:S03]  /*19e90*/  LEA.HI.X.SX32 R20, R27, R11, 0x1, P5 ;  /* 0x0000000b1b147211 */ /* 0x000fc600028f0eff */
[----:B0-----:R-:W4:Y:S01]  /*19ea0*/  LDL.LU R2, [R1+0x28] ;  /* 0x0000280001027983 */ /* 0x001f220000300800 */
[----:B------:R-:W-:-:S05]  /*19eb0*/  LEA R8, P4, R13, R10, 0x1 ;  /* 0x0000000a0d087211 */ /* 0x000fca00078808ff */
[----:B------:R5:W-:Y:S04]  /*19ec0*/  STL [R1+0x2200], R8 ;  /* 0x0022000801007387 */ /* 0x000be80000100800 */
[----:B------:R-:W4:Y:S04]  /*19ed0*/  LDL.LU R27, [R1+0x24] ;  /* 0x00002400011b7983 */ /* 0x000f280000300800 */
[----:B------:R0:W-:Y:S04]  /*19ee0*/  STL [R1+0x21cc], R20 ;  /* 0x0021cc1401007387 */ /* 0x0001e80000100800 */
[----:B------:R-:W4:Y:S01]  /*19ef0*/  LDL.LU R21, [R1+0x18] ;  /* 0x0000180001157983 */ /* 0x000f220000300800 */
[----:B-----5:R-:W-:-:S02]  /*19f00*/  LEA R8, P5, R7, R10, 0x1 ;  /* 0x0000000a07087211 */ /* 0x020fc400078a08ff */
[----:B0-----:R-:W-:-:S03]  /*19f10*/  LEA.HI.X.SX32 R20, R12, R11, 0x1, P6 ;  /* 0x0000000b0c147211 */ /* 0x001fc600030f0eff */
[----:B------:R-:W-:Y:S04]  /*19f20*/  STL [R1+0x2208], R8 ;  /* 0x0022080801007387 */ /* 0x000fe80000100800 */
[----:B------:R-:W5:Y:S04]  /*19f30*/  LDL.LU R12, [R1+0x14] ;  /* 0x00001400010c7983 */ /* 0x000f680000300800 */
[----:B------:R0:W-:Y:S04]  /*19f40*/  STL [R1+0x21d4], R20 ;  /* 0x0021d41401007387 */ /* 0x0001e80000100800 */
[----:B0-----:R-:W5:Y:S01]  /*19f50*/  LDL.LU R20, [R1+0x10] ;  /* 0x0000100001147983 */ /* 0x001f620000300800 */
[----:B------:R-:W-:-:S02]  /*19f60*/  LEA.HI.X.SX32 R6, R6, R11, 0x1, P0 ;  /* 0x0000000b06067211 */ /* 0x000fc400000f0eff */
[----:B------:R-:W-:-:S05]  /*19f70*/  LEA R8, P6, R5, R10, 0x1 ;  /* 0x0000000a05087211 */ /* 0x000fca00078c08ff */
[----:B------:R0:W-:Y:S04]  /*19f80*/  STL [R1+0x2210], R8 ;  /* 0x0022100801007387 */ /* 0x0001e80000100800 */
[----:B0-----:R-:W5:Y:S04]  /*19f90*/  LDL.LU R8, [R1+0xc] ;  /* 0x00000c0001087983 */ /* 0x001f680000300800 */
[----:B------:R0:W-:Y:S04]  /*19fa0*/  STL [R1+0x21dc], R6 ;  /* 0x0021dc0601007387 */ /* 0x0001e80000100800 */
[----:B0-----:R-:W5:Y:S01]  /*19fb0*/  LDL.LU R6, [R1+0x8] ;  /* 0x0000080001067983 */ /* 0x001f620000300800 */
[----:B--2---:R-:W-:-:S05]  /*19fc0*/  LEA R24, P0, R4, R10, 0x1 ;  /* 0x0000000a04187211 */ /* 0x004fca00078008ff */
[----:B------:R0:W-:Y:S04]  /*19fd0*/  STL [R1+0x2218], R24 ;  /* 0x0022181801007387 */ /* 0x0001e80000100800 */
[----:B0-----:R-:W2:Y:S01]  /*19fe0*/  LDL.LU R24, [R1+0x4] ;  /* 0x0000040001187983 */ /* 0x001ea20000300800 */
[-C--:B------:R-:W-:Y:S02]  /*19ff0*/  LEA.HI.X.SX32 R25, R25, R11.reuse, 0x1, P1 ;  /* 0x0000000b19197211 */ /* 0x080fe400008f0eff */
[----:B------:R-:W-:-:S03]  /*1a000*/  LEA.HI.X.SX32 R26, R26, R11, 0x1, P2 ;  /* 0x0000000b1a1a7211 */ /* 0x000fc600010f0eff */
[----:B------:R3:W-:Y:S01]  /*1a010*/  STL [R1+0x21e4], R25 ;  /* 0x0021e41901007387 */ /* 0x0007e20000100800 */
[-C--:B------:R-:W-:Y:S02]  /*1a020*/  LEA.HI.X.SX32 R15, R15, R11.reuse, 0x1, P3 ;  /* 0x0000000b0f0f7211 */ /* 0x080fe400018f0eff */
[-C--:B------:R-:W-:Y:S02]  /*1a030*/  LEA.HI.X.SX32 R13, R13, R11.reuse, 0x1, P4 ;  /* 0x0000000b0d0d7211 */ /* 0x080fe400020f0eff */
[----:B------:R-:W-:Y:S02]  /*1a040*/  LEA.HI.X.SX32 R7, R7, R11, 0x1, P5 ;  /* 0x0000000b07077211 */ /* 0x000fe400028f0eff */
[----:B---3--:R-:W-:-:S05]  /*1a050*/  LEA R25, P1, R3, R10, 0x1 ;  /* 0x0000000a03197211 */ /* 0x008fca00078208ff */
[----:B------:R0:W-:Y:S04]  /*1a060*/  STL [R1+0x2220], R25 ;  /* 0x0022201901007387 */ /* 0x0001e80000100800 */
[----:B0-----:R-:W3:Y:S04]  /*1a070*/  LDL.LU R25, [R1+0x23d8] ;  /* 0x0023d80001197983 */ /* 0x001ee80000300800 */
[----:B------:R4:W-:Y:S01]  /*1a080*/  STL [R1+0x21ec], R26 ;  /* 0x0021ec1a01007387 */ /* 0x0009e20000100800 */
[-C--:B------:R-:W-:Y:S02]  /*1a090*/  LEA.HI.X.SX32 R5, R5, R11.reuse, 0x1, P6 ;  /* 0x0000000b05057211 */ /* 0x080fe400030f0eff */
[----:B------:R-:W-:-:S02]  /*1a0a0*/  LEA.HI.X.SX32 R4, R4, R11, 0x1, P0 ;  /* 0x0000000b04047211 */ /* 0x000fc400000f0eff */
[----:B------:R-:W-:Y:S02]  /*1a0b0*/  LEA.HI.X.SX32 R3, R3, R11, 0x1, P1 ;  /* 0x0000000b03037211 */ /* 0x000fe400008f0eff */
[----:B----4-:R-:W-:-:S05]  /*1a0c0*/  LEA R26, P2, R0, R10, 0x1 ;  /* 0x0000000a001a7211 */ /* 0x010fca00078408ff */
[----:B------:R0:W-:Y:S04]  /*1a0d0*/  STL [R1+0x2228], R26 ;  /* 0x0022281a01007387 */ /* 0x0001e80000100800 */
[----:B0-----:R-:W4:Y:S04]  /*1a0e0*/  LDL.LU R26, [R1+0x23d4] ;  /* 0x0023d400011a7983 */ /* 0x001f280000300800 */
[----:B------:R0:W-:Y:S02]  /*1a0f0*/  STL [R1+0x21f4], R15 ;  /* 0x0021f40f01007387 */ /* 0x0001e40000100800 */
[----:B0-----:R-:W-:-:S05]  /*1a100*/  LEA R15, P3, R22, R10, 0x1 ;  /* 0x0000000a160f7211 */ /* 0x001fca00078608ff */
[----:B------:R0:W-:Y:S04]  /*1a110*/  STL [R1+0x2230], R15 ;  /* 0x0022300f01007387 */ /* 0x0001e80000100800 */
[----:B0-----:R-:W2:Y:S04]  /*1a120*/  LDL.LU R15, [R1+0x23d0] ;  /* 0x0023d000010f7983 */ /* 0x001ea80000300800 */
        /* <DEDUP_REMOVED lines=11> */
[----:B0-----:R-:W3:Y:S04]  /*1a1e0*/  LDL.LU R5, [R1+0x23c4] ;  /* 0x0023c40001057983 */ /* 0x001ee80000300800 */
[----:B------:R0:W-:Y:S02]  /*1a1f0*/  STL [R1+0x2214], R4 ;  /* 0x0022140401007387 */ /* 0x0001e40000100800 */
[----:B0-----:R-:W-:-:S05]  /*1a200*/  LEA R4, P0, R16, R10, 0x1 ;  /* 0x0000000a10047211 */ /* 0x001fca00078008ff */
[----:B------:R0:W-:Y:S01]  /*1a210*/  STL [R1+0x2250], R4 ;  /* 0x0022500401007387 */ /* 0x0001e20000100800 */
[----:B------:R-:W-:-:S03]  /*1a220*/  LEA.HI.X.SX32 R0, R0, R11, 0x1, P2 ;  /* 0x0000000b00007211 */ /* 0x000fc600010f0eff */
        /* <DEDUP_REMOVED lines=22> */
[----:B-----5:R-:W-:-:S05]  /*1a390*/  LEA R18, P5, R12, R10, 0x1 ;  /* 0x0000000a0c127211 */ /* 0x020fca00078a08ff */
[----:B------:R0:W-:Y:S01]  /*1a3a0*/  STL [R1+0x2278], R18 ;  /* 0x0022781201007387 */ /* 0x0001e20000100800 */
[----:B------:R-:W-:-:S03]  /*1a3b0*/  LEA.HI.X.SX32 R16, R16, R11, 0x1, P0 ;  /* 0x0000000b10107211 */ /* 0x000fc600000f0eff */
[----:B0-----:R-:W5:Y:S04]  /*1a3c0*/  LDL.LU R18, [R1+0x23ac] ;  /* 0x0023ac0001127983 */ /* 0x001f680000300800 */
        /* <DEDUP_REMOVED lines=12> */
[----:B------:R0:W-:Y:S04]  /*1a490*/  STL [R1+0x2290], R14 ;  /* 0x0022900e01007387 */ /* 0x0001e80000100800 */
[----:B0-----:R-:W3:Y:S04]  /*1a4a0*/  LDL.LU R14, [R1+0x23a0] ;  /* 0x0023a000010e7983 */ /* 0x001ee80000300800 */
[----:B------:R2:W-:Y:S02]  /*1a4b0*/  STL [R1+0x225c], R2 ;  /* 0x00225c0201007387 */ /* 0x0005e40000100800 */
[----:B--2---:R-:W-:-:S05]  /*1a4c0*/  LEA R2, P2, R24, R10, 0x1 ;  /* 0x0000000a18027211 */ /* 0x004fca00078408ff */
[----:B------:R0:W-:Y:S04]  /*1a4d0*/  STL [R1+0x2298], R2 ;  /* 0x0022980201007387 */ /* 0x0001e80000100800 */
[----:B0-----:R-:W2:Y:S01]  /*1a4e0*/  LDL.LU R2, [R1+0x239c] ;  /* 0x00239c0001027983 */ /* 0x001ea20000300800 */
[----:B------:R-:W-:-:S05]  /*1a4f0*/  LEA.HI.X.SX32 R27, R27, R11, 0x1, P3 ;  /* 0x0000000b1b1b7211 */ /* 0x000fca00018f0eff */
        /* <DEDUP_REMOVED lines=19> */
[-C--:B------:R-:W-:Y:S01]  /*1a630*/  LEA.HI.X.SX32 R8, R8, R11.reuse, 0x1, P0 ;  /* 0x0000000b08087211 */ /* 0x080fe200000f0eff */
[----:B------:R-:W-:Y:S01]  /*1a640*/  IMAD R9, R9, c[0x0][0x190], RZ ;  /* 0x0000640009097a24 */ /* 0x000fe200078e02ff */
[----:B------:R-:W-:-:S03]  /*1a650*/  LEA.HI.X.SX32 R6, R6, R11, 0x1, P1 ;  /* 0x0000000b06067211 */ /* 0x000fc600008f0eff */
[----:B------:R2:W-:Y:S02]  /*1a660*/  STL [R1+0x2284], R8 ;  /* 0x0022840801007387 */ /* 0x0005e40000100800 */
[----:B--2---:R-:W-:-:S05]  /*1a670*/  LEA R8, P0, R20, R10, 0x1 ;  /* 0x0000000a14087211 */ /* 0x004fca00078008ff */
[----:B------:R0:W-:Y:S04]  /*1a680*/  STL [R1+0x2338], R8 ;  /* 0x0023380801007387 */ /* 0x0001e80000100800 */
[----:B0-----:R-:W2:Y:S04]  /*1a690*/  LDL.LU R8, [R1+0x2388] ;  /* 0x0023880001087983 */ /* 0x001ea80000300800 */
[----:B------:R0:W-:Y:S02]  /*1a6a0*/  STL [R1+0x228c], R6 ;  /* 0x00228c0601007387 */ /* 0x0001e40000100800 */
[----:B0-----:R-:W-:-:S05]  /*1a6b0*/  LEA R6, P1, R9, R10, 0x1 ;  /* 0x0000000a09067211 */ /* 0x001fca00078208ff */
[----:B------:R0:W-:Y:S04]  /*1a6c0*/  STL [R1+0x22c0], R6 ;  /* 0x0022c00601007387 */ /* 0x0001e80000100800 */
[----:B0-----:R-:W2:Y:S01]  /*1a6d0*/  LDL.LU R6, [R1+0x2384] ;  /* 0x0023840001067983 */ /* 0x001ea20000300800 */
[----:B------:R-:W-:-:S05]  /*1a6e0*/  LEA.HI.X.SX32 R24, R24, R11, 0x1, P2 ;  /* 0x0000000b18187211 */ /* 0x000fca00010f0eff */
[----:B------:R2:W-:Y:S02]  /*1a6f0*/  STL [R1+0x2294], R24 ;  /* 0x0022941801007387 */ /* 0x0005e40000100800 */
[----:B--2---:R-:W-:-:S05]  /*1a700*/  LEA R24, P2, R6, R10, 0x1 ;  /* 0x0000000a06187211 */ /* 0x004fca00078408ff */
[----:B------:R0:W-:Y:S02]  /*1a710*/  STL [R1+0x22c8], R24 ;  /* 0x0022c81801007387 */ /* 0x0001e40000100800 */
[----:B0-----:R-:W-:Y:S02]  /*1a720*/  LEA.HI.X.SX32 R24, R2, R11, 0x1, P3 ;  /* 0x0000000b02187211 */ /* 0x001fe400018f0eff */
[----:B------:R-:W2:Y:S04]  /*1a730*/  LDL.LU R2, [R1+0x2380] ;  /* 0x0023800001027983 */ /* 0x000ea80000300800 */
[----:B------:R0:W-:Y:S02]  /*1a740*/  STL [R1+0x229c], R24 ;  /* 0x00229c1801007387 */ /* 0x0001e40000100800 */
[----:B0-----:R-:W-:-:S05]  /*1a750*/  LEA R24, P3, R8, R10, 0x1 ;  /* 0x0000000a08187211 */ /* 0x001fca00078608ff */
[----:B------:R0:W-:Y:S02]  /*1a760*/  STL [R1+0x22d0], R24 ;  /* 0x0022d01801007387 */ /* 0x0001e40000100800 */
[----:B0-----:R-:W-:Y:S02]  /*1a770*/  LEA.HI.X.SX32 R24, R27, R11, 0x1, P4 ;  /* 0x0000000b1b187211 */ /* 0x001fe400020f0eff */
[----:B---3--:R-:W-:-:S03]  /*1a780*/  LEA R27, P4, R14, R10, 0x1 ;  /* 0x0000000a0e1b7211 */ /* 0x008fc600078808ff */
[----:B------:R0:W-:Y:S04]  /*1a790*/  STL [R1+0x22a4], R24 ;  /* 0x0022a41801007387 */ /* 0x0001e80000100800 */
[----:B------:R1:W-:Y:S01]  /*1a7a0*/  STL [R1+0x22d8], R27 ;  /* 0x0022d81b01007387 */ /* 0x0003e20000100800 */
[-C--:B0-----:R-:W-:Y:S02]  /*1a7b0*/  LEA.HI.X.SX32 R24, R21, R11.reuse, 0x1, P5 ;  /* 0x0000000b15187211 */ /* 0x081fe400028f0eff */
[-C--:B------:R-:W-:Y:S02]  /*1a7c0*/  LEA.HI.X.SX32 R21, R12, R11.reuse, 0x1, P6 ;  /* 0x0000000b0c157211 */ /* 0x080fe400030f0eff */
[----:B-1----:R-:W-:Y:S01]  /*1a7d0*/  LEA R27, P5, R16, R10, 0x1 ;  /* 0x0000000a101b7211 */ /* 0x002fe200078a08ff */
[----:B------:R-:W-:Y:S01]  /*1a7e0*/  STL [R1+0x22ac], R24 ;  /* 0x0022ac1801007387 */ /* 0x000fe20000100800 */
[----:B------:R-:W-:-:S03]  /*1a7f0*/  LEA.HI.X.SX32 R12, R20, R11, 0x1, P0 ;  /* 0x0000000b140c7211 */ /* 0x000fc600000f0eff */
[----:B------:R-:W-:Y:S04]  /*1a800*/  STL [R1+0x22e0], R27 ;  /* 0x0022e01b01007387 */ /* 0x000fe80000100800 */
[----:B------:R0:W-:Y:S04]  /*1a810*/  STL [R1+0x22b4], R21 ;  /* 0x0022b41501007387 */ /* 0x0001e80000100800 */
[----:B0-----:R-:W3:Y:S01]  /*1a820*/  LDL.64 R20, [R1+0x1730] ;  /* 0x0017300001147983 */ /* 0x001ee20000100a00 */
[----:B------:R-:W-:-:S05]  /*1a830*/  LEA R24, P6, R17, R10, 0x1 ;  /* 0x0000000a11187211 */ /* 0x000fca00078c08ff */
[----:B------:R5:W-:Y:S01]  /*1a840*/  STL [R1+0x22e8], R24 ;  /* 0x0022e81801007387 */ /* 0x000be20000100800 */
[----:B------:R-:W-:-:S03]  /*1a850*/  LEA.HI.X.SX32 R6, R6, R11, 0x1, P2 ;  /* 0x0000000b06067211 */ /* 0x000fc600010f0eff */
[----:B------:R0:W-:Y:S01]  /*1a860*/  STL [R1+0x2334], R12 ;  /* 0x0023340c01007387 */ /* 0x0001e20000100800 */
[-C--:B-----5:R-:W-:Y:S02]  /*1a870*/  LEA R24, P0, R18, R10.reuse, 0x1 ;  /* 0x0000000a12187211 */ /* 0x0a0fe400078008ff */
[----:B0-----:R-:W-:Y:S02]  /*1a880*/  LEA.HI.X.SX32 R12, R9, R11, 0x1, P1 ;  /* 0x0000000b090c7211 */ /* 0x001fe400008f0eff */
[-C--:B------:R-:W-:Y:S01]  /*1a890*/  LEA R9, P1, R19, R10.reuse, 0x1 ;  /* 0x0000000a13097211 */ /* 0x080fe200078208ff */
[----:B------:R-:W-:Y:S04]  /*1a8a0*/  STL [R1+0x22f0], R24 ;  /* 0x0022f01801007387 */ /* 0x000fe80000100800 */
[----:B------:R0:W-:Y:S04]  /*1a8b0*/  STL [R1+0x22bc], R12 ;  /* 0x0022bc0c01007387 */ /* 0x0001e80000100800 */
[----:B------:R1:W-:Y:S04]  /*1a8c0*/  STL [R1+0x22f8], R9 ;  /* 0x0022f80901007387 */ /* 0x0003e80000100800 */
[----:B------:R5:W-:Y:S01]  /*1a8d0*/  STL [R1+0x22c4], R6 ;  /* 0x0022c40601007387 */ /* 0x000be20000100800 */
[----:B0-----:R-:W-:-:S02]  /*1a8e0*/  LEA R12, P2, R22, R10, 0x1 ;  /* 0x0000000a160c7211 */ /* 0x001fc400078408ff */
[-C--:B-1----:R-:W-:Y:S02]  /*1a8f0*/  LEA.HI.X.SX32 R9, R8, R11.reuse, 0x1, P3 ;  /* 0x0000000b08097211 */ /* 0x082fe400018f0eff */
[----:B------:R-:W-:Y:S02]  /*1a900*/  LEA.HI.X.SX32 R8, R14, R11, 0x1, P4 ;  /* 0x0000000b0e087211 */ /* 0x000fe400020f0eff */
[-C--:B-----5:R-:W-:Y:S01]  /*1a910*/  LEA R6, P3, R0, R10.reuse, 0x1 ;  /* 0x0000000a00067211 */ /* 0x0a0fe200078608ff */
[----:B------:R-:W-:Y:S04]  /*1a920*/  STL [R1+0x2300], R12 ;  /* 0x0023000c01007387 */ /* 0x000fe80000100800 */
[----:B------:R0:W-:Y:S04]  /*1a930*/  STL [R1+0x22cc], R9 ;  /* 0x0022cc0901007387 */ /* 0x0001e80000100800 */
[----:B------:R1:W-:Y:S04]  /*1a940*/  STL [R1+0x2308], R6 ;  /* 0x0023080601007387 */ /* 0x0003e80000100800 */
[----:B------:R5:W-:Y:S01]  /*1a950*/  STL [R1+0x22d4], R8 ;  /* 0x0022d40801007387 */ /* 0x000be20000100800 */
[----:B0-----:R-:W-:-:S02]  /*1a960*/  LEA R9, P4, R3, R10, 0x1 ;  /* 0x0000000a03097211 */ /* 0x001fc400078808ff */
[----:B-1----:R-:W-:-:S03]  /*1a970*/  LEA.HI.X.SX32 R6, R16, R11, 0x1, P5 ;  /* 0x0000000b10067211 */ /* 0x002fc600028f0eff */
[----:B------:R0:W-:Y:S01]  /*1a980*/  STL [R1+0x2310], R9 ;  /* 0x0023100901007387 */ /* 0x0001e20000100800 */
[----:B-----5:R-:W-:-:S03]  /*1a990*/  LEA R8, P5, R4, R10, 0x1 ;  /* 0x0000000a04087211 */ /* 0x020fc600078a08ff */
[----:B------:R1:W-:Y:S04]  /*1a9a0*/  STL [R1+0x22dc], R6 ;  /* 0x0022dc0601007387 */ /* 0x0003e80000100800 */
[----:B------:R5:W-:Y:S01]  /*1a9b0*/  STL [R1+0x2318], R8 ;  /* 0x0023180801007387 */ /* 0x000be20000100800 */
[----:B0-----:R-:W-:Y:S02]  /*1a9c0*/  LEA.HI.X.SX32 R9, R17, R11, 0x1, P6 ;  /* 0x0000000b11097211 */ /* 0x001fe400030f0eff */
[----:B-1----:R-:W-:-:S03]  /*1a9d0*/  LEA R6, P6, R5, R10, 0x1 ;  /* 0x0000000a05067211 */ /* 0x002fc600078c08ff */
[----:B------:R0:W-:Y:S01]  /*1a9e0*/  STL [R1+0x22e4], R9 ;  /* 0x0022e40901007387 */ /* 0x0001e20000100800 */
[----:B-----5:R-:W-:-:S03]  /*1a9f0*/  LEA.HI.X.SX32 R8, R18, R11, 0x1, P0 ;  /* 0x0000000b12087211 */ /* 0x020fc600000f0eff */
[----:B------:R1:W-:Y:S04]  /*1aa00*/  STL [R1+0x231c], R6 ;  /* 0x00231c0601007387 */ /* 0x0003e80000100800 */
[----:B------:R5:W-:Y:S01]  /*1aa10*/  STL [R1+0x22ec], R8 ;  /* 0x0022ec0801007387 */ /* 0x000be20000100800 */
[----:B0-----:R-:W-:Y:S02]  /*1aa20*/  LEA R9, P0, R7, R10, 0x1 ;  /* 0x0000000a07097211 */ /* 0x001fe400078008ff */
[----:B-1----:R-:W-:-:S03]  /*1aa30*/  LEA.HI.X.SX32 R6, R19, R11, 0x1, P1 ;  /* 0x0000000b13067211 */ /* 0x002fc600008f0eff */
[----:B------:R0:W-:Y:S01]  /*1aa40*/  STL [R1+0x2320], R9 ;  /* 0x0023200901007387 */ /* 0x0001e20000100800 */
[----:B-----5:R-:W-:-:S03]  /*1aa50*/  LEA R8, P1, R13, R10, 0x1 ;  /* 0x0000000a0d087211 */ /* 0x020fc600078208ff */
[----:B------:R1:W-:Y:S04]  /*1aa60*/  STL [R1+0x22f4], R6 ;  /* 0x0022f40601007387 */ /* 0x0003e80000100800 */
[----:B------:R5:W-:Y:S01]  /*1aa70*/  STL [R1+0x2324], R8 ;  /* 0x0023240801007387 */ /* 0x000be20000100800 */
[----:B0-----:R-:W-:Y:S02]  /*1aa80*/  LEA.HI.X.SX32 R9, R22, R11, 0x1, P2 ;  /* 0x0000000b16097211 */ /* 0x001fe400010f0eff */
[----:B-1----:R-:W-:-:S03]  /*1aa90*/  LEA R6, P2, R15, R10, 0x1 ;  /* 0x0000000a0f067211 */ /* 0x002fc600078408ff */
[----:B------:R-:W-:Y:S01]  /*1aaa0*/  STL [R1+0x22fc], R9 ;  /* 0x0022fc0901007387 */ /* 0x000fe20000100800 */
[----:B-----5:R-:W-:Y:S02]  /*1aab0*/  LEA.HI.X.SX32 R8, R0, R11, 0x1, P3 ;  /* 0x0000000b00087211 */ /* 0x020fe400018f0eff */
[----:B----4-:R-:W-:Y:S01]  /*1aac0*/  LEA R0, P3, R26, R10, 0x1 ;  /* 0x0000000a1a007211 */ /* 0x010fe200078608ff */
[----:B------:R0:W-:Y:S01]  /*1aad0*/  STL [R1+0x2328], R6 ;  /* 0x0023280601007387 */ /* 0x0001e20000100800 */
[----:B------:R-:W-:-:S03]  /*1aae0*/  IMAD R23, R23, c[0x0][0x190], RZ ;  /* 0x0000640017177a24 */ /* 0x000fc600078e02ff */
[----:B------:R-:W-:Y:S04]  /*1aaf0*/  STL [R1+0x2304], R8 ;  /* 0x0023040801007387 */ /* 0x000fe80000100800 */
[----:B------:R1:W-:Y:S01]  /*1ab00*/  STL [R1+0x232c], R0 ;  /* 0x00232c0001007387 */ /* 0x0003e20000100800 */
[----:B0-----:R-:W-:Y:S02]  /*1ab10*/  LEA.HI.X.SX32 R6, R3, R11, 0x1, P4 ;  /* 0x0000000b03067211 */ /* 0x001fe400020f0eff */
[----:B------:R-:W-:-:S03]  /*1ab20*/  LEA R3, P4, R25, R10, 0x1 ;  /* 0x0000000a19037211 */ /* 0x000fc600078808ff */
[----:B------:R-:W-:Y:S01]  /*1ab30*/  STL [R1+0x230c], R6 ;  /* 0x00230c0601007387 */ /* 0x000fe20000100800 */
[----:B-1----:R-:W-:-:S03]  /*1ab40*/  LEA.HI.X.SX32 R0, R4, R11, 0x1, P5 ;  /* 0x0000000b04007211 */ /* 0x002fc600028f0eff */
[----:B------:R0:W-:Y:S01]  /*1ab50*/  STL [R1+0x2330], R3 ;  /* 0x0023300301007387 */ /* 0x0001e20000100800 */
[----:B------:R-:W-:-:S03]  /*1ab60*/  LEA R4, P5, R23, R10, 0x1 ;  /* 0x0000000a17047211 */ /* 0x000fc600078a08ff */
[----:B------:R1:W-:Y:S01]  /*1ab70*/  STL [R1+0x2314], R0 ;  /* 0x0023140001007387 */ /* 0x0003e20000100800 */
[----:B0-----:R-:W-:-:S03]  /*1ab80*/  LEA.HI.X.SX32 R3, R5, R11, 0x1, P6 ;  /* 0x0000000b05037211 */ /* 0x001fc600030f0eff */
[----:B------:R0:W-:Y:S01]  /*1ab90*/  STL [R1+0x1b58], R4 ;  /* 0x001b580401007387 */ /* 0x0001e20000100800 */
[----:B-1----:R-:W-:-:S03]  /*1aba0*/  LEA.HI.X.SX32 R0, R7, R11, 0x1, P0 ;  /* 0x0000000b07007211 */ /* 0x002fc600000f0eff */
[----:B------:R1:W-:Y:S01]  /*1abb0*/  STL [R1+0x1b40], R3 ;  /* 0x001b400301007387 */ /* 0x0003e20000100800 */
[----:B------:R-:W-:-:S03]  /*1abc0*/  IMAD.MOV.U32 R24, RZ, RZ, c[0x0][0x188] ;  /* 0x00006200ff187624 */ /* 0x000fc600078e00ff */
[----:B------:R4:W-:Y:S01]  /*1abd0*/  STL [R1+0x1b44], R0 ;  /* 0x001b440001007387 */ /* 0x0009e20000100800 */
[-C--:B0-----:R-:W-:Y:S02]  /*1abe0*/  LEA.HI.X.SX32 R4, R13, R11.reuse, 0x1, P1 ;  /* 0x0000000b0d047211 */ /* 0x081fe400008f0eff */
[-C--:B-1----:R-:W-:Y:S01]  /*1abf0*/  LEA.HI.X.SX32 R3, R15, R11.reuse, 0x1, P2 ;  /* 0x0000000b0f037211 */ /* 0x082fe200010f0eff */
[----:B------:R-:W-:Y:S01]  /*1ac00*/  IMAD R27, R24, 0x3f, RZ ;  /* 0x0000003f181b7824 */ /* 0x000fe200078e02ff */
[-C--:B----4-:R-:W-:Y:S01]  /*1ac10*/  LEA.HI.X.SX32 R0, R26, R11.reuse, 0x1, P3 ;  /* 0x0000000b1a007211 */ /* 0x090fe200018f0eff */
[----:B------:R-:W-:Y:S04]  /*1ac20*/  STL [R1+0x1b48], R4 ;  /* 0x001b480401007387 */ /* 0x000fe80000100800 */
[----:B------:R0:W-:Y:S04]  /*1ac30*/  STL [R1+0x1b4c], R3 ;  /* 0x001b4c0301007387 */ /* 0x0001e80000100800 */
[----:B------:R1:W-:Y:S01]  /*1ac40*/  STL [R1+0x1b50], R0 ;  /* 0x001b500001007387 */ /* 0x0003e20000100800 */
[----:B------:R-:W-:Y:S01]  /*1ac50*/  IMAD.WIDE R6, R27, 0x2, R28 ;  /* 0x000000021b067825 */ /* 0x000fe200078e021c */
[----:B0-----:R-:W-:-:S02]  /*1ac60*/  LEA.HI.X.SX32 R3, R25, R11, 0x1, P4 ;  /* 0x0000000b19037211 */ /* 0x001fc400020f0eff */
[----:B-1----:R-:W-:-:S03]  /*1ac70*/  LEA.HI.X.SX32 R0, R23, R11, 0x1, P5 ;  /* 0x0000000b17007211 */ /* 0x002fc600028f0eff */
[----:B------:R-:W-:Y:S04]  /*1ac80*/  STL [R1+0x1b54], R3 ;  /* 0x001b540301007387 */ /* 0x000fe80000100800 */
[----:B------:R0:W-:Y:S01]  /*1ac90*/  STL [R1+0x174c], R0 ;  /* 0x00174c0001007387 */ /* 0x0001e20000100800 */
[C---:B------:R-:W-:Y:S02]  /*1aca0*/  IMAD R8, R24.reuse, 0x3d, RZ ;  /* 0x0000003d18087824 */ /* 0x040fe400078e02ff */
[----:B0-----:R-:W-:Y:S02]  /*1acb0*/  IMAD R0, R24, 0x3c, RZ ;  /* 0x0000003c18007824 */ /* 0x001fe400078e02ff */
[----:B---3--:R-:W-:-:S04]  /*1acc0*/  IMAD.WIDE R4, R27, 0x2, R20 ;  /* 0x000000021b047825 */ /* 0x008fc800078e0214 */
[----:B------:R-:W-:Y:S01]  /*1acd0*/  IMAD R27, R24, 0x3e, RZ ;  /* 0x0000003e181b7824 */ /* 0x000fe200078e02ff */
[----:B------:R-:W-:Y:S04]  /*1ace0*/  STL [R1+0x1754], R4 ;  /* 0x0017540401007387 */ /* 0x000fe80000100800 */
[----:B------:R0:W-:Y:S04]  /*1acf0*/  STL [R1+0x1750], R5 ;  /* 0x0017500501007387 */ /* 0x0001e80000100800 */
[----:B------:R-:W-:Y:S01]  /*1ad00*/  STL [R1+0x175c], R6 ;  /* 0x00175c0601007387 */ /* 0x000fe20000100800 */
[----:B0-----:R-:W-:-:S03]  /*1ad10*/  IMAD.WIDE R4, R27, 0x2, R20 ;  /* 0x000000021b047825 */ /* 0x001fc600078e0214 */
[----:B------:R0:W-:Y:S04]  /*1ad20*/  STL [R1+0x1758], R7 ;  /* 0x0017580701007387 */ /* 0x0001e80000100800 */
[----:B------:R-:W-:Y:S04]  /*1ad30*/  STL [R1+0x1764], R4 ;  /* 0x0017640401007387 */ /* 0x000fe80000100800 */
[----:B------:R1:W-:Y:S01]  /*1ad40*/  STL [R1+0x1760], R5 ;  /* 0x0017600501007387 */ /* 0x0003e20000100800 */
[----:B0-----:R-:W-:-:S05]  /*1ad50*/  IMAD.WIDE R6, R27, 0x2, R28 ;  /* 0x000000021b067825 */ /* 0x001fca00078e021c */
[----:B------:R-:W-:Y:S01]  /*1ad60*/  STL [R1+0x176c], R6 ;  /* 0x00176c0601007387 */ /* 0x000fe20000100800 */
[----:B-1----:R-:W-:-:S03]  /*1ad70*/  IMAD.WIDE R4, R8, 0x2, R20 ;  /* 0x0000000208047825 */ /* 0x002fc600078e0214 */
[----:B------:R0:W-:Y:S01]  /*1ad80*/  STL [R1+0x1768], R7 ;  /* 0x0017680701007387 */ /* 0x0001e20000100800 */
[----:B------:R-:W-:-:S03]  /*1ad90*/  IMAD.WIDE R8, R8, 0x2, R28 ;  /* 0x0000000208087825 */ /* 0x000fc600078e021c */
[----:B------:R-:W-:Y:S04]  /*1ada0*/  STL [R1+0x1774], R4 ;  /* 0x0017740401007387 */ /* 0x000fe80000100800 */
[----:B------:R1:W-:Y:S04]  /*1adb0*/  STL [R1+0x1770], R5 ;  /* 0x0017700501007387 */ /* 0x0003e80000100800 */
[----:B------:R3:W-:Y:S01]  /*1adc0*/  STL [R1+0x177c], R8 ;  /* 0x00177c0801007387 */ /* 0x0007e20000100800 */
[----:B0-----:R-:W-:-:S04]  /*1add0*/  IMAD.WIDE R6, R0, 0x2, R28 ;  /* 0x0000000200067825 */ /* 0x001fc800078e021c */
[----:B-1----:R-:W-:Y:S01]  /*1ade0*/  IMAD.WIDE R4, R0, 0x2, R20 ;  /* 0x0000000200047825 */ /* 0x002fe200078e0214 */
[----:B------:R-:W-:Y:S03]  /*1adf0*/  STL [R1+0x1778], R9 ;  /* 0x0017780901007387 */ /* 0x000fe60000100800 */
[C---:B---3--:R-:W-:Y:S01]  /*1ae00*/  IMAD R8, R24.reuse, 0x3b, RZ ;  /* 0x0000003b18087824 */ /* 0x048fe200078e02ff */
[----:B------:R-:W-:Y:S04]  /*1ae10*/  STL [R1+0x1784], R4 ;  /* 0x0017840401007387 */ /* 0x000fe80000100800 */
[----:B------:R0:W-:Y:S01]  /*1ae20*/  STL [R1+0x1780], R5 ;  /* 0x0017800501007387 */ /* 0x0001e20000100800 */
[----:B------:R-:W-:-:S03]  /*1ae30*/  IMAD R0, R24, 0x3a, RZ ;  /* 0x0000003a18007824 */ /* 0x000fc600078e02ff */
[----:B------:R-:W-:Y:S01]  /*1ae40*/  STL [R1+0x178c], R6 ;  /* 0x00178c0601007387 */ /* 0x000fe20000100800 */
[----:B0-----:R-:W-:-:S03]  /*1ae50*/  IMAD.WIDE R4, R8, 0x2, R20 ;  /* 0x0000000208047825 */ /* 0x001fc600078e0214 */
        /* <DEDUP_REMOVED lines=179> */
[----:B------:R-:W-:-:S03]  /*1b990*/  IMAD.SHL.U32 R0, R24, 0x20, RZ ;  /* 0x0000002018007824 */ /* 0x000fc600078e00ff */
        /* <DEDUP_REMOVED lines=215> */
[----:B------:R1:W-:Y:S01]  /*1c710*/  STL [R1+0x1b10], R5 ;  /* 0x001b100501007387 */ /* 0x0003e20000100800 */
[----:B0-----:R-:W-:-:S03]  /*1c720*/  IMAD.WIDE R6, R0, 0x2, R28 ;  /* 0x0000000200067825 */ /* 0x001fc600078e021c */
[----:B------:R-:W-:Y:S01]  /*1c730*/  STL [R1+0x1b1c], R8 ;  /* 0x001b1c0801007387 */ /* 0x000fe20000100800 */
[----:B-1----:R-:W-:-:S03]  /*1c740*/  IMAD.WIDE R4, R0, 0x2, R20 ;  /* 0x0000000200047825 */ /* 0x002fc600078e0214 */
[----:B------:R0:W-:Y:S04]  /*1c750*/  STL [R1+0x1b18], R9 ;  /* 0x001b180901007387 */ /* 0x0001e80000100800 */
[----:B------:R-:W-:Y:S04]  /*1c760*/  STL [R1+0x1b24], R4 ;  /* 0x001b240401007387 */ /* 0x000fe80000100800 */
[----:B------:R1:W-:Y:S01]  /*1c770*/  STL [R1+0x1b20], R5 ;  /* 0x001b200501007387 */ /* 0x0003e20000100800 */
[----:B0-----:R-:W-:-:S04]  /*1c780*/  IMAD.WIDE R8, R24, 0x2, R20 ;  /* 0x0000000218087825 */ /* 0x001fc800078e0214 */
[C---:B-1----:R-:W-:Y:S02]  /*1c790*/  IMAD.WIDE R4, R24.reuse, 0x2, R28 ;  /* 0x0000000218047825 */ /* 0x042fe400078e021c */
[----:B------:R-:W3:Y:S04]  /*1c7a0*/  LDL.LU.64 R28, [R1+0x2378] ;  /* 0x00237800011c7983 */ /* 0x000ee80000300a00 */
[----:B------:R-:W-:Y:S04]  /*1c7b0*/  STL [R1+0x1b2c], R6 ;  /* 0x001b2c0601007387 */ /* 0x000fe80000100800 */
[----:B------:R-:W-:Y:S04]  /*1c7c0*/  STL [R1+0x1b28], R7 ;  /* 0x001b280701007387 */ /* 0x000fe80000100800 */
[----:B------:R-:W-:Y:S04]  /*1c7d0*/  STL [R1+0x1b34], R8 ;  /* 0x001b340801007387 */ /* 0x000fe80000100800 */
[----:B------:R-:W-:Y:S04]  /*1c7e0*/  STL [R1+0x1b30], R9 ;  /* 0x001b300901007387 */ /* 0x000fe80000100800 */
[----:B------:R0:W-:Y:S04]  /*1c7f0*/  STL [R1+0x1b3c], R4 ;  /* 0x001b3c0401007387 */ /* 0x0001e80000100800 */
[----:B------:R1:W-:Y:S04]  /*1c800*/  STL [R1+0x1b38], R5 ;  /* 0x001b380501007387 */ /* 0x0003e80000100800 */
[----:B------:R-:W-:Y:S04]  /*1c810*/  STL [R1+0x1748], RZ ;  /* 0x001748ff01007387 */ /* 0x000fe80000100800 */
        /* <DEDUP_REMOVED lines=925> */
[----:B------:R-:W-:Y:S01]  /*201f0*/  STL [R1+0x1264], RZ ;  /* 0x001264ff01007387 */ /* 0x000fe20000100800 */
[----:B------:R-:W-:-:S03]  /*20200*/  IMAD.SHL.U32 R3, R24, 0x40, RZ ;  /* 0x0000004018037824 */ /* 0x000fc600078e00ff */
[----:B------:R-:W-:Y:S04]  /*20210*/  STL [R1+0x1268], RZ ;  /* 0x001268ff01007387 */ /* 0x000fe80000100800 */
[----:B------:R-:W-:Y:S04]  /*20220*/  STL [R1+0x126c], RZ ;  /* 0x00126cff01007387 */ /* 0x000fe80000100800 */
[----:B------:R-:W-:Y:S04]  /*20230*/  STL [R1+0x1250], RZ ;  /* 0x001250ff01007387 */ /* 0x000fe80000100800 */
[----:B------:R-:W-:Y:S04]  /*20240*/  STL [R1+0x1254], RZ ;  /* 0x001254ff01007387 */ /* 0x000fe80000100800 */
[----:B------:R-:W0:Y:S02]  /*20250*/  LDL.LU R24, [R1+0x994] ;  /* 0x0009940001187983 */ /* 0x000e240000300800 */
[----:B0-----:R-:W-:-:S05]  /*20260*/  SHF.R.S32.HI R4, RZ, 0x6, R24 ;  /* 0x00000006ff047819 */ /* 0x001fca0000011418 */
        /* <DEDUP_REMOVED lines=75> */
[----:B------:R-:W4:Y:S04]  /*20720*/  LDL R24, [R1+0x1740] ;  /* 0x0017400001187983 */ /* 0x000f280000100800 */
[----:B------:R-:W5:Y:S04]  /*20730*/  S2R R27, SR_TID.X ;  /* 0x00000000001b7919 */ /* 0x000f680000002100 */
[----:B------:R-:W-:Y:S04]  /*20740*/  STL [R1+0xee0], RZ ;  /* 0x000ee0ff01007387 */ /* 0x000fe80000100800 */
[----:B------:R-:W-:Y:S04]  /*20750*/  STL [R1+0xee4], RZ ;  /* 0x000ee4ff01007387 */ /* 0x000fe80000100800 */
[----:B------:R-:W-:Y:S04]  /*20760*/  STL [R1+0xee8], RZ ;  /* 0x000ee8ff01007387 */ /* 0x000fe80000100800 */
[----:B------:R-:W-:Y:S04]  /*20770*/  STL [R1+0xeec], RZ ;  /* 0x000eecff01007387 */ /* 0x000fe80000100800 */
[----:B------:R-:W-:Y:S01]  /*20780*/  STL [R1+0xed0], RZ ;  /* 0x000ed0ff01007387 */ /* 0x000fe20000100800 */
[----:B-----5:R-:W-:-:S03]  /*20790*/  LOP3.LUT R27, R27, 0x7f, RZ, 0xc0, !PT ;  /* 0x0000007f1b1b7812 */ /* 0x020fc600078ec0ff */
[----:B------:R-:W-:Y:S01]  /*207a0*/  STL [R1+0xed4], RZ ;  /* 0x000ed4ff01007387 */ /* 0x000fe20000100800 */
[----:B------:R-:W-:-:S03]  /*207b0*/  SHF.R.S32.HI R0, RZ, 0x1f, R3 ;  /* 0x0000001fff007819 */ /* 0x000fc60000011403 */
[----:B------:R-:W-:Y:S01]  /*207c0*/  STL [R1+0xed8], RZ ;  /* 0x000ed8ff01007387 */ /* 0x000fe20000100800 */
[----:B------:R-:W-:-:S03]  /*207d0*/  IMAD.SHL.U32 R6, R27, 0x2, RZ ;  /* 0x000000021b067824 */ /* 0x000fc600078e00ff */
[----:B------:R-:W-:Y:S04]  /*207e0*/  STL [R1+0xedc], RZ ;  /* 0x000edcff01007387 */ /* 0x000fe80000100800 */
[----:B------:R-:W-:Y:S01]  /*207f0*/  STL [R1+0xec0], RZ ;  /* 0x000ec0ff01007387 */ /* 0x000fe20000100800 */
[----:B------:R-:W-:-:S03]  /*20800*/  SHF.L.U64.HI R0, R3, 0x1, R0 ;  /* 0x0000000103007819 */ /* 0x000fc60000010200 */
[----:B------:R-:W-:Y:S01]  /*20810*/  STL [R1+0xec4], RZ ;  /* 0x000ec4ff01007387 */ /* 0x000fe20000100800 */
[----:B------:R-:W-:-:S03]  /*20820*/  LOP3.LUT R3, R6, 0x20, RZ, 0x3c, !PT ;  /* 0x0000002006037812 */ /* 0x000fc600078e3cff */
[----:B------:R-:W-:Y:S01]  /*20830*/  STL [R1+0xec8], RZ ;  /* 0x000ec8ff01007387 */ /* 0x000fe20000100800 */
[----:B------:R-:W-:-:S03]  /*20840*/  LOP3.LUT R3, R6, 0x50, RZ, 0x3c, !PT ;  /* 0x0000005006037812 */ /* 0x000fc600078e3cff */
[----:B------:R-:W-:Y:S01]  /*20850*/  STL [R1+0xecc], RZ ;  /* 0x000eccff01007387 */ /* 0x000fe20000100800 */
[----:B--2---:R-:W-:-:S03]  /*20860*/  LOP3.LUT R3, R2, 0x20, RZ, 0x3c, !PT ;  /* 0x0000002002037812 */ /* 0x004fc600078e3cff */
[----:B------:R-:W-:Y:S04]  /*20870*/  STL [R1+0xeb0], RZ ;  /* 0x000eb0ff01007387 */ /* 0x000fe80000100800 */
[----:B------:R-:W-:Y:S04]  /*20880*/  STL [R1+0xeb4], RZ ;  /* 0x000eb4ff01007387 */ /* 0x000fe80000100800 */
[----:B------:R-:W-:Y:S01]  /*20890*/  STL [R1+0xeb8], RZ ;  /* 0x000eb8ff01007387 */ /* 0x000fe20000100800 */
[----:B-1----:R-:W-:-:S03]  /*208a0*/  LOP3.LUT R5, R6, 0x30, RZ, 0x3c, !PT ;  /* 0x0000003006057812 */ /* 0x002fc600078e3cff */
[----:B------:R-:W-:Y:S01]  /*208b0*/  STL [R1+0xebc], RZ ;  /* 0x000ebcff01007387 */ /* 0x000fe20000100800 */
[----:B------:R-:W-:-:S03]  /*208c0*/  LOP3.LUT R5, R6, 0x60, RZ, 0x3c, !PT ;  /* 0x0000006006057812 */ /* 0x000fc600078e3cff */
[----:B------:R-:W-:Y:S01]  /*208d0*/  STL [R1+0xe90], RZ ;  /* 0x000e90ff01007387 */ /* 0x000fe20000100800 */
[----:B------:R-:W-:-:S03]  /*208e0*/  LOP3.LUT R5, R2, 0x40, RZ, 0x3c, !PT ;  /* 0x0000004002057812 */ /* 0x000fc600078e3cff */
[----:B------:R-:W-:Y:S04]  /*208f0*/  STL [R1+0xe94], RZ ;  /* 0x000e94ff01007387 */ /* 0x000fe80000100800 */
[----:B------:R-:W-:Y:S04]  /*20900*/  STL [R1+0xe98], RZ ;  /* 0x000e98ff01007387 */ /* 0x000fe80000100800 */
[----:B------:R-:W-:Y:S04]  /*20910*/  STL [R1+0xe9c], RZ ;  /* 0x000e9cff01007387 */ /* 0x000fe80000100800 */
[----:B------:R3:W-:Y:S01]  /*20920*/  STL [R1+0x2344], R3 ;  /* 0x0023440301007387 */ /* 0x0007e20000100800 */
[----:B0-----:R-:W-:-:S02]  /*20930*/  LOP3.LUT R4, R6, 0x10, RZ, 0x3c, !PT ;  /* 0x0000001006047812 */ /* 0x001fc400078e3cff */
[C---:B------:R-:W-:Y:S01]  /*20940*/  LOP3.LUT R4, R6.reuse, 0x40, RZ, 0x3c, !PT ;  /* 0x0000004006047812 */ /* 0x040fe200078e3cff */
[----:B------:R0:W-:Y:S01]  /*20950*/  STL [R1+0x2340], R5 ;  /* 0x0023400501007387 */ /* 0x0001e20000100800 */
[----:B------:R-:W-:Y:S02]  /*20960*/  LOP3.LUT R4, R6, 0x70, RZ, 0x3c, !PT ;  /* 0x0000007006047812 */ /* 0x000fe400078e3cff */
[C---:B---3--:R-:W-:Y:S02]  /*20970*/  LOP3.LUT R3, R29.reuse, 0x20, RZ, 0x3c, !PT ;  /* 0x000000201d037812 */ /* 0x048fe400078e3cff */
[----:B------:R-:W-:Y:S02]  /*20980*/  LOP3.LUT R4, R2, 0x60, RZ, 0x3c, !PT ;  /* 0x0000006002047812 */ /* 0x000fe400078e3cff */
[C---:B0-----:R-:W-:Y:S01]  /*20990*/  LOP3.LUT R5, R29.reuse, 0x40, RZ, 0x3c, !PT ;  /* 0x000000401d057812 */ /* 0x041fe200078e3cff */
[----:B------:R4:W-:Y:S01]  /*209a0*/  STL [R1+0x2354], R3 ;  /* 0x0023540301007387 */ /* 0x0009e20000100800 */
[----:B------:R-:W-:-:S03]  /*209b0*/  LOP3.LUT R4, R29, 0x60, RZ, 0x3c, !PT ;  /* 0x000000601d047812 */ /* 0x000fc600078e3cff */
[----:B------:R0:W-:Y:S01]  /*209c0*/  STL [R1+0x2350], R5 ;  /* 0x0023500501007387 */ /* 0x0001e20000100800 */
[----:B------:R-:W-:Y:S02]  /*209d0*/  ULDC UR4, c[0x0][0x18c] ;  /* 0x0000630000047ab9 */ /* 0x000fe40000000800 */
[----:B------:R-:W-:-:S04]  /*209e0*/  USHF.L.U32 UR4, UR4, 0x6, URZ ;  /* 0x0000000604047899 */ /* 0x000fc8000800063f */
[----:B------:R-:W-:Y:S02]  /*209f0*/  USHF.R.S32.HI UR5, URZ, 0x1f, UR4 ;  /* 0x0000001f3f057899 */ /* 0x000fe40008011404 */
[----:B------:R-:W-:Y:S02]  /*20a00*/  USHF.L.U32 UR8, UR4, 0x1, URZ ;  /* 0x0000000104087899 */ /* 0x000fe4000800063f */
[----:B------:R-:W-:Y:S01]  /*20a10*/  USHF.L.U64.HI UR5, UR4, 0x1, UR5 ;  /* 0x0000000104057899 */ /* 0x000fe20008010205 */
[----:B----4-:R-:W-:-:S05]  /*20a20*/  LOP3.LUT R3, R24, 0x40, RZ, 0x3c, !PT ;  /* 0x0000004018037812 */ /* 0x010fca00078e3cff */
[----:B------:R0:W-:Y:S04]  /*20a30*/  STL [R1+0x172c], R3 ;  /* 0x00172c0301007387 */ /* 0x0001e80000100800 */
[----:B------:R0:W-:Y:S02]  /*20a40*/  STL [R1+0x234c], R4 ;  /* 0x00234c0401007387 */ /* 0x0001e40000100800 */
.L_x_3:
[----:B------:R1:W-:Y:S04]  /*20a50*/  STL [R1+0x7200], R10 ;  /* 0x0072000a01007387 */ /* 0x0003e80000100800 */
[----:B0-----:R-:W2:Y:S04]  /*20a60*/  LDL.64 R4, [R1+0x1738] ;  /* 0x0017380001047983 */ /* 0x001ea80000100a00 */
[----:B-1----:R-:W3:Y:S04]  /*20a70*/  LDL R10, [R1+0x1748] ;  /* 0x00174800010a7983 */ /* 0x002ee80000100800 */
[----:B-----5:R-:W-:Y:S04]  /*20a80*/  STL [R1+0x71cc], R7 ;  /* 0x0071cc0701007387 */ /* 0x020fe80000100800 */
[----:B------:R-:W-:Y:S04]  /*20a90*/  STL [R1+0x71d4], R7 ;  /* 0x0071d40701007387 */ /* 0x000fe80000100800 */
[----:B------:R-:W-:Y:S04]  /*20aa0*/  STL [R1+0x71dc], R7 ;  /* 0x0071dc0701007387 */ /* 0x000fe80000100800 */
[----:B------:R-:W-:Y:S04]  /*20ab0*/  STL [R1+0x71e4], R7 ;  /* 0x0071e40701007387 */ /* 0x000fe80000100800 */
[----:B------:R-:W-:Y:S04]  /*20ac0*/  STL [R1+0x71ec], R7 ;  /* 0x0071ec0701007387 */ /* 0x000fe80000100800 */
[----:B------:R-:W-:Y:S04]  /*20ad0*/  STL [R1+0x71f4], R7 ;  /* 0x0071f40701007387 */ /* 0x000fe80000100800 */
[----:B------:R0:W-:Y:S04]  /*20ae0*/  STL [R1+0x71fc], R7 ;  /* 0x0071fc0701007387 */ /* 0x0001e80000100800 */
[----:B------:R-:W-:Y:S04]  /*20af0*/  STL [R1+0x71c8], R8 ;  /* 0x0071c80801007387 */ /* 0x000fe80000100800 */
        /* <DEDUP_REMOVED lines=256> */
[----:B------:R-:W-:Y:S01]  /*21b00*/  STL [R1+0x6e1c], R29 ;  /* 0x006e1c1d01007387 */ /* 0x000fe20000100800 */
[----:B------:R-:W-:-:S03]  /*21b10*/  IMAD.MOV.U32 R3, RZ, RZ, -0x40 ;  /* 0xffffffc0ff037424 */ /* 0x000fc600078e00ff */
[----:B------:R-:W-:Y:S04]  /*21b20*/  STL [R1+0x6e24], R29 ;  /* 0x006e241d01007387 */ /* 0x000fe80000100800 */
[----:B------:R-:W-:Y:S04]  /*21b30*/  STL [R1+0x6e2c], R29 ;  /* 0x006e2c1d01007387 */ /* 0x000fe80000100800 */
[----:B------:R-:W-:Y:S04]  /*21b40*/  STL [R1+0x6e34], R29 ;  /* 0x006e341d01007387 */ /* 0x000fe80000100800 */
[----:B------:R-:W-:Y:S01]  /*21b50*/  STL [R1+0x6e3c], R29 ;  /* 0x006e3c1d01007387 */ /* 0x000fe20000100800 */
[----:B---3--:R-:W-:-:S03]  /*21b60*/  IMAD R3, R10, R3, c[0x0][0x180] ;  /* 0x000060000a037624 */ /* 0x008fc600078e0203 */
[----:B------:R-:W-:Y:S04]  /*21b70*/  STL [R1+0x6e44], R29 ;  /* 0x006e441d01007387 */ /* 0x000fe80000100800 */
[----:B------:R-:W-:Y:S04]  /*21b80*/  STL [R1+0x6e4c], R29 ;  /* 0x006e4c1d01007387 */ /* 0x000fe80000100800 */
[----:B------:R-:W-:Y:S04]  /*21b90*/  STL [R1+0x6e54], R29 ;  /* 0x006e541d01007387 */ /* 0x000fe80000100800 */
[----:B------:R-:W-:Y:S04]  /*21ba0*/  STL [R1+0x6e5c], R29 ;  /* 0x006e5c1d01007387 */ /* 0x000fe80000100800 */
[----:B------:R-:W-:Y:S01]  /*21bb0*/  STL [R1+0x6e64], R29 ;  /* 0x006e641d01007387 */ /* 0x000fe20000100800 */
[----:B------:R-:W-:-:S03]  /*21bc0*/  ISETP.GT.AND P0, PT, R3, RZ, PT ;  /* 0x000000ff0300720c */ /* 0x000fc60003f04270 */
[----:B------:R-:W-:Y:S04]  /*21bd0*/  STL [R1+0x6e6c], R29 ;  /* 0x006e6c1d01007387 */ /* 0x000fe80000100800 */
[----:B------:R-:W-:Y:S04]  /*21be0*/  STL [R1+0x6e74], R29 ;  /* 0x006e741d01007387 */ /* 0x000fe80000100800 */
[----:B------:R-:W-:Y:S04]  /*21bf0*/  STL [R1+0x6e7c], R29 ;  /* 0x006e7c1d01007387 */ /* 0x000fe80000100800 */
[----:B------:R-:W-:Y:S04]  /*21c00*/  STL [R1+0x6e84], R29 ;  /* 0x006e841d01007387 */ /* 0x000fe80000100800 */
[----:B------:R-:W-:Y:S04]  /*21c10*/  STL [R1+0x6e8c], R29 ;  /* 0x006e8c1d01007387 */ /* 0x000fe80000100800 */
[----:B------:R-:W-:Y:S04]  /*21c20*/  STL [R1+0x6e94], R29 ;  /* 0x006e941d01007387 */ /* 0x000fe80000100800 */
[----:B------:R-:W-:Y:S01]  /*21c30*/  STL [R1+0x6e9c], R29 ;  /* 0x006e9c1d01007387 */ /* 0x000fe20000100800 */
[----:B------:R-:W-:-:S03]  /*21c40*/  PRMT R9, RZ, 0x7610, R9 ;  /* 0x00007610ff097816 */ /* 0x000fc60000000009 */
[----:B------:R-:W-:Y:S04]  /*21c50*/  STL [R1+0x6ea4], R29 ;  /* 0x006ea41d01007387 */ /* 0x000fe80000100800 */
[----:B------:R-:W-:Y:S04]  /*21c60*/  STL [R1+0x6eb0], R29 ;  /* 0x006eb01d01007387 */ /* 0x000fe80000100800 */
[----:B------:R-:W-:Y:S04]  /*21c70*/  STL [R1+0x25e0], R0 ;  /* 0x0025e00001007387 */ /* 0x000fe80000100800 */
[----:B------:R-:W-:Y:S04]  /*21c80*/  STL [R1+0x2378], R28 ;  /* 0x0023781c01007387 */ /* 0x000fe80000100800 */
[----:B------:R-:W3:Y:S04]  /*21c90*/  LDL.LU R10, [R1+0x7200] ;  /* 0x00720000010a7983 */ /* 0x000ee80000300800 */
[----:B--2---:R1:W2:Y:S04]  /*21ca0*/  @P0 LDG.E.U16 R9, [R4.64] ;  /* 0x0000000604090981 */ /* 0x0042a8000c1e1500 */
[----:B-1----:R-:W4:Y:S01]  /*21cb0*/  LDL.64 R4, [R1+0x1730] ;  /* 0x0017300001047983 */ /* 0x002f220000100a00 */
[----:B---3--:R-:W-:-:S06]  /*21cc0*/  PRMT R10, RZ, 0x7610, R10 ;  /* 0x00007610ff0a7816 */ /* 0x008fcc000000000a */
[----:B----4-:R1:W3:Y:S04]  /*21cd0*/  @P0 LDG.E.U16 R10, [R4.64] ;  /* 0x00000006040a0981 */ /* 0x0102e8000c1e1500 */
[----:B-1----:R-:W4:Y:S04]  /*21ce0*/  LDL R4, [R1+0x1b38] ;  /* 0x001b380001047983 */ /* 0x002f280000100800 */
[----:B------:R-:W4:Y:S01]  /*21cf0*/  LDL R5, [R1+0x1b3c] ;  /* 0x001b3c0001057983 */ /* 0x000f220000100800 */
[----:B------:R-:W-:Y:S02]  /*21d00*/  ISETP.GT.AND P1, PT, R3, 0x1, PT ;  /* 0x000000010300780c */ /* 0x000fe40003f24270 */
[----:B0-----:R-:W-:-:S11]  /*21d10*/  PRMT R7, RZ, 0x7610, R7 ;  /* 0x00007610ff077816 */ /* 0x001fd60000000007 */
[----:B----4-:R-:W-:-:S04]  /*21d20*/  @P1 LOP3.LUT R5, R5, R4, RZ, 0x3c, !PT ;  /* 0x0000000405051212 */ /* 0x010fc800078e3cff */
[----:B------:R-:W-:-:S04]  /*21d30*/  @P1 LOP3.LUT R4, R5, R4, RZ, 0x3c, !PT ;  /* 0x0000000405041212 */ /* 0x000fc800078e3cff */
[----:B------:R-:W-:-:S05]  /*21d40*/  @P1 LOP3.LUT R5, R5, R4, RZ, 0x3c, !PT ;  /* 0x0000000405051212 */ /* 0x000fca00078e3cff */
[----:B------:R-:W4:Y:S04]  /*21d50*/  @P1 LDG.E.U16 R7, [R4.64] ;  /* 0x0000000604071981 */ /* 0x000f28000c1e1500 */
[----:B----4-:R0:W-:Y:S04]  /*21d60*/  STL [R1+0xb68], R7 ;  /* 0x000b680701007387 */ /* 0x0101e80000100800 */
[----:B0-----:R-:W4:Y:S04]  /*21d70*/  LDL.LU R7, [R1+0x71fc] ;  /* 0x0071fc0001077983 */ /* 0x001f280000300800 */
[----:B------:R-:W2:Y:S04]  /*21d80*/  LDL R4, [R1+0x1b30] ;  /* 0x001b300001047983 */ /* 0x000ea80000100800 */
[----:B------:R-:W2:Y:S01]  /*21d90*/  LDL R5, [R1+0x1b34] ;  /* 0x001b340001057983 */ /* 0x000ea20000100800 */
[----:B------:R-:W-:-:S02]  /*21da0*/  PRMT R8, RZ, 0x7610, R8 ;  /* 0x00007610ff087816 */ /* 0x000fc40000000008 */
[----:B--2---:R-:W-:-:S04]  /*21db0*/  @P1 LOP3.LUT R5, R5, R4, RZ, 0x3c, !PT ;  /* 0x0000000405051212 */ /* 0x004fc800078e3cff */
[----:B------:R-:W-:-:S04]  /*21dc0*/  @P1 LOP3.LUT R4, R5, R4, RZ, 0x3c, !PT ;  /* 0x0000000405041212 */ /* 0x000fc800078e3cff */
[----:B------:R-:W-:-:S05]  /*21dd0*/  @P1 LOP3.LUT R5, R5, R4, RZ, 0x3c, !PT ;  /* 0x0000000405051212 */ /* 0x000fca00078e3cff */
[----:B------:R-:W2:Y:S01]  /*21de0*/  @P1 LDG.E.U16 R8, [R4.64] ;  /* 0x0000000604081981 */ /* 0x000ea2000c1e1500 */
[----:B------:R-:W-:-:S03]  /*21df0*/  ISETP.GT.AND P2, PT, R3, 0x2, PT ;  /* 0x000000020300780c */ /* 0x000fc60003f44270 */
[----:B--2---:R0:W-:Y:S04]  /*21e00*/  STL [R1+0xb64], R8 ;  /* 0x000b640801007387 */ /* 0x0041e80000100800 */
[----:B0-----:R-:W2:Y:S04]  /*21e10*/  LDL.LU R8, [R1+0x71f8] ;  /* 0x0071f80001087983 */ /* 0x001ea80000300800 */
[----:B------:R-:W2:Y:S04]  /*21e20*/  LDL R4, [R1+0x1b28] ;  /* 0x001b280001047983 */ /* 0x000ea80000100800 */
[----:B------:R-:W2:Y:S01]  /*21e30*/  LDL R5, [R1+0x1b2c] ;  /* 0x001b2c0001057983 */ /* 0x000ea20000100800 */
[----:B----4-:R-:W-:-:S02]  /*21e40*/  PRMT R7, RZ, 0x7610, R7 ;  /* 0x00007610ff077816 */ /* 0x010fc40000000007 */
[----:B--2---:R-:W-:-:S04]  /*21e50*/  @P2 LOP3.LUT R5, R5, R4, RZ, 0x3c, !PT ;  /* 0x0000000405052212 */ /* 0x004fc800078e3cff */
[----:B------:R-:W-:-:S04]  /*21e60*/  @P2 LOP3.LUT R4, R5, R4, RZ, 0x3c, !PT ;  /* 0x0000000405042212 */ /* 0x000fc800078e3cff */
[----:B------:R-:W-:-:S05]  /*21e70*/  @P2 LOP3.LUT R5, R5, R4, RZ, 0x3c, !PT ;  /* 0x0000000405052212 */ /* 0x000fca00078e3cff */
[----:B------:R-:W2:Y:S04]  /*21e80*/  @P2 LDG.E.U16 R7, [R4.64] ;  /* 0x0000000604072981 */ /* 0x000ea8000c1e1500 */
[----:B--2---:R0:W-:Y:S04]  /*21e90*/  STL [R1+0xb60], R7 ;  /* 0x000b600701007387 */ /* 0x0041e80000100800 */
[----:B0-----:R-:W2:Y:S04]  /*21ea0*/  LDL.LU R7, [R1+0x71f4] ;  /* 0x0071f40001077983 */ /* 0x001ea80000300800 */
[----:B------:R-:W4:Y:S04]  /*21eb0*/  LDL R4, [R1+0x1b20] ;  /* 0x001b200001047983 */ /* 0x000f280000100800 */
[----:B------:R-:W4:Y:S01]  /*21ec0*/  LDL R5, [R1+0x1b24] ;  /* 0x001b240001057983 */ /* 0x000f220000100800 */
[----:B------:R-:W-:-:S02]  /*21ed0*/  PRMT R8, RZ, 0x7610, R8 ;  /* 0x00007610ff087816 */ /* 0x000fc40000000008 */
[----:B----4-:R-:W-:-:S04]  /*21ee0*/  @P2 LOP3.LUT R5, R5, R4, RZ, 0x3c, !PT ;  /* 0x0000000405052212 */ /* 0x010fc800078e3cff */
[----:B------:R-:W-:-:S04]  /*21ef0*/  @P2 LOP3.LUT R4, R5, R4, RZ, 0x3c, !PT ;  /* 0x0000000405042212 */ /* 0x000fc800078e3cff */
[----:B------:R-:W-:-:S05]  /*21f00*/  @P2 LOP3.LUT R5, R5, R4, RZ, 0x3c, !PT ;  /* 0x0000000405052212 */ /* 0x000fca00078e3cff */
[----:B------:R-:W4:Y:S01]  /*21f10*/  @P2 LDG.E.U16 R8, [R4.64] ;  /* 0x0000000604082981 */ /* 0x000f22000c1e1500 */
[----:B------:R-:W-:-:S03]  /*21f20*/  ISETP.GT.AND P0, PT, R3, 0x3, PT ;  /* 0x000000030300780c */ /* 0x000fc60003f04270 */
[----:B----4-:R0:W-:Y:S04]  /*21f30*/  STL [R1+0xb5c], R8 ;  /* 0x000b5c0801007387 */ /* 0x0101e80000100800 */
[----:B0-----:R-:W4:Y:S04]  /*21f40*/  LDL.LU R8, [R1+0x71f0] ;  /* 0x0071f00001087983 */ /* 0x001f280000300800 */
[----:B------:R-:W3:Y:S04]  /*21f50*/  LDL R4, [R1+0x1b18] ;  /* 0x001b180001047983 */ /* 0x000ee80000100800 */
[----:B------:R-:W3:Y:S01]  /*21f60*/  LDL R5, [R1+0x1b1c] ;  /* 0x001b1c0001057983 */ /* 0x000ee20000100800 */
[----:B--2---:R-:W-:-:S02]  /*21f70*/  PRMT R7, RZ, 0x7610, R7 ;  /* 0x00007610ff077816 */ /* 0x004fc40000000007 */
[----:B---3--:R-:W-:-:S04]  /*21f80*/  @P0 LOP3.LUT R5, R5, R4, RZ, 0x3c, !PT ;  /* 0x0000000405050212 */ /* 0x008fc800078e3cff */
[----:B------:R-:W-:-:S04]  /*21f90*/  @P0 LOP3.LUT R4, R5, R4, RZ, 0x3c, !PT ;  /* 0x0000000405040212 */ /* 0x000fc800078e3cff */
[----:B------:R-:W-:-:S05]  /*21fa0*/  @P0 LOP3.LUT R5, R5, R4, RZ, 0x3c, !PT ;  /* 0x0000000405050212 */ /* 0x000fca00078e3cff */
[----:B------:R-:W2:Y:S04]  /*21fb0*/  @P0 LDG.E.U16 R7, [R4.64] ;  /* 0x0000000604070981 */ /* 0x000ea8000c1e1500 */
[----:B--2---:R0:W-:Y:S04]  /*21fc0*/  STL [R1+0xb58], R7 ;  /* 0x000b580701007387 */ /* 0x0041e80000100800 */
[----:B0-----:R-:W2:Y:S04]  /*21fd0*/  LDL.LU R7, [R1+0x71ec] ;  /* 0x0071ec0001077983 */ /* 0x001ea80000300800 */
[----:B------:R-:W3:Y:S04]  /*21fe0*/  LDL R4, [R1+0x1b10] ;  /* 0x001b100001047983 */ /* 0x000ee80000100800 */
[----:B------:R-:W3:Y:S01]  /*21ff0*/  LDL R5, [R1+0x1b14] ;  /* 0x001b140001057983 */ /* 0x000ee20000100800 */
[----:B----4-:R-:W-:-:S02]  /*22000*/  PRMT R8, RZ, 0x7610, R8 ;  /* 0x00007610ff087816 */ /* 0x010fc40000000008 */
[----:B---3--:R-:W-:-:S04]  /*22010*/  @P0 LOP3.LUT R5, R5, R4, RZ, 0x3c, !PT ;  /* 0x0000000405050212 */ /* 0x008fc800078e3cff */
[----:B------:R-:W-:-:S04]  /*22020*/  @P0 LOP3.LUT R4, R5, R4, RZ, 0x3c, !PT ;  /* 0x0000000405040212 */ /* 0x000fc800078e3cff */
[----:B------:R-:W-:-:S05]  /*22030*/  @P0 LOP3.LUT R5, R5, R4, RZ, 0x3c, !PT ;  /* 0x0000000405050212 */ /* 0x000fca00078e3cff */
[----:B------:R-:W3:Y:S01]  /*22040*/  @P0 LDG.E.U16 R8, [R4.64] ;  /* 0x0000000604080981 */ /* 0x000ee2000c1e1500 */
[----:B------:R-:W-:-:S03]  /*22050*/  ISETP.GT.AND P1, PT, R3, 0x4, PT ;  /* 0x000000040300780c */ /* 0x000fc60003f24270 */
[----:B---3--:R0:W-:Y:S04]  /*22060*/  STL [R1+0xb54], R8 ;  /* 0x000b540801007387 */ /* 0x0081e80000100800 */
[----:B0-----:R-:W3:Y:S04]  /*22070*/  LDL.LU R8, [R1+0x71e8] ;  /* 0x0071e80001087983 */ /* 0x001ee80000300800 */
[----:B------:R-:W4:Y:S04]  /*22080*/  LDL R4, [R1+0x1b08] ;  /* 0x001b080001047983 */ /* 0x000f280000100800 */
[----:B------:R-:W4:Y:S01]  /*22090*/  LDL R5, [R1+0x1b0c] ;  /* 0x001b0c0001057983 */ /* 0x000f220000100800 */
[----:B--2---:R-:W-:-:S02]  /*220a0*/  PRMT R7, RZ, 0x7610, R7 ;  /* 0x00007610ff077816 */ /* 0x004fc40000000007 */
[----:B----4-:R-:W-:-:S04]  /*220b0*/  @P1 LOP3.LUT R5, R5, R4, RZ, 0x3c, !PT ;  /* 0x0000000405051212 */ /* 0x010fc800078e3cff */
[----:B------:R-:W-:-:S04]  /*220c0*/  @P1 LOP3.LUT R4, R5, R4, RZ, 0x3c, !PT ;  /* 0x0000000405041212 */ /* 0x000fc800078e3cff */
[----:B------:R-:W-:-:S05]  /*220d0*/  @P1 LOP3.LUT R5, R5, R4, RZ, 0x3c, !PT ;  /* 0x0000000405051212 */ /* 0x000fca00078e3cff */
[----:B------:R-:W2:Y:S04]  /*220e0*/  @P1 LDG.E.U16 R7, [R4.64] ;  /* 0x0000000604071981 */ /* 0x000ea8000c1e1500 */
[----:B--2---:R0:W-:Y:S04]  /*220f0*/  STL [R1+0xb50], R7 ;  /* 0x000b500701007387 */ /* 0x0041e80000100800 */
[----:B0-----:R-:W2:Y:S04]  /*22100*/  LDL.LU R7, [R1+0x71e4] ;  /* 0x0071e40001077983 */ /* 0x001ea80000300800 */
[----:B------:R-:W4:Y:S04]  /*22110*/  LDL R4, [R1+0x1b00] ;  /* 0x001b000001047983 */ /* 0x000f280000100800 */
[----:B------:R-:W4:Y:S01]  /*22120*/  LDL R5, [R1+0x1b04] ;  /* 0x001b040001057983 */ /* 0x000f220000100800 */
[----:B---3--:R-:W-:-:S02]  /*22130*/  PRMT R8, RZ, 0x7610, R8 ;  /* 0x00007610ff087816 */ /* 0x008fc40000000008 */
[----:B----4-:R-:W-:-:S04]  /*22140*/  @P1 LOP3.LUT R5, R5, R4, RZ, 0x3c, !PT ;  /* 0x0000000405051212 */ /* 0x010fc800078e3cff */
        /* <DEDUP_REMOVED lines=69> */
[----:B------:R0:W2:Y:S04]  /*225a0*/  @P2 LDG.E.U16 R7, [R4.64] ;  /* 0x0000000604072981 */ /* 0x0000a8000c1e1500 */
[----:B0-----:R-:W4:Y:S04]  /*225b0*/  LDL R4, [R1+0x1ac0] ;  /* 0x001ac00001047983 */ /* 0x001f280000100800 */
[----:B------:R-:W4:Y:S01]  /*225c0*/  LDL R5, [R1+0x1ac4] ;  /* 0x001ac40001057983 */ /* 0x000f220000100800 */
[----:B---3--:R-:W-:Y:S02]  /*225d0*/  PRMT R8, RZ, 0x7610, R8 ;  /* 0x00007610ff087816 */ /* 0x008fe40000000008 */
[----:B----4-:R-:W-:-:S04]  /*225e0*/  @P2 LOP3.LUT R5, R5, R4, RZ, 0x3c, !PT ;  /* 0x0000000405052212 */ /* 0x010fc800078e3cff */
[----:B------:R-:W-:-:S04]  /*225f0*/  @P2 LOP3.LUT R4, R5, R4, RZ, 0x3c, !PT ;  /* 0x0000000405042212 */ /* 0x000fc800078e3cff */
[----:B------:R-:W-:-:S05]  /*22600*/  @P2 LOP3.LUT R5, R5, R4, RZ, 0x3c, !PT ;  /* 0x0000000405052212 */ /* 0x000fca00078e3cff */
[----:B------:R0:W3:Y:S04]  /*22610*/  @P2 LDG.E.U16 R8, [R4.64] ;  /* 0x0000000604082981 */ /* 0x0000e8000c1e1500 */
[----:B0-----:R-:W4:Y:S04]  /*22620*/  LDL R4, [R1+0x1ab8] ;  /* 0x001ab80001047983 */ /* 0x001f280000100800 */
[----:B------:R-:W4:Y:S01]  /*22630*/  LDL R5, [R1+0x1abc] ;  /* 0x001abc0001057983 */ /* 0x000f220000100800 */
[----:B------:R-:W-:Y:S02]  /*22640*/  ISETP.GT.AND P0, PT, R3, 0x9, PT ;  /* 0x000000090300780c */ /* 0x000fe40003f04270 */
[----:B------:R-:W-:-:S11]  /*22650*/  PRMT R6, RZ, 0x7610, R6 ;  /* 0x00007610ff067816 */ /* 0x000fd60000000006 */
        /* <DEDUP_REMOVED lines=139> */
[----:B------:R-:W-:Y:S02]  /*22f10*/  PRMT R26, RZ, 0x7610, R26 ;  /* 0x00007610ff1a7816 */ /* 0x000fe4000000001a */
[----:B----4-:R-:W-:-:S04]  /*22f20*/  @P1 LOP3.LUT R5, R5, R4, RZ, 0x3c, !PT ;  /* 0x0000000405051212 */ /* 0x010fc800078e3cff */
[----:B------:R-:W-:-:S04]  /*22f30*/  @P1 LOP3.LUT R4, R5, R4, RZ, 0x3c, !PT ;  /* 0x0000000405041212 */ /* 0x000fc800078e3cff */
[----:B------:R-:W-:-:S05]  /*22f40*/  @P1 LOP3.LUT R5, R5, R4, RZ, 0x3c, !PT ;  /* 0x0000000405051212 */ /* 0x000fca00078e3cff */
[----:B------:R-:W4:Y:S01]  /*22f50*/  @P1 LDG.E.U16 R26, [R4.64] ;  /* 0x00000006041a1981 */ /* 0x000f22000c1e1500 */
[----:B------:R-:W-:-:S03]  /*22f60*/  ISETP.GT.AND P2, PT, R3, 0x11, PT ;  /* 0x000000110300780c */ /* 0x000fc60003f44270 */
[----:B----4-:R0:W-:Y:S04]  /*22f70*/  STL [R1+0xaf0], R26 ;  /* 0x000af01a01007387 */ /* 0x0101e80000100800 */
[----:B0-----:R-:W4:Y:S04]  /*22f80*/  LDL.LU R26, [R1+0x718c] ;  /* 0x00718c00011a7983 */ /* 0x001f280000300800 */
[----:B------:R-:W2:Y:S04]  /*22f90*/  LDL R4, [R1+0x1a38] ;  /* 0x001a380001047983 */ /* 0x000ea80000100800 */
[----:B------:R-:W2:Y:S01]  /*22fa0*/  LDL R5, [R1+0x1a3c] ;  /* 0x001a3c0001057983 */ /* 0x000ea20000100800 */
[----:B---3--:R-:W-:-:S02]  /*22fb0*/  PRMT R27, RZ, 0x7610, R27 ;  /* 0x00007610ff1b7816 */ /* 0x008fc4000000001b */
[----:B--2---:R-:W-:-:S04]  /*22fc0*/  @P2 LOP3.LUT R5, R5, R4, RZ, 0x3c, !PT ;  /* 0x0000000405052212 */ /* 0x004fc800078e3cff */
        /* <DEDUP_REMOVED lines=125> */
[----:B------:R0:W4:Y:S04]  /*237a0*/  @P2 LDG.E.U16 R2, [R4.64] ;  /* 0x0000000604022981 */ /* 0x000128000c1e1500 */
[----:B0-----:R-:W2:Y:S04]  /*237b0*/  LDL R4, [R1+0x19c8] ;  /* 0x0019c80001047983 */ /* 0x001ea80000100800 */
[----:B------:R-:W2:Y:S01]  /*237c0*/  LDL R5, [R1+0x19cc] ;  /* 0x0019cc0001057983 */ /* 0x000ea20000100800 */
[----:B------:R-:W-:Y:S02]  /*237d0*/  ISETP.GT.AND P0, PT, R3, 0x18, PT ;  /* 0x000000180300780c */ /* 0x000fe40003f04270 */
[----:B---3--:R-:W-:-:S11]  /*237e0*/  PRMT R26, RZ, 0x7610, R26 ;  /* 0x00007610ff1a7816 */ /* 0x008fd6000000001a */
[----:B--2---:R-:W-:-:S04]  /*237f0*/  @P0 LOP3.LUT R5, R5, R4, RZ, 0x3c, !PT ;  /* 0x0000000405050212 */ /* 0x004fc800078e3cff */
[----:B------:R-:W-:-:S04]  /*23800*/  @P0 LOP3.LUT R4, R5, R4, RZ, 0x3c, !PT ;  /* 0x0000000405040212 */ /* 0x000fc800078e3cff */
[----:B------:R-:W-:-:S05]  /*23810*/  @P0 LOP3.LUT R5, R5, R4, RZ, 0x3c, !PT ;  /* 0x0000000405050212 */ /* 0x000fca00078e3cff */
[----:B------:R-:W2:Y:S04]  /*23820*/  @P0 LDG.E.U16 R26, [R4.64] ;  /* 0x00000006041a0981 */ /* 0x000ea8000c1e1500 */
[----:B----4-:R-:W-:Y:S04]  /*23830*/  STL [R1+0x6f30], R2 ;  /* 0x006f300201007387 */ /* 0x010fe80000100800 */
[----:B--2---:R0:W-:Y:S04]  /*23840*/  STL [R1+0xab8], R26 ;  /* 0x000ab81a01007387 */ /* 0x0041e80000100800 */
[----:B0-----:R-:W2:Y:S04]  /*23850*/  LDL.LU R26, [R1+0x7154] ;  /* 0x00715400011a7983 */ /* 0x001ea80000300800 */
[----:B------:R-:W3:Y:S04]  /*23860*/  LDL R4, [R1+0x19c0] ;  /* 0x0019c00001047983 */ /* 0x000ee80000100800 */
[----:B------:R-:W3:Y:S01]  /*23870*/  LDL R5, [R1+0x19c4] ;  /* 0x0019c40001057983 */ /* 0x000ee20000100800 */
[----:B------:R-:W-:-:S02]  /*23880*/  PRMT R27, RZ, 0x7610, R27 ;  /* 0x00007610ff1b7816 */ /* 0x000fc4000000001b */
        /* <DEDUP_REMOVED lines=161> */
[----:B---3--:R-:W-:-:S02]  /*242a0*/  PRMT R27, RZ, 0x7610, R27 ;  /* 0x00007610ff1b7816 */ /* 0x008fc4000000001b */
[----:B----4-:R-:W-:-:S04]  /*242b0*/  @P0 LOP3.LUT R5, R5, R4, RZ, 0x3c, !PT ;  /* 0x0000000405050212 */ /* 0x010fc800078e3cff */
[----:B------:R-:W-:-:S04]  /*242c0*/  @P0 LOP3.LUT R4, R5, R4, RZ, 0x3c, !PT ;  /* 0x0000000405040212 */ /* 0x000fc800078e3cff */
[----:B------:R-:W-:-:S05]  /*242d0*/  @P0 LOP3.LUT R5, R5, R4, RZ, 0x3c, !PT ;  /* 0x0000000405050212 */ /* 0x000fca00078e3cff */
[----:B------:R-:W3:Y:S04]  /*242e0*/  @P0 LDG.E.U16 R27, [R4.64] ;  /* 0x00000006041b0981 */ /* 0x000ee8000c1e1500 */
        /* <DEDUP_REMOVED lines=458> */
[----:B---3--:R-:W-:Y:S02]  /*25f90*/  PRMT R27, RZ, 0x7610, R27 ;  /* 0x00007610ff1b7816 */ /* 0x008fe4000000001b */
[----:B--2---:R-:W-:-:S04]  /*25fa0*/  @P0 LOP3.LUT R5, R5, R4, RZ, 0x3c, !PT ;  /* 0x0000000405050212 */ /* 0x004fc800078e3cff */
[----:B------:R-:W-:-:S04]  /*25fb0*/  @P0 LOP3.LUT R4, R5, R4, RZ, 0x3c, !PT ;  /* 0x0000000405040212 */ /* 0x000fc800078e3cff */
[----:B------:R-:W-:-:S05]  /*25fc0*/  @P0 LOP3.LUT R5, R5, R4, RZ, 0x3c, !PT ;  /* 0x0000000405050212 */ /* 0x000fca00078e3cff */
[----:B------:R-:W2:Y:S04]  /*25fd0*/  @P0 LDG.E.U16 R27, [R4.64] ;  /* 0x00000006041b0981 */ /* 0x000ea8000c1e1500 */
[----:B----4-:R0:W-:Y:S04]  /*25fe0*/  STL [R1+0xf4], R0 ;  /* 0x0000f40001007387 */ /* 0x0101e80000100800 */
[----:B0-----:R-:W3:Y:S04]  /*25ff0*/  LDL R0, [R1+0x1794] ;  /* 0x0017940001007983 */ /* 0x001ee80000100800 */
[----:B--2---:R0:W-:Y:S04]  /*26000*/  STL [R1+0xf0], R27 ;  /* 0x0000f01b01007387 */ /* 0x0041e80000100800 */
[----:B0-----:R-:W2:Y:S04]  /*26010*/  LDL.LU R27, [R1+0x704c] ;  /* 0x00704c00011b7983 */ /* 0x001ea80000300800 */
[----:B------:R-:W4:Y:S04]  /*26020*/  LDL R4, [R1+0x17a8] ;  /* 0x0017a80001047983 */ /* 0x000f280000100800 */
[----:B------:R-:W4:Y:S01]  /*26030*/  LDL R5, [R1+0x17ac] ;  /* 0x0017ac0001057983 */ /* 0x000f220000100800 */
[----:B------:R-:W-:-:S02]  /*26040*/  ISETP.GT.AND P1, PT, R3, 0x3a, PT ;  /* 0x0000003a0300780c */ /* 0x000fc40003f24270 */
[----:B--2---:R-:W-:-:S11]  /*26050*/  PRMT R27, RZ, 0x7610, R27 ;  /* 0x00007610ff1b7816 */ /* 0x004fd6000000001b */
        /* <DEDUP_REMOVED lines=8> */
[----:B--2---:R-:W-:-:S02]  /*260e0*/  PRMT R27, RZ, 0x7610, R27 ;  /* 0x00007610ff1b7816 */ /* 0x004fc4000000001b */
[----:B----4-:R-:W-:-:S04]  /*260f0*/  @P1 LOP3.LUT R5, R5, R4, RZ, 0x3c, !PT ;  /* 0x0000000405051212 */ /* 0x010fc800078e3cff */
[----:B------:R-:W-:-:S04]  /*26100*/  @P1 LOP3.LUT R4, R5, R4, RZ, 0x3c, !PT ;  /* 0x0000000405041212 */ /* 0x000fc800078e3cff */
[----:B------:R-:W-:-:S05]  /*26110*/  @P1 LOP3.LUT R5, R5, R4, RZ, 0x3c, !PT ;  /* 0x0000000405051212 */ /* 0x000fca00078e3cff */
[----:B------:R-:W2:Y:S01]  /*26120*/  @P1 LDG.E.U16 R27, [R4.64] ;  /* 0x00000006041b1981 */ /* 0x000ea2000c1e1500 */
[----:B------:R-:W-:-:S03]  /*26130*/  ISETP.GT.AND P0, PT, R3, 0x3b, PT ;  /* 0x0000003b0300780c */ /* 0x000fc60003f04270 */
        /* <DEDUP_REMOVED lines=11> */
[----:B------:R-:W4:Y:S01]  /*261f0*/  LDL R5, [R1+0x1790] ;  /* 0x0017900001057983 */ /* 0x000f220000100800 */
[----:B---3--:R-:W-:-:S03]  /*26200*/  @P0 IMAD.MOV.U32 R4, RZ, RZ, R0 ;  /* 0x000000ffff040224 */ /* 0x008fc600078e0000 */
[----:B------:R-:W3:Y:S01]  /*26210*/  LDL R0, [R1+0x176c] ;  /* 0x00176c0001007983 */ /* 0x000ee20000100800 */
[----:B--2---:R-:W-:-:S06]  /*26220*/  PRMT R27, RZ, 0x7610, R27 ;  /* 0x00007610ff1b7816 */ /* 0x004fcc000000001b */
[----:B----4-:R-:W2:Y:S01]  /*26230*/  @P0 LDG.E.U16 R27, [R4.64] ;  /* 0x00000006041b0981 */ /* 0x010ea2000c1e1500 */
        /* <DEDUP_REMOVED lines=38> */
[----:B------:R-:W-:Y:S02]  /*264a0*/  ISETP.GT.AND P1, PT, R3, 0x3e, PT ;  /* 0x0000003e0300780c */ /* 0x000fe40003f24270 */
[----:B------:R-:W-:Y:S01]  /*264b0*/  PRMT R2, RZ, 0x7610, R2 ;  /* 0x00007610ff027816 */ /* 0x000fe20000000002 */
[----:B--2---:R0:W-:Y:S04]  /*264c0*/  STL [R1+0xd0], R27 ;  /* 0x0000d01b01007387 */ /* 0x0041e80000100800 */
[----:B0-----:R-:W2:Y:S04]  /*264d0*/  LDL.LU R27, [R1+0x702c] ;  /* 0x00702c00011b7983 */ /* 0x001ea80000300800 */
[----:B------:R-:W4:Y:S02]  /*264e0*/  LDL R5, [R1+0x1768] ;  /* 0x0017680001057983 */ /* 0x000f240000100800 */
[----:B---3--:R-:W-:-:S05]  /*264f0*/  @P1 IMAD.MOV.U32 R4, RZ, RZ, R0 ;  /* 0x000000ffff041224 */ /* 0x008fca00078e0000 */
[----:B----4-:R0:W3:Y:S04]  /*26500*/  @P1 LDG.E.U16 R2, [R4.64] ;  /* 0x0000000604021981 */ /* 0x0100e8000c1e1500 */
[----:B0-----:R-:W4:Y:S04]  /*26510*/  LDL R4, [R1+0x1760] ;  /* 0x0017600001047983 */ /* 0x001f280000100800 */
[----:B------:R-:W4:Y:S01]  /*26520*/  LDL R5, [R1+0x1764] ;  /* 0x0017640001057983 */ /* 0x000f220000100800 */
[----:B--2---:R-:W-:Y:S02]  /*26530*/  PRMT R27, RZ, 0x7610, R27 ;  /* 0x00007610ff1b7816 */ /* 0x004fe4000000001b */
[----:B----4-:R-:W-:-:S04]  /*26540*/  @P1 LOP3.LUT R5, R5, R4, RZ, 0x3c, !PT ;  /* 0x0000000405051212 */ /* 0x010fc800078e3cff */
[----:B------:R-:W-:-:S04]  /*26550*/  @P1 LOP3.LUT R4, R5, R4, RZ, 0x3c, !PT ;  /* 0x0000000405041212 */ /* 0x000fc800078e3cff */
[----:B------:R-:W-:-:S05]  /*26560*/  @P1 LOP3.LUT R5, R5, R4, RZ, 0x3c, !PT ;  /* 0x0000000405051212 */ /* 0x000fca00078e3cff */
[----:B------:R-:W2:Y:S04]  /*26570*/  @P1 LDG.E.U16 R27, [R4.64] ;  /* 0x00000006041b1981 */ /* 0x000ea8000c1e1500 */
[----:B---3--:R-:W-:Y:S01]  /*26580*/  STL [R1+0x6f40], R2 ;  /* 0x006f400201007387 */ /* 0x008fe20000100800 */
[----:B------:R-:W-:-:S03]  /*26590*/  ISETP.GT.AND P0, PT, R3, 0x3f, PT ;  /* 0x0000003f0300780c */ /* 0x000fc60003f04270 */
[----:B--2---:R0:W-:Y:S04]  /*265a0*/  STL [R1+0xc8], R27 ;  /* 0x0000c81b01007387 */ /* 0x0041e80000100800 */
[----:B0-----:R-:W2:Y:S04]  /*265b0*/  LDL.LU R27, [R1+0x7028] ;  /* 0x00702800011b7983 */ /* 0x001ea80000300800 */
[----:B------:R-:W3:Y:S04]  /*265c0*/  LDL R4, [R1+0x1758] ;  /* 0x0017580001047983 */ /* 0x000ee80000100800 */
[----:B------:R-:W3:Y:S04]  /*265d0*/  LDL R5, [R1+0x175c] ;  /* 0x00175c0001057983 */ /* 0x000ee80000100800 */
[----:B------:R-:W0:Y:S01]  /*265e0*/  S2R R0, SR_TID.X ;  /* 0x0000000000007919 */ /* 0x000e220000002100 */
[----:B--2---:R-:W-:-:S02]  /*265f0*/  PRMT R27, RZ, 0x7610, R27 ;  /* 0x00007610ff1b7816 */ /* 0x004fc4000000001b */
[----:B---3--:R-:W-:-:S04]  /*26600*/  @P0 LOP3.LUT R5, R5, R4, RZ, 0x3c, !PT ;  /* 0x0000000405050212 */ /* 0x008fc800078e3cff */
[----:B------:R-:W-:-:S04]  /*26610*/  @P0 LOP3.LUT R4, R5, R4, RZ, 0x3c, !PT ;  /* 0x0000000405040212 */ /* 0x000fc800078e3cff */
[----:B------:R-:W-:-:S05]  /*26620*/  @P0 LOP3.LUT R5, R5, R4, RZ, 0x3c, !PT ;  /* 0x0000000405050212 */ /* 0x000fca00078e3cff */
[----:B------:R-:W2:Y:S01]  /*26630*/  @P0 LDG.E.U16 R27, [R4.64] ;  /* 0x00000006041b0981 */ /* 0x000ea2000c1e1500 */
[----:B0-----:R-:W-:-:S05]  /*26640*/  LOP3.LUT R0, R0, 0x3f, RZ, 0xc0, !PT ;  /* 0x0000003f00007812 */ /* 0x001fca00078ec0ff */
        /* <DEDUP_REMOVED lines=35> */
[----:B--2---:R0:W-:Y:S04]  /*26880*/  STL [R1+0xc4], R27 ;  /* 0x0000c41b01007387 */ /* 0x0041e80000100800 */
[----:B0-----:R-:W2:Y:S04]  /*26890*/  LDL.LU R27, [R1+0x7024] ;  /* 0x00702400011b7983 */ /* 0x001ea80000300800 */
[----:B------:R-:W3:Y:S04]  /*268a0*/  LDL R4, [R1+0x1750] ;  /* 0x0017500001047983 */ /* 0x000ee80000100800 */
[----:B------:R-:W3:Y:S01]  /*268b0*/  LDL R5, [R1+0x1754] ;  /* 0x0017540001057983 */ /* 0x000ee20000100800 */
[----:B--2---:R-:W-:-:S02]  /*268c0*/  PRMT R27, RZ, 0x7610, R27 ;  /* 0x00007610ff1b7816 */ /* 0x004fc4000000001b */
[----:B---3--:R-:W-:-:S04]  /*268d0*/  @P0 LOP3.LUT R5, R5, R4, RZ, 0x3c, !PT ;  /* 0x0000000405050212 */ /* 0x008fc800078e3cff */
[----:B------:R-:W-:-:S04]  /*268e0*/  @P0 LOP3.LUT R4, R5, R4, RZ, 0x3c, !PT ;  /* 0x0000000405040212 */ /* 0x000fc800078e3cff */
[----:B------:R-:W-:-:S05]  /*268f0*/  @P0 LOP3.LUT R5, R5, R4, RZ, 0x3c, !PT ;  /* 0x0000000405050212 */ /* 0x000fca00078e3cff */
[----:B------:R-:W2:Y:S01]  /*26900*/  @P0 LDG.E.U16 R27, [R4.64] ;  /* 0x00000006041b0981 */ /* 0x000ea2000c1e1500 */
[----:B------:R-:W-:-:S03]  /*26910*/  ISETP.GE.AND P1, PT, R0, R3, PT ;  /* 0x000000030000720c */ /* 0x000fc60003f26270 */
[----:B------:R-:W-:Y:S06]  /*26920*/  BAR.SYNC.DEFER_BLOCKING 0x0 ;  /* 0x0000000000007b1d */ /* 0x000fec0000010000 */
[----:B--2---:R0:W-:Y:S04]  /*26930*/  STL [R1+0xc0], R27 ;  /* 0x0000c01b01007387 */ /* 0x0041e80000100800 */
[----:B0-----:R-:W2:Y:S04]  /*26940*/  LDL.LU R27, [R1+0x7020] ;  /* 0x00702000011b7983 */ /* 0x001ea80000300800 */
[----:B------:R-:W3:Y:S04]  /*26950*/  LDL R4, [R1+0x2334] ;  /* 0x0023340001047983 */ /* 0x000ee80000100800 */
[----:B------:R-:W3:Y:S01]  /*26960*/  LDL R5, [R1+0x2338] ;  /* 0x0023380001057983 */ /* 0x000ee20000100800 */
[----:B--2---:R-:W-:-:S02]  /*26970*/  PRMT R27, RZ, 0x7610, R27 ;  /* 0x00007610ff1b7816 */ /* 0x004fc4000000001b */
[----:B---3--:R-:W-:-:S04]  /*26980*/  @!P1 LOP3.LUT R5, R5, R4, RZ, 0x3c, !PT ;  /* 0x0000000405059212 */ /* 0x008fc800078e3cff */
[----:B------:R-:W-:-:S04]  /*26990*/  @!P1 LOP3.LUT R4, R5, R4, RZ, 0x3c, !PT ;  /* 0x0000000405049212 */ /* 0x000fc800078e3cff */
[----:B------:R-:W-:-:S05]  /*269a0*/  @!P1 LOP3.LUT R5, R5, R4, RZ, 0x3c, !PT ;  /* 0x0000000405059212 */ /* 0x000fca00078e3cff */
[----:B------:R-:W2:Y:S04]  /*269b0*/  @!P1 LDG.E.U16 R27, [R4.64] ;  /* 0x00000006041b9981 */ /* 0x000ea8000c1e1500 */
        /* <DEDUP_REMOVED lines=247> */
[----:B------:R-:W-:-:S02]  /*27930*/  PRMT R26, RZ, 0x7610, R26 ;  /* 0x00007610ff1a7816 */ /* 0x000fc4000000001a */
[----:B---3--:R-:W-:-:S04]  /*27940*/  @!P1 LOP3.LUT R5, R5, R4, RZ, 0x3c, !PT ;  /* 0x0000000405059212 */ /* 0x008fc800078e3cff */
[----:B------:R-:W-:-:S04]  /*27950*/  @!P1 LOP3.LUT R4, R5, R4, RZ, 0x3c, !PT ;  /* 0x0000000405049212 */ /* 0x000fc800078e3cff */
[----:B------:R-:W-:-:S05]  /*27960*/  @!P1 LOP3.LUT R5, R5, R4, RZ, 0x3c, !PT ;  /* 0x0000000405059212 */ /* 0x000fca00078e3cff */
[----:B------:R-:W3:Y:S04]  /*27970*/  @!P1 LDG.E.U16 R26, [R4.64] ;  /* 0x00000006041a9981 */ /* 0x000ee8000c1e1500 */
[----:B---3--:R0:W-:Y:S04]  /*27980*/  STL [R1+0x4c], R26 ;  /* 0x00004c1a01007387 */ /* 0x0081e80000100800 */
[----:B0-----:R-:W3:Y:S04]  /*27990*/  LDL.LU R26, [R1+0x6fac] ;  /* 0x006fac00011a7983 */ /* 0x001ee80000300800 */
[----:B------:R-:W4:Y:S04]  /*279a0*/  LDL R4, [R1+0x1fb4] ;  /* 0x001fb40001047983 */ /* 0x000f280000100800 */
[----:B------:R-:W4:Y:S01]  /*279b0*/  LDL R5, [R1+0x1fb8] ;  /* 0x001fb80001057983 */ /* 0x000f220000100800 */
[----:B------:R-:W-:-:S02]  /*279c0*/  PRMT R25, RZ, 0x7610, R25 ;  /* 0x00007610ff197816 */ /* 0x000fc40000000019 */
[----:B----4-:R-:W-:-:S04]  /*279d0*/  @!P1 LOP3.LUT R5, R5, R4, RZ, 0x3c, !PT ;  /* 0x0000000405059212 */ /* 0x010fc800078e3cff */
[----:B------:R-:W-:-:S04]  /*279e0*/  @!P1 LOP3.LUT R4, R5, R4, RZ, 0x3c, !PT ;  /* 0x0000000405049212 */ /* 0x000fc800078e3cff */
[----:B------:R-:W-:-:S05]  /*279f0*/  @!P1 LOP3.LUT R5, R5, R4, RZ, 0x3c, !PT ;  /* 0x0000000405059212 */ /* 0x000fca00078e3cff */
[----:B------:R-:W4:Y:S04]  /*27a00*/  @!P1 LDG.E.U16 R25, [R4.64] ;  /* 0x0000000604199981 */ /* 0x000f28000c1e1500 */
[----:B----4-:R0:W-:Y:S04]  /*27a10*/  STL [R1+0x48], R25 ;  /* 0x0000481901007387 */ /* 0x0101e80000100800 */
[----:B0-----:R-:W4:Y:S04]  /*27a20*/  LDL.LU R25, [R1+0x6fa8] ;  /* 0x006fa80001197983 */ /* 0x001f280000300800 */
[----:B------:R-:W2:Y:S04]  /*27a30*/  LDL R4, [R1+0x1f94] ;  /* 0x001f940001047983 */ /* 0x000ea80000100800 */
[----:B------:R-:W2:Y:S01]  /*27a40*/  LDL R5, [R1+0x1f98] ;  /* 0x001f980001057983 */ /* 0x000ea20000100800 */
[----:B------:R-:W-:-:S02]  /*27a50*/  PRMT R24, RZ, 0x7610, R24 ;  /* 0x00007610ff187816 */ /* 0x000fc40000000018 */
[----:B--2---:R-:W-:-:S04]  /*27a60*/  @!P1 LOP3.LUT R5, R5, R4, RZ, 0x3c, !PT ;  /* 0x0000000405059212 */ /* 0x004fc800078e3cff */
[----:B------:R-:W-:-:S04]  /*27a70*/  @!P1 LOP3.LUT R4, R5, R4, RZ, 0x3c, !PT ;  /* 0x0000000405049212 */ /* 0x000fc800078e3cff */
[----:B------:R-:W-:-:S05]  /*27a80*/  @!P1 LOP3.LUT R5, R5, R4, RZ, 0x3c, !PT ;  /* 0x0000000405059212 */ /* 0x000fca00078e3cff */
[----:B------:R-:W2:Y:S04]  /*27a90*/  @!P1 LDG.E.U16 R24, [R4.64] ;  /* 0x0000000604189981 */ /* 0x000ea8000c1e1500 */
[----:B--2---:R0:W-:Y:S04]  /*27aa0*/  STL [R1+0x44], R24 ;  /* 0x0000441801007387 */ /* 0x0041e80000100800 */
[----:B0-----:R-:W2:Y:S04]  /*27ab0*/  LDL.LU R24, [R1+0x6fa4] ;  /* 0x006fa40001187983 */ /* 0x001ea80000300800 */
        /* <DEDUP_REMOVED lines=26> */
[----:B0-----:R-:W2:Y:S01]  /*27c60*/  LDL.LU R21, [R1+0x6f98] ;  /* 0x006f980001157983 */ /* 0x001ea20000300800 */
[----:B------:R-:W2:Y:S02]  /*27c70*/  LDL R4, [R1+0x1f14] ;  /* 0x001f140001047983 */ /* 0x000ea40000100800 */
        /* <DEDUP_REMOVED lines=14> */
[----:B------:R0:W2:Y:S04]  /*27d60*/  @!P1 LDG.E.U16 R2, [R4.64] ;  /* 0x0000000604029981 */ /* 0x0000a8000c1e1500 */
[----:B0-----:R-:W2:Y:S04]  /*27d70*/  LDL R4, [R1+0x1ed4] ;  /* 0x001ed40001047983 */ /* 0x001ea80000100800 */
[----:B------:R-:W2:Y:S01]  /*27d80*/  LDL R5, [R1+0x1ed8] ;  /* 0x001ed80001057983 */ /* 0x000ea20000100800 */
[----:B------:R-:W-:Y:S02]  /*27d90*/  PRMT R19, RZ, 0x7610, R19 ;  /* 0x00007610ff137816 */ /* 0x000fe40000000013 */
[----:B--2---:R-:W-:-:S04]  /*27da0*/  @!P1 LOP3.LUT R5, R5, R4, RZ, 0x3c, !PT ;  /* 0x0000000405059212 */ /* 0x004fc800078e3cff */
[----:B------:R-:W-:-:S04]  /*27db0*/  @!P1 LOP3.LUT R4, R5, R4, RZ, 0x3c, !PT ;  /* 0x0000000405049212 */ /* 0x000fc800078e3cff */
[----:B------:R-:W-:-:S05]  /*27dc0*/  @!P1 LOP3.LUT R5, R5, R4, RZ, 0x3c, !PT ;  /* 0x0000000405059212 */ /* 0x000fca00078e3cff */
[----:B------:R-:W2:Y:S04]  /*27dd0*/  @!P1 LDG.E.U16 R19, [R4.64] ;  /* 0x0000000604139981 */ /* 0x000ea8000c1e1500 */
[----:B------:R0:W-:Y:S04]  /*27de0*/  STL [R1+0x30], R2 ;  /* 0x0000300201007387 */ /* 0x0001e80000100800 */
[----:B0-----:R-:W3:Y:S04]  /*27df0*/  LDL R2, [R1+0x1e38] ;  /* 0x001e380001027983 */ /* 0x001ee80000100800 */
        /* <DEDUP_REMOVED lines=35> */
[----:B------:R-:W2:Y:S01]  /*28030*/  @!P1 LDG.E.U16 R15, [R4.64] ;  /* 0x00000006040f9981 */ /* 0x000ea2000c1e1500 */
[----:B------:R-:W-:-:S03]  /*28040*/  PRMT R14, RZ, 0x7610, R14 ;  /* 0x00007610ff0e7816 */ /* 0x000fc6000000000e */
[----:B--2---:R0:W-:Y:S04]  /*28050*/  STL [R1+0x1c], R15 ;  /* 0x00001c0f01007387 */ /* 0x0041e80000100800 */
[----:B0-----:R-:W2:Y:S01]  /*28060*/  LDL.LU R15, [R1+0x6f80] ;  /* 0x006f8000010f7983 */ /* 0x001ea20000300800 */
[----:B------:R-:W2:Y:S02]  /*28070*/  LDL R5, [R1+0x1e34] ;  /* 0x001e340001057983 */ /* 0x000ea40000100800 */
[----:B---3--:R-:W-:Y:S02]  /*28080*/  @!P1 IMAD.MOV.U32 R4, RZ, RZ, R2 ;  /* 0x000000ffff049224 */ /* 0x008fe400078e0002 */
[----:B------:R-:W3:Y:S04]  /*28090*/  LDL R2, [R1+0x1d98] ;  /* 0x001d980001027983 */ /* 0x000ee80000100800 */
[----:B--2---:R-:W2:Y:S04]  /*280a0*/  @!P1 LDG.E.U16 R14, [R4.64] ;  /* 0x00000006040e9981 */ /* 0x004ea8000c1e1500 */
        /* <DEDUP_REMOVED lines=36> */
[----:B0-----:R-:W4:Y:S01]  /*282f0*/  LDL R5, [R1+0x1d94] ;  /* 0x001d940001057983 */ /* 0x001f220000100800 */
[----:B------:R-:W-:Y:S01]  /*28300*/  PRMT R29, RZ, 0x7610, R29 ;  /* 0x00007610ff1d7816 */ /* 0x000fe2000000001d */
[----:B---3--:R-:W-:Y:S02]  /*28310*/  @!P1 IMAD.MOV.U32 R4, RZ, RZ, R2 ;  /* 0x000000ffff049224 */ /* 0x008fe400078e0002 */
[----:B--2---:R0:W-:Y:S01]  /*28320*/  STL [R1+0x6eb8], R0 ;  /* 0x006eb80001007387 */ /* 0x0041e20000100800 */
[----:B------:R-:W-:Y:S01]  /*28330*/  PRMT R28, RZ, 0x7610, R28 ;  /* 0x00007610ff1c7816 */ /* 0x000fe2000000001c */
[----:B------:R-:W2:Y:S02]  /*28340*/  LDL R2, [R1+0x1d18] ;  /* 0x001d180001027983 */ /* 0x000ea40000100800 */
[----:B----4-:R1:W3:Y:S04]  /*28350*/  @!P1 LDG.E.U16 R29, [R4.64] ;  /* 0x00000006041d9981 */ /* 0x0102e8000c1e1500 */
[----:B0-----:R-:W4:Y:S04]  /*28360*/  LDL R0, [R1+0x1d58] ;  /* 0x001d580001007983 */ /* 0x001f280000100800 */
[----:B-1----:R-:W2:Y:S04]  /*28370*/  LDL R4, [R1+0x1d74] ;  /* 0x001d740001047983 */ /* 0x002ea80000100800 */
[----:B------:R-:W2:Y:S02]  /*28380*/  LDL R5, [R1+0x1d78] ;  /* 0x001d780001057983 */ /* 0x000ea40000100800 */
[----:B--2---:R-:W-:-:S04]  /*28390*/  @!P1 LOP3.LUT R5, R5, R4, RZ, 0x3c, !PT ;  /* 0x0000000405059212 */ /* 0x004fc800078e3cff */
[----:B------:R-:W-:-:S04]  /*283a0*/  @!P1 LOP3.LUT R4, R5, R4, RZ, 0x3c, !PT ;  /* 0x0000000405049212 */ /* 0x000fc800078e3cff */
[----:B------:R-:W-:-:S05]  /*283b0*/  @!P1 LOP3.LUT R5, R5, R4, RZ, 0x3c, !PT ;  /* 0x0000000405059212 */ /* 0x000fca00078e3cff */
[----:B------:R0:W2:Y:S04]  /*283c0*/  @!P1 LDG.E.U16 R28, [R4.64] ;  /* 0x00000006041c9981 */ /* 0x0000a8000c1e1500 */
[----:B---3--:R1:W-:Y:S04]  /*283d0*/  STL [R1+0x6ebc], R29 ;  /* 0x006ebc1d01007387 */ /* 0x0083e80000100800 */
[----:B0-----:R-:W3:Y:S04]  /*283e0*/  LDL R5, [R1+0x1d54] ;  /* 0x001d540001057983 */ /* 0x001ee80000100800 */
[----:B-1----:R-:W3:Y:S01]  /*283f0*/  LDL R29, [R1+0x1d38] ;  /* 0x001d3800011d7983 */ /* 0x002ee20000100800 */
[----:B------:R-:W-:Y:S01]  /*28400*/  PRMT R27, RZ, 0x7610, R27 ;  /* 0x00007610ff1b7816 */ /* 0x000fe2000000001b */
[----:B----4-:R-:W-:-:S02]  /*28410*/  @!P1 IMAD.MOV.U32 R4, RZ, RZ, R0 ;  /* 0x000000ffff049224 */ /* 0x010fc400078e0000 */
[----:B--2---:R0:W-:Y:S01]  /*28420*/  STL [R1+0x6ec0], R28 ;  /* 0x006ec01c01007387 */ /* 0x0041e20000100800 */
[----:B------:R-:W-:Y:S01]  /*28430*/  PRMT R26, RZ, 0x7610, R26 ;  /* 0x00007610ff1a7816 */ /* 0x000fe2000000001a */
[----:B------:R-:W2:Y:S02]  /*28440*/  LDL R0, [R1+0x1cf8] ;  /* 0x001cf80001007983 */ /* 0x000ea40000100800 */
[----:B0-----:R-:W4:Y:S04]  /*28450*/  LDL R28, [R1+0x1d34] ;  /* 0x001d3400011c7983 */ /* 0x001f280000100800 */
[----:B---3--:R0:W3:Y:S02]  /*28460*/  @!P1 LDG.E.U16 R27, [R4.64] ;  /* 0x00000006041b9981 */ /* 0x0080e4000c1e1500 */
[----:B0-----:R-:W-:-:S02]  /*28470*/  @!P1 IMAD.MOV.U32 R4, RZ, RZ, R29 ;  /* 0x000000ffff049224 */ /* 0x001fc400078e001d */
[----:B----4-:R-:W-:Y:S01]  /*28480*/  @!P1 IMAD.MOV.U32 R5, RZ, RZ, R28 ;  /* 0x000000ffff059224 */ /* 0x010fe200078e001c */
[----:B---3--:R0:W-:Y:S01]  /*28490*/  STL [R1+0x6ec4], R27 ;  /* 0x006ec41b01007387 */ /* 0x0081e20000100800 */
[----:B------:R-:W-:Y:S01]  /*284a0*/  PRMT R25, RZ, 0x7610, R25 ;  /* 0x00007610ff197816 */ /* 0x000fe20000000019 */
[----:B------:R-:W3:Y:S02]  /*284b0*/  LDL R29, [R1+0x1cd8] ;  /* 0x001cd800011d7983 */ /* 0x000ee40000100800 */
[----:B------:R-:W4:Y:S01]  /*284c0*/  LDL R28, [R1+0x1cb4] ;  /* 0x001cb400011c7983 */ /* 0x000f220000100800 */
[----:B------:R1:W2:Y:S04]  /*284d0*/  @!P1 LDG.E.U16 R26, [R4.64] ;  /* 0x00000006041a9981 */ /* 0x0002a8000c1e1500 */
[----:B0-----:R-:W3:Y:S04]  /*284e0*/  LDL R27, [R1+0x1cb8] ;  /* 0x001cb800011b7983 */ /* 0x001ee80000100800 */
[----:B-1----:R-:W3:Y:S01]  /*284f0*/  LDL R5, [R1+0x1d14] ;  /* 0x001d140001057983 */ /* 0x002ee20000100800 */
[----:B------:R-:W-:-:S03]  /*28500*/  @!P1 IMAD.MOV.U32 R4, RZ, RZ, R2 ;  /* 0x000000ffff049224 */ /* 0x000fc600078e0002 */
[----:B--2---:R0:W-:Y:S01]  /*28510*/  STL [R1+0x6ec8], R26 ;  /* 0x006ec81a01007387 */ /* 0x0041e20000100800 */
[----:B------:R-:W-:Y:S01]  /*28520*/  PRMT R24, RZ, 0x7610, R24 ;  /* 0x00007610ff187816 */ /* 0x000fe20000000018 */
[----:B------:R-:W2:Y:S02]  /*28530*/  LDL R2, [R1+0x1c98] ;  /* 0x001c980001027983 */ /* 0x000ea40000100800 */
[----:B---3--:R1:W3:Y:S04]  /*28540*/  @!P1 LDG.E.U16 R25, [R4.64] ;  /* 0x0000000604199981 */ /* 0x0082e8000c1e1500 */
[----:B0-----:R-:W2:Y:S04]  /*28550*/  LDL R26, [R1+0x1c94] ;  /* 0x001c9400011a7983 */ /* 0x001ea80000100800 */
[----:B-1----:R-:W2:Y:S01]  /*28560*/  LDL R5, [R1+0x1cf4] ;  /* 0x001cf40001057983 */ /* 0x002ea20000100800 */
[----:B------:R-:W-:-:S03]  /*28570*/  @!P1 IMAD.MOV.U32 R4, RZ, RZ, R0 ;  /* 0x000000ffff049224 */ /* 0x000fc600078e0000 */
[----:B---3--:R0:W-:Y:S01]  /*28580*/  STL [R1+0x6ecc], R25 ;  /* 0x006ecc1901007387 */ /* 0x0081e20000100800 */
[----:B------:R-:W-:Y:S01]  /*28590*/  PRMT R23, RZ, 0x7610, R23 ;  /* 0x00007610ff177816 */ /* 0x000fe20000000017 */
[----:B------:R-:W3:Y:S02]  /*285a0*/  LDL R0, [R1+0x1c78] ;  /* 0x001c780001007983 */ /* 0x000ee40000100800 */
[----:B--2---:R1:W2:Y:S04]  /*285b0*/  @!P1 LDG.E.U16 R24, [R4.64] ;  /* 0x0000000604189981 */ /* 0x0042a8000c1e1500 */
[----:B0-----:R-:W2:Y:S04]  /*285c0*/  LDL R25, [R1+0x1c74] ;  /* 0x001c740001197983 */ /* 0x001ea80000100800 */
[----:B-1----:R-:W2:Y:S01]  /*285d0*/  LDL R5, [R1+0x1cd4] ;  /* 0x001cd40001057983 */ /* 0x002ea20000100800 */
[----:B------:R-:W-:Y:S01]  /*285e0*/  @!P1 IMAD.MOV.U32 R4, RZ, RZ, R29 ;  /* 0x000000ffff049224 */ /* 0x000fe200078e001d */
[----:B------:R-:W-:-:S02]  /*285f0*/  PRMT R22, RZ, 0x7610, R22 ;  /* 0x00007610ff167816 */ /* 0x000fc40000000016 */
[----:B------:R-:W-:Y:S02]  /*28600*/  PRMT R21, RZ, 0x7610, R21 ;  /* 0x00007610ff157816 */ /* 0x000fe40000000015 */
[----:B--2---:R0:W2:Y:S02]  /*28610*/  @!P1 LDG.E.U16 R23, [R4.64] ;  /* 0x0000000604179981 */ /* 0x0040a4000c1e1500 */
[----:B0-----:R-:W-:Y:S02]  /*28620*/  @!P1 IMAD.MOV.U32 R4, RZ, RZ, R27 ;  /* 0x000000ffff049224 */ /* 0x001fe400078e001b */
[----:B----4-:R-:W-:-:S05]  /*28630*/  @!P1 IMAD.MOV.U32 R5, RZ, RZ, R28 ;  /* 0x000000ffff059224 */ /* 0x010fca00078e001c */
[----:B------:R0:W4:Y:S04]  /*28640*/  @!P1 LDG.E.U16 R22, [R4.64] ;  /* 0x0000000604169981 */ /* 0x000128000c1e1500 */
[----:B------:R1:W-:Y:S01]  /*28650*/  STL [R1+0x6ed0], R24 ;  /* 0x006ed01801007387 */ /* 0x0003e20000100800 */
[----:B0-----:R-:W-:Y:S02]  /*28660*/  @!P1 IMAD.MOV.U32 R4, RZ, RZ, R2 ;  /* 0x000000ffff049224 */ /* 0x001fe400078e0002 */
[----:B------:R-:W-:-:S05]  /*28670*/  @!P1 IMAD.MOV.U32 R5, RZ, RZ, R26 ;  /* 0x000000ffff059224 */ /* 0x000fca00078e001a */
[----:B------:R3:W4:Y:S01]  /*28680*/  @!P1 LDG.E.U16 R21, [R4.64] ;  /* 0x0000000604159981 */ /* 0x000722000c1e1500 */
[----:B------:R-:W-:Y:S01]  /*28690*/  PRMT R20, RZ, 0x7610, R20 ;  /* 0x00007610ff147816 */ /* 0x000fe20000000014 */
[----:B---3--:R-:W-:Y:S02]  /*286a0*/  @!P1 IMAD.MOV.U32 R4, RZ, RZ, R0 ;  /* 0x000000ffff049224 */ /* 0x008fe400078e0000 */
[----:B------:R-:W-:-:S05]  /*286b0*/  @!P1 IMAD.MOV.U32 R5, RZ, RZ, R25 ;  /* 0x000000ffff059224 */ /* 0x000fca00078e0019 */
[----:B------:R-:W3:Y:S04]  /*286c0*/  @!P1 LDG.E.U16 R20, [R4.64] ;  /* 0x0000000604149981 */ /* 0x000ee8000c1e1500 */
[----:B--2---:R0:W-:Y:S01]  /*286d0*/  STL [R1+0x6ed4], R23 ;  /* 0x006ed41701007387 */ /* 0x0041e20000100800 */
[----:B------:R-:W2:Y:S02]  /*286e0*/  LDL R28, [R1+0x1c54] ;  /* 0x001c5400011c7983 */ /* 0x000ea40000100800 */
[----:B------:R-:W2:Y:S01]  /*286f0*/  LDL R27, [R1+0x1c58] ;  /* 0x001c5800011b7983 */ /* 0x000ea20000100800 */
[----:B------:R-:W-:Y:S01]  /*28700*/  PRMT R19, RZ, 0x7610, R19 ;  /* 0x00007610ff137816 */ /* 0x000fe20000000013 */
[----:B----4-:R4:W-:Y:S01]  /*28710*/  STL [R1+0x6ed8], R22 ;  /* 0x006ed81601007387 */ /* 0x0109e20000100800 */
[----:B------:R-:W2:Y:S02]  /*28720*/  LDL R26, [R1+0x1c34] ;  /* 0x001c3400011a7983 */ /* 0x000ea40000100800 */
[----:B------:R-:W2:Y:S01]  /*28730*/  LDL R2, [R1+0x1c38] ;  /* 0x001c380001027983 */ /* 0x000ea20000100800 */
[----:B------:R3:W-:Y:S01]  /*28740*/  STL [R1+0x6edc], R21 ;  /* 0x006edc1501007387 */ /* 0x0007e20000100800 */
[----:B------:R-:W2:Y:S02]  /*28750*/  LDL R25, [R1+0x1c14] ;  /* 0x001c140001197983 */ /* 0x000ea40000100800 */
[----:B-1----:R-:W2:Y:S02]  /*28760*/  LDL R24, [R1+0x1c18] ;  /* 0x001c180001187983 */ /* 0x002ea40000100800 */
[----:B0-----:R-:W2:Y:S01]  /*28770*/  LDL R23, [R1+0x1bf4] ;  /* 0x001bf40001177983 */ /* 0x001ea20000100800 */
[----:B------:R-:W2:Y:S04]  /*28780*/  LDL R0, [R1+0x1bf8] ;  /* 0x001bf80001007983 */ /* 0x000ea80000100800 */
[----:B---3--:R0:W-:Y:S01]  /*28790*/  STL [R1+0x6ee0], R20 ;  /* 0x006ee01401007387 */ /* 0x0081e20000100800 */
[----:B----4-:R-:W3:Y:S02]  /*287a0*/  LDL R22, [R1+0x1bd4] ;  /* 0x001bd40001167983 */ /* 0x010ee40000100800 */
[----:B------:R-:W4:Y:S02]  /*287b0*/  LDL R21, [R1+0x1bd8] ;  /* 0x001bd80001157983 */ /* 0x000f240000100800 */
[----:B--2---:R-:W-:-:S02]  /*287c0*/  @!P1 IMAD.MOV.U32 R5, RZ, RZ, R28 ;  /* 0x000000ffff059224 */ /* 0x004fc400078e001c */
[----:B------:R-:W-:-:S05]  /*287d0*/  @!P1 IMAD.MOV.U32 R4, RZ, RZ, R27 ;  /* 0x000000ffff049224 */ /* 0x000fca00078e001b */
[----:B------:R1:W2:Y:S01]  /*287e0*/  @!P1 LDG.E.U16 R19, [R4.64] ;  /* 0x0000000604139981 */ /* 0x0002a2000c1e1500 */
[----:B------:R-:W-:Y:S02]  /*287f0*/  PRMT R18, RZ, 0x7610, R18 ;  /* 0x00007610ff127816 */ /* 0x000fe40000000012 */
[----:B------:R-:W-:Y:S01]  /*28800*/  PRMT R17, RZ, 0x7610, R17 ;  /* 0x00007610ff117816 */ /* 0x000fe20000000011 */
[----:B-1----:R-:W-:Y:S02]  /*28810*/  @!P1 IMAD.MOV.U32 R5, RZ, RZ, R26 ;  /* 0x000000ffff059224 */ /* 0x002fe400078e001a */
[----:B------:R-:W-:-:S05]  /*28820*/  @!P1 IMAD.MOV.U32 R4, RZ, RZ, R2 ;  /* 0x000000ffff049224 */ /* 0x000fca00078e0002 */
[----:B------:R1:W2:Y:S01]  /*28830*/  @!P1 LDG.E.U16 R18, [R4.64] ;  /* 0x0000000604129981 */ /* 0x0002a2000c1e1500 */
[----:B------:R-:W-:Y:S01]  /*28840*/  PRMT R16, RZ, 0x7610, R16 ;  /* 0x00007610ff107816 */ /* 0x000fe20000000010 */
[----:B-1----:R-:W-:Y:S02]  /*28850*/  @!P1 IMAD.MOV.U32 R5, RZ, RZ, R25 ;  /* 0x000000ffff059224 */ /* 0x002fe400078e0019 */
[----:B------:R-:W-:-:S05]  /*28860*/  @!P1 IMAD.MOV.U32 R4, RZ, RZ, R24 ;  /* 0x000000ffff049224 */ /* 0x000fca00078e0018 */
[----:B------:R1:W2:Y:S01]  /*28870*/  @!P1 LDG.E.U16 R17, [R4.64] ;  /* 0x0000000604119981 */ /* 0x0002a2000c1e1500 */
[----:B------:R-:W-:Y:S01]  /*28880*/  PRMT R15, RZ, 0x7610, R15 ;  /* 0x00007610ff0f7816 */ /* 0x000fe2000000000f */
[----:B-1----:R-:W-:Y:S02]  /*28890*/  @!P1 IMAD.MOV.U32 R4, RZ, RZ, R0 ;  /* 0x000000ffff049224 */ /* 0x002fe400078e0000 */
[----:B------:R-:W-:-:S05]  /*288a0*/  @!P1 IMAD.MOV.U32 R5, RZ, RZ, R23 ;  /* 0x000000ffff059224 */ /* 0x000fca00078e0017 */
[----:B------:R4:W2:Y:S02]  /*288b0*/  @!P1 LDG.E.U16 R16, [R4.64] ;  /* 0x0000000604109981 */ /* 0x0008a4000c1e1500 */
[----:B----4-:R-:W-:Y:S02]  /*288c0*/  @!P1 IMAD.MOV.U32 R4, RZ, RZ, R21 ;  /* 0x000000ffff049224 */ /* 0x010fe400078e0015 */
[----:B---3--:R-:W-:-:S05]  /*288d0*/  @!P1 IMAD.MOV.U32 R5, RZ, RZ, R22 ;  /* 0x000000ffff059224 */ /* 0x008fca00078e0016 */
[----:B------:R-:W3:Y:S04]  /*288e0*/  @!P1 LDG.E.U16 R15, [R4.64] ;  /* 0x00000006040f9981 */ /* 0x000ee8000c1e1500 */
[----:B--2---:R-:W-:Y:S01]  /*288f0*/  STL [R1+0x6ee4], R19 ;  /* 0x006ee41301007387 */ /* 0x004fe20000100800 */
[----:B0-----:R-:W2:Y:S02]  /*28900*/  LDL R20, [R1+0x1bb4] ;  /* 0x001bb40001147983 */ /* 0x001ea40000100800 */
[----:B------:R-:W4:Y:S01]  /*28910*/  LDL R2, [R1+0x1bb8] ;  /* 0x001bb80001027983 */ /* 0x000f220000100800 */
[----:B------:R-:W-:Y:S01]  /*28920*/  PRMT R14, RZ, 0x7610, R14 ;  /* 0x00007610ff0e7816 */ /* 0x000fe2000000000e */
[----:B------:R-:W-:Y:S04]  /*28930*/  STL [R1+0x6ee8], R18 ;  /* 0x006ee81201007387 */ /* 0x000fe80000100800 */
[----:B------:R0:W-:Y:S01]  /*28940*/  STL [R1+0x6eec], R17 ;  /* 0x006eec1101007387 */ /* 0x0001e20000100800 */
[----:B------:R-:W4:Y:S03]  /*28950*/  LDL R0, [R1+0x1b98] ;  /* 0x001b980001007983 */ /* 0x000f260000100800 */
[----:B0-----:R-:W4:Y:S04]  /*28960*/  LDL R17, [R1+0x1b94] ;  /* 0x001b940001117983 */ /* 0x001f280000100800 */
[----:B------:R0:W-:Y:S01]  /*28970*/  STL [R1+0x6ef0], R16 ;  /* 0x006ef01001007387 */ /* 0x0001e20000100800 */
[----:B------:R-:W4:Y:S03]  /*28980*/  LDL R19, [R1+0x1b78] ;  /* 0x001b780001137983 */ /* 0x000f260000100800 */
[----:B---3--:R1:W-:Y:S01]  /*28990*/  STL [R1+0x6ef4], R15 ;  /* 0x006ef40f01007387 */ /* 0x0083e20000100800 */
[----:B------:R-:W3:Y:S02]  /*289a0*/  LDL R18, [R1+0x174c] ;  /* 0x00174c0001127983 */ /* 0x000ee40000100800 */
[----:B--2---:R-:W-:-:S02]  /*289b0*/  @!P1 IMAD.MOV.U32 R5, RZ, RZ, R20 ;  /* 0x000000ffff059224 */ /* 0x004fc400078e0014 */
[----:B----4-:R-:W-:Y:S01]  /*289c0*/  @!P1 IMAD.MOV.U32 R4, RZ, RZ, R2 ;  /* 0x000000ffff049224 */ /* 0x010fe200078e0002 */
[----:B------:R-:W2:Y:S04]  /*289d0*/  LDL R20, [R1+0x1b74] ;  /* 0x001b740001147983 */ /* 0x000ea80000100800 */
[----:B------:R-:W4:Y:S04]  /*289e0*/  LDL R2, [R1+0x1b58] ;  /* 0x001b580001027983 */ /* 0x000f280000100800 */
[----:B------:R0:W2:Y:S01]  /*289f0*/  @!P1 LDG.E.U16 R14, [R4.64] ;  /* 0x00000006040e9981 */ /* 0x0000a2000c1e1500 */
[----:B------:R-:W-:-:S02]  /*28a00*/  PRMT R13, RZ, 0x7610, R13 ;  /* 0x00007610ff0d7816 */ /* 0x000fc4000000000d */
[----:B------:R-:W-:Y:S01]  /*28a10*/  PRMT R12, RZ, 0x7610, R12 ;  /* 0x00007610ff0c7816 */ /* 0x000fe2000000000c */
[----:B0-----:R-:W-:Y:S02]  /*28a20*/  @!P1 IMAD.MOV.U32 R4, RZ, RZ, R0 ;  /* 0x000000ffff049224 */ /* 0x001fe400078e0000 */
[----:B------:R-:W-:-:S05]  /*28a30*/  @!P1 IMAD.MOV.U32 R5, RZ, RZ, R17 ;  /* 0x000000ffff059224 */ /* 0x000fca00078e0011 */
[----:B------:R0:W3:Y:S02]  /*28a40*/  @!P1 LDG.E.U16 R13, [R4.64] ;  /* 0x00000006040d9981 */ /* 0x0000e4000c1e1500 */
[----:B0-----:R-:W-:Y:S02]  /*28a50*/  @!P1 IMAD.MOV.U32 R4, RZ, RZ, R19 ;  /* 0x000000ffff049224 */ /* 0x001fe400078e0013 */
[----:B--2---:R0:W-:Y:S01]  /*28a60*/  STL [R1+0x6ef8], R14 ;  /* 0x006ef80e01007387 */ /* 0x0041e20000100800 */
[----:B------:R-:W2:Y:S02]  /*28a70*/  LDL R17, [R1+0x1b48] ;  /* 0x001b480001117983 */ /* 0x000ea40000100800 */
[----:B------:R-:W2:Y:S02]  /*28a80*/  LDL R16, [R1+0x2324] ;  /* 0x0023240001107983 */ /* 0x000ea40000100800 */
[----:B------:R-:W-:Y:S01]  /*28a90*/  @!P1 IMAD.MOV.U32 R5, RZ, RZ, R20 ;  /* 0x000000ffff059224 */ /* 0x000fe200078e0014 */
[----:B-1----:R-:W2:Y:S04]  /*28aa0*/  LDL R15, [R1+0x230c] ;  /* 0x00230c00010f7983 */ /* 0x002ea80000100800 */
[----:B------:R4:W2:Y:S04]  /*28ab0*/  @!P1 LDG.E.U16 R12, [R4.64] ;  /* 0x00000006040c9981 */ /* 0x0008a8000c1e1500 */
[----:B0-----:R-:W2:Y:S04]  /*28ac0*/  LDL R14, [R1+0x2310] ;  /* 0x00231000010e7983 */ /* 0x001ea80000100800 */
[----:B------:R-:W0:Y:S01]  /*28ad0*/  S2R R22, SR_TID.X ;  /* 0x0000000000167919 */ /* 0x000e220000002100 */
[----:B------:R-:W-:Y:S01]  /*28ae0*/  PRMT R11, RZ, 0x7610, R11 ;  /* 0x00007610ff0b7816 */ /* 0x000fe2000000000b */
[----:B----4-:R-:W-:-:S02]  /*28af0*/  @!P1 IMAD.MOV.U32 R4, RZ, RZ, R2 ;  /* 0x000000ffff049224 */ /* 0x010fc400078e0002 */
[----:B---3--:R-:W-:-:S05]  /*28b00*/  @!P1 IMAD.MOV.U32 R5, RZ, RZ, R18 ;  /* 0x000000ffff059224 */ /* 0x008fca00078e0012 */
[----:B------:R2:W3:Y:S01]  /*28b10*/  @!P1 LDG.E.U16 R11, [R4.64] ;  /* 0x00000006040b9981 */ /* 0x0004e2000c1e1500 */
[----:B0-----:R-:W-:-:S05]  /*28b20*/  LOP3.LUT R29, R22, 0x7f, RZ, 0xc0, !PT ;  /* 0x0000007f161d7812 */ /* 0x001fca00078ec0ff */
[----:B------:R-:W-:-:S05]  /*28b30*/  IMAD.SHL.U32 R0, R29, 0x2, RZ ;  /* 0x000000021d007824 */ /* 0x000fca00078e00ff */
[----:B------:R-:W-:Y:S01]  /*28b40*/  STS.U16 [R0+0x10000], R9 ;  /* 0x0100000900007388 */ /* 0x000fe20000000400 */
[----:B------:R0:W-:Y:S03]  /*28b50*/  STS.U16 [R0+0x10100], R10 ;  /* 0x0101000a00007388 */ /* 0x0001e60000000400 */
[----:B------:R-:W-:Y:S01]  /*28b60*/  STL [R1+0x6f68], R22 ;  /* 0x006f681601007387 */ /* 0x000fe20000100800 */
[----:B0-----:R-:W-:Y:S02]  /*28b70*/  PRMT R10, RZ, 0x7610, R10 ;  /* 0x00007610ff0a7816 */ /* 0x001fe4000000000a */
[----:B------:R-:W-:Y:S01]  /*28b80*/  PRMT R9, RZ, 0x7610, R9 ;  /* 0x00007610ff097816 */ /* 0x000fe20000000009 */
[----:B------:R-:W-:Y:S01]  /*28b90*/  STL [R1+0x6efc], R13 ;  /* 0x006efc0d01007387 */ /* 0x000fe20000100800 */
[----:B------:R-:W-:Y:S02]  /*28ba0*/  STL [R1+0x6f54], R29 ;  /* 0x006f541d01007387 */ /* 0x000fe40000100800 */
[----:B--2---:R-:W-:-:S02]  /*28bb0*/  @!P1 IMAD.MOV.U32 R5, RZ, RZ, R17 ;  /* 0x000000ffff059224 */ /* 0x004fc400078e0011 */
[----:B------:R-:W-:-:S05]  /*28bc0*/  @!P1 IMAD.MOV.U32 R4, RZ, RZ, R16 ;  /* 0x000000ffff049224 */ /* 0x000fca00078e0010 */
[----:B------:R0:W2:Y:S04]  /*28bd0*/  @!P1 LDG.E.U16 R10, [R4.64] ;  /* 0x00000006040a9981 */ /* 0x0000a8000c1e1500 */
[----:B------:R1:W-:Y:S01]  /*28be0*/  STL [R1+0x6f00], R12 ;  /* 0x006f000c01007387 */ /* 0x0003e20000100800 */
[----:B------:R-:W4:Y:S02]  /*28bf0*/  LDL R2, [R1+0x22f0] ;  /* 0x0022f00001027983 */ /* 0x000f240000100800 */
[----:B0-----:R-:W-:Y:S02]  /*28c00*/  @!P1 IMAD.MOV.U32 R4, RZ, RZ, R14 ;  /* 0x000000ffff049224 */ /* 0x001fe400078e000e */
[----:B------:R-:W-:Y:S01]  /*28c10*/  @!P1 IMAD.MOV.U32 R5, RZ, RZ, R15 ;  /* 0x000000ffff059224 */ /* 0x000fe200078e000f */
[----:B-1----:R-:W4:Y:S04]  /*28c20*/  LDL R12, [R1+0x22ec] ;  /* 0x0022ec00010c7983 */ /* 0x002f280000100800 */
[----:B------:R4:W4:Y:S04]  /*28c30*/  @!P1 LDG.E.U16 R9, [R4.64] ;  /* 0x0000000604099981 */ /* 0x000928000c1e1500 */
[----:B---3--:R0:W-:Y:S01]  /*28c40*/  STL [R1+0x6f04], R11 ;  /* 0x006f040b01007387 */ /* 0x0081e20000100800 */
[----:B------:R-:W3:Y:S03]  /*28c50*/  LDL.LU R27, [R1+0xaf0] ;  /* 0x000af000011b7983 */ /* 0x000ee60000300800 */
[----:B--2---:R1:W-:Y:S01]  /*28c60*/  STL [R1+0x6f08], R10 ;  /* 0x006f080a01007387 */ /* 0x0043e20000100800 */
[----:B------:R-:W2:Y:S02]  /*28c70*/  LDL R14, [R1+0x22cc] ;  /* 0x0022cc00010e7983 */ /* 0x000ea40000100800 */
[----:B------:R-:W2:Y:S02]  /*28c80*/  LDL R13, [R1+0x22d0] ;  /* 0x0022d000010d7983 */ /* 0x000ea40000100800 */
[----:B------:R-:W2:Y:S01]  /*28c90*/  LDL.LU R28, [R1+0xab8] ;  /* 0x000ab800011c7983 */ /* 0x000ea20000300800 */
[----:B------:R-:W2:Y:S01]  /*28ca0*/  LDL.LU R16, [R1+0xabc] ;  /* 0x000abc0001107983 */ /* 0x000ea20000300800 */
[----:B------:R-:W2:Y:S02]  /*28cb0*/  LDL.LU R17, [R1+0xa7c] ;  /* 0x000a7c0001117983 */ /* 0x000ea40000300800 */
[----:B------:R-:W2:Y:S02]  /*28cc0*/  LDL.LU R18, [R1+0xa78] ;  /* 0x000a780001127983 */ /* 0x000ea40000300800 */
[----:B------:R-:W2:Y:S02]  /*28cd0*/  LDL.LU R19, [R1+0xa3c] ;  /* 0x000a3c0001137983 */ /* 0x000ea40000300800 */
[----:B----4-:R-:W-:Y:S01]  /*28ce0*/  @!P1 IMAD.MOV.U32 R5, RZ, RZ, R12 ;  /* 0x000000ffff059224 */ /* 0x010fe200078e000c */
[----:B------:R4:W-:Y:S01]  /*28cf0*/  STL [R1+0x6f0c], R9 ;  /* 0x006f0c0901007387 */ /* 0x0009e20000100800 */
[----:B------:R-:W2:Y:S02]  /*28d00*/  LDL R12, [R1+0x22ac] ;  /* 0x0022ac00010c7983 */ /* 0x000ea40000100800 */
[----:B0-----:R-:W2:Y:S02]  /*28d10*/  LDL R11, [R1+0x22b0] ;  /* 0x0022b000010b7983 */ /* 0x001ea40000100800 */
[----:B-1----:R-:W2:Y:S01]  /*28d20*/  LDL R10, [R1+0x228c] ;  /* 0x00228c00010a7983 */ /* 0x002ea20000100800 */
[----:B----4-:R-:W4:Y:S04]  /*28d30*/  LDL R9, [R1+0x2290] ;  /* 0x0022900001097983 */ /* 0x010f280000100800 */
[----:B------:R-:W-:Y:S01]  /*28d40*/  STS.U16 [R0+0x11000], R7 ;  /* 0x0110000700007388 */ /* 0x000fe20000000400 */
[----:B------:R0:W-:Y:S02]  /*28d50*/  STS.U16 [R0+0x11100], R8 ;  /* 0x0111000800007388 */ /* 0x0001e40000000400 */
[----:B------:R-:W-:Y:S01]  /*28d60*/  @!P1 IMAD.MOV.U32 R4, RZ, RZ, R2 ;  /* 0x000000ffff049224 */ /* 0x000fe200078e0002 */
[----:B------:R-:W-:Y:S01]  /*28d70*/  PRMT R3, RZ, 0x7610, R3 ;  /* 0x00007610ff037816 */ /* 0x000fe20000000003 */
[----:B------:R-:W4:Y:S01]  /*28d80*/  LDL.LU R20, [R1+0xa38] ;  /* 0x000a380001147983 */ /* 0x000f220000300800 */
[----:B0-----:R-:W-:-:S02]  /*28d90*/  PRMT R8, RZ, 0x7610, R8 ;  /* 0x00007610ff087816 */ /* 0x001fc40000000008 */
[----:B------:R-:W-:Y:S01]  /*28da0*/  PRMT R7, RZ, 0x7610, R7 ;  /* 0x00007610ff077816 */ /* 0x000fe20000000007 */
[----:B------:R0:W-:Y:S04]  /*28db0*/  STS.U16 [R0+0x12000], R6 ;  /* 0x0120000600007388 */ /* 0x0001e80000000400 */
[----:B------:R-:W4:Y:S04]  /*28dc0*/  LDL.LU R21, [R1+0x9cc] ;  /* 0x0009cc0001157983 */ /* 0x000f280000300800 */
[----:B------:R2:W4:Y:S01]  /*28dd0*/  @!P1 LDG.E.U16 R8, [R4.64] ;  /* 0x0000000604089981 */ /* 0x000522000c1e1500 */
[----:B------:R-:W4:Y:S02]  /*28de0*/  LDL.LU R23, [R1+0x9c8] ;  /* 0x0009c80001177983 */ /* 0x000f240000300800 */
[----:B------:R-:W4:Y:S01]  /*28df0*/  LDL.LU R2, [R1+0xfc] ;  /* 0x0000fc0001027983 */ /* 0x000f220000300800 */
[----:B0-----:R-:W-:Y:S01]  /*28e00*/  PRMT R6, RZ, 0x7610, R6 ;  /* 0x00007610ff067816 */ /* 0x001fe20000000006 */
[----:B---3--:R-:W-:Y:S04]  /*28e10*/  STS.U16 [R0+0x12100], R27 ;  /* 0x0121001b00007388 */ /* 0x008fe80000000400 */
[----:B------:R-:W3:Y:S01]  /*28e20*/  LDL.LU R24, [R1+0xf8] ;  /* 0x0000f80001187983 */ /* 0x000ee20000300800 */
[----:B------:R-:W3:Y:S02]  /*28e30*/  LDL.LU R25, [R1+0xb68] ;  /* 0x000b680001197983 */ /* 0x000ee40000300800 */
[----:B------:R-:W3:Y:S02]  /*28e40*/  LDL.LU R26, [R1+0xb64] ;  /* 0x000b6400011a7983 */ /* 0x000ee40000300800 */
[----:B--2---:R-:W-:-:S02]  /*28e50*/  @!P1 IMAD.MOV.U32 R5, RZ, RZ, R14 ;  /* 0x000000ffff059224 */ /* 0x004fc400078e000e */
[----:B------:R-:W-:-:S05]  /*28e60*/  @!P1 IMAD.MOV.U32 R4, RZ, RZ, R13 ;  /* 0x000000ffff049224 */ /* 0x000fca00078e000d */
[----:B------:R0:W2:Y:S02]  /*28e70*/  @!P1 LDG.E.U16 R7, [R4.64] ;  /* 0x0000000604079981 */ /* 0x0000a4000c1e1500 */
[----:B0-----:R-:W-:Y:S02]  /*28e80*/  @!P1 IMAD.MOV.U32 R5, RZ, RZ, R12 ;  /* 0x000000ffff059224 */ /* 0x001fe400078e000c */
[----:B------:R-:W-:-:S05]  /*28e90*/  @!P1 IMAD.MOV.U32 R4, RZ, RZ, R11 ;  /* 0x000000ffff049224 */ /* 0x000fca00078e000b */
[----:B------:R4:W3:Y:S02]  /*28ea0*/  @!P1 LDG.E.U16 R6, [R4.64] ;  /* 0x0000000604069981 */ /* 0x0008e4000c1e1500 */
[----:B----4-:R-:W-:Y:S02]  /*28eb0*/  @!P1 IMAD.MOV.U32 R4, RZ, RZ, R9 ;  /* 0x000000ffff049224 */ /* 0x010fe400078e0009 */
[----:B------:R-:W-:-:S05]  /*28ec0*/  @!P1 IMAD.MOV.U32 R5, RZ, RZ, R10 ;  /* 0x000000ffff059224 */ /* 0x000fca00078e000a */
[----:B------:R-:W4:Y:S04]  /*28ed0*/  @!P1 LDG.E.U16 R3, [R4.64] ;  /* 0x0000000604039981 */ /* 0x000f28000c1e1500 */
[----:B------:R0:W-:Y:S04]  /*28ee0*/  STS.U16 [R0+0x13000], R28 ;  /* 0x0130001c00007388 */ /* 0x0001e80000000400 */
[----:B0-----:R-:W0:Y:S01]  /*28ef0*/  S2R R28, SR_TID.X ;  /* 0x00000000001c7919 */ /* 0x001e220000002100 */
[----:B------:R-:W-:Y:S03]  /*28f00*/  STS.U16 [R0+0x13100], R16 ;  /* 0x0131001000007388 */ /* 0x000fe60000000400 */
[----:B------:R-:W-:Y:S01]  /*28f10*/  STL [R1+0x6f10], R8 ;  /* 0x006f100801007387 */ /* 0x000fe20000100800 */
[----:B------:R-:W-:Y:S02]  /*28f20*/  STS.U16 [R0+0x14000], R17 ;  /* 0x0140001100007388 */ /* 0x000fe40000000400 */
[----:B------:R-:W-:Y:S02]  /*28f30*/  STS.U16 [R0+0x14100], R18 ;  /* 0x0141001200007388 */ /* 0x000fe40000000400 */
[----:B------:R-:W-:Y:S01]  /*28f40*/  STS.U16 [R0+0x15000], R19 ;  /* 0x0150001300007388 */ /* 0x000fe20000000400 */
[----:B------:R-:W-:Y:S01]  /*28f50*/  STS.U16 [R0+0x15100], R20 ;  /* 0x0151001400007388 */ /* 0x000fe20000000400 */
[----:B------:R-:W-:Y:S02]  /*28f60*/  STS.U16 [R0+0x16000], R21 ;  /* 0x0160001500007388 */ /* 0x000fe40000000400 */
[----:B------:R-:W-:Y:S02]  /*28f70*/  STS.U16 [R0+0x16100], R23 ;  /* 0x0161001700007388 */ /* 0x000fe40000000400 */
[----:B------:R-:W-:Y:S01]  /*28f80*/  STS.U16 [R0+0x17000], R2 ;  /* 0x0170000200007388 */ /* 0x000fe20000000400 */
[----:B0-----:R-:W-:-:S05]  /*28f90*/  LOP3.LUT R28, R28, 0x7f, RZ, 0xc0, !PT ;  /* 0x0000007f1c1c7812 */ /* 0x001fca00078ec0ff */
[----:B------:R-:W-:Y:S01]  /*28fa0*/  IMAD.SHL.U32 R9, R28, 0x2, RZ ;  /* 0x000000021c097824 */ /* 0x000fe200078e00ff */
[----:B--2---:R0:W-:Y:S01]  /*28fb0*/  STL [R1+0x6f14], R7 ;  /* 0x006f140701007387 */ /* 0x0041e20000100800 */
[----:B------:R-:W2:Y:S03]  /*28fc0*/  LDL.LU R27, [R1+0xb30] ;  /* 0x000b3000011b7983 */ /* 0x000ea60000300800 */
[----:B0-----:R-:W-:Y:S01]  /*28fd0*/  LOP3.LUT R7, R9, 0x10, RZ, 0x3c, !PT ;  /* 0x0000001009077812 */ /* 0x001fe200078e3cff */
[----:B---3--:R-:W-:Y:S04]  /*28fe0*/  STL [R1+0x6f18], R6 ;  /* 0x006f180601007387 */ /* 0x008fe80000100800 */
[----:B----4-:R-:W-:Y:S01]  /*28ff0*/  STL [R1+0x6f1c], R3 ;  /* 0x006f1c0301007387 */ /* 0x010fe20000100800 */
[----:B------:R-:W3:Y:S02]  /*29000*/  LDL.LU R28, [R1+0xb2c] ;  /* 0x000b2c00011c7983 */ /* 0x000ee40000300800 */
[----:B------:R0:W-:Y:S02]  /*29010*/  STL [R1+0x6f6c], R9 ;  /* 0x006f6c0901007387 */ /* 0x0001e40000100800 */
[----:B------:R-:W4:Y:S01]  /*29020*/  LDL.LU R2, [R1+0xaf8] ;  /* 0x000af80001027983 */ /* 0x000f220000300800 */
[----:B------:R-:W-:Y:S04]  /*29030*/  STL [R1+0x6f44], R0 ;  /* 0x006f440001007387 */ /* 0x000fe80000100800 */
[----:B0-----:R-:W4:Y:S01]  /*29040*/  LDL.LU R9, [R1+0xaf4] ;  /* 0x000af40001097983 */ /* 0x001f220000300800 */
[----:B------:R-:W4:Y:S03]  /*29050*/  LDL.LU R22, [R1+0xab4] ;  /* 0x000ab40001167983 */ /* 0x000f260000300800 */
[----:B------:R0:W-:Y:S04]  /*29060*/  STS.U16 [R0+0x17100], R24 ;  /* 0x0171001800007388 */ /* 0x0001e80000000400 */
[----:B0-----:R-:W4:Y:S01]  /*29070*/  LDL.LU R0, [R1+0xab0] ;  /* 0x000ab00001007983 */ /* 0x001f220000300800 */
[----:B------:R-:W4:Y:S02]  /*29080*/  LDL.LU R3, [R1+0xa74] ;  /* 0x000a740001037983 */ /* 0x000f240000300800 */
[----:B------:R-:W4:Y:S02]  /*29090*/  LDL.LU R4, [R1+0xa70] ;  /* 0x000a700001047983 */ /* 0x000f240000300800 */
[----:B------:R-:W4:Y:S01]  /*290a0*/  LDL.LU R5, [R1+0xa34] ;  /* 0x000a340001057983 */ /* 0x000f220000300800 */
[----:B------:R-:W4:Y:S01]  /*290b0*/  LDL.LU R6, [R1+0xa30] ;  /* 0x000a300001067983 */ /* 0x000f220000300800 */
        /* <DEDUP_REMOVED lines=15> */
[----:B------:R0:W-:Y:S04]  /*291b0*/  STS.U16 [R7+0x10200], R25 ;  /* 0x0102001907007388 */ /* 0x0001e80000000400 */
[----:B------:R-:W4:Y:S01]  /*291c0*/  LDL.LU R24, [R1+0xa28] ;  /* 0x000a280001187983 */ /* 0x000f220000300800 */
[----:B------:R1:W-:Y:S03]  /*291d0*/  STS.U16 [R7+0x10300], R26 ;  /* 0x0103001a07007388 */ /* 0x0003e60000000400 */
[----:B0-----:R-:W4:Y:S01]  /*291e0*/  LDL.LU R25, [R1+0x9bc] ;  /* 0x0009bc0001197983 */ /* 0x001f220000300800 */
[----:B-1----:R-:W4:Y:S03]  /*291f0*/  LDL.LU R26, [R1+0x9b8] ;  /* 0x0009b800011a7983 */ /* 0x002f260000300800 */
[----:B--2---:R0:W-:Y:S04]  /*29200*/  STS.U16 [R7+0x11200], R27 ;  /* 0x0112001b07007388 */ /* 0x0041e80000000400 */
[----:B0-----:R-:W2:Y:S04]  /*29210*/  LDL.LU R27, [R1+0xec] ;  /* 0x0000ec00011b7983 */ /* 0x001ea80000300800 */
[----:B---3--:R0:W-:Y:S01]  /*29220*/  STS.U16 [R7+0x11300], R28 ;  /* 0x0113001c07007388 */ /* 0x0081e20000000400 */
[----:B----4-:R1:W-:Y:S03]  /*29230*/  STS.U16 [R7+0x12200], R2 ;  /* 0x0122000207007388 */ /* 0x0103e60000000400 */
[----:B0-----:R-:W3:Y:S04]  /*29240*/  LDL.LU R28, [R1+0xe8] ;  /* 0x0000e800011c7983 */ /* 0x001ee80000300800 */
[----:B-1----:R-:W4:Y:S04]  /*29250*/  LDL.LU R2, [R1+0xb58] ;  /* 0x000b580001027983 */ /* 0x002f280000300800 */
[----:B------:R0:W-:Y:S01]  /*29260*/  STS.U16 [R7+0x12300], R9 ;  /* 0x0123000907007388 */ /* 0x0001e20000000400 */
[----:B------:R1:W-:Y:S03]  /*29270*/  STS.U16 [R7+0x13200], R22 ;  /* 0x0132001607007388 */ /* 0x0003e60000000400 */
[----:B0-----:R-:W2:Y:S01]  /*29280*/  LDL.LU R9, [R1+0x6f6c] ;  /* 0x006f6c0001097983 */ /* 0x001ea20000300800 */
[----:B-1----:R-:W2:Y:S03]  /*29290*/  LDL.LU R22, [R1+0x6f68] ;  /* 0x006f680001167983 */ /* 0x002ea60000300800 */
[----:B------:R-:W-:Y:S01]  /*292a0*/  STS.U16 [R7+0x13300], R0 ;  /* 0x0133000007007388 */ /* 0x000fe20000000400 */
[----:B------:R-:W-:Y:S02]  /*292b0*/  STS.U16 [R7+0x14200], R3 ;  /* 0x0142000307007388 */ /* 0x000fe40000000400 */
[----:B------:R-:W-:Y:S02]  /*292c0*/  STS.U16 [R7+0x14300], R4 ;  /* 0x0143000407007388 */ /* 0x000fe40000000400 */
[----:B------:R-:W-:Y:S01]  /*292d0*/  STS.U16 [R7+0x15200], R5 ;  /* 0x0152000507007388 */ /* 0x000fe20000000400 */
[----:B------:R-:W-:Y:S01]  /*292e0*/  STS.U16 [R7+0x15300], R6 ;  /* 0x0153000607007388 */ /* 0x000fe20000000400 */
[----:B------:R-:W-:Y:S02]  /*292f0*/  STS.U16 [R7+0x16200], R8 ;  /* 0x0162000807007388 */ /* 0x000fe40000000400 */
[----:B------:R0:W-:Y:S01]  /*29300*/  STS.U16 [R7+0x16300], R10 ;  /* 0x0163000a07007388 */ /* 0x0001e20000000400 */
[----:B--2---:R-:W-:-:S05]  /*29310*/  LOP3.LUT R22, R22, 0x7f, RZ, 0xc0, !PT ;  /* 0x0000007f16167812 */ /* 0x004fca00078ec0ff */
[----:B0-----:R-:W-:-:S05]  /*29320*/  IMAD.SHL.U32 R10, R22, 0x2, RZ ;  /* 0x00000002160a7824 */ /* 0x001fca00078e00ff */
[----:B------:R-:W-:Y:S01]  /*29330*/  LOP3.LUT R3, R10, 0x30, RZ, 0x3c, !PT ;  /* 0x000000300a037812 */ /* 0x000fe200078e3cff */
[----:B------:R0:W-:Y:S04]  /*29340*/  STL [R1+0x6f58], R10 ;  /* 0x006f580a01007387 */ /* 0x0001e80000100800 */
[----:B0-----:R-:W2:Y:S04]  /*29350*/  LDL.LU R10, [R1+0xae4] ;  /* 0x000ae400010a7983 */ /* 0x001ea80000300800 */
[----:B--2---:R0:W-:Y:S04]  /*29360*/  STL [R1+0x6f5c], R10 ;  /* 0x006f5c0a01007387 */ /* 0x0041e80000100800 */
[----:B0-----:R-:W2:Y:S04]  /*29370*/  LDL.LU R10, [R1+0xb1c] ;  /* 0x000b1c00010a7983 */ /* 0x001ea80000300800 */
[----:B--2---:R0:W-:Y:S04]  /*29380*/  STL [R1+0x6f60], R10 ;  /* 0x006f600a01007387 */ /* 0x0041e80000100800 */
[----:B0-----:R-:W2:Y:S01]  /*29390*/  LDL.LU R10, [R1+0xb20] ;  /* 0x000b2000010a7983 */ /* 0x001ea20000300800 */
[----:B------:R-:W-:-:S03]  /*293a0*/  LOP3.LUT R0, R9, 0x20, RZ, 0x3c, !PT ;  /* 0x0000002009007812 */ /* 0x000fc600078e3cff */
[----:B------:R-:W-:Y:S01]  /*293b0*/  STS.U16 [R7+0x17200], R11 ;  /* 0x0172000b07007388 */ /* 0x000fe20000000400 */
[----:B------:R-:W-:Y:S03]  /*293c0*/  STS.U16 [R7+0x17300], R12 ;  /* 0x0173000c07007388 */ /* 0x000fe60000000400 */
[----:B------:R-:W-:Y:S01]  /*293d0*/  STS.U16 [R0+0x10400], R29 ;  /* 0x0104001d00007388 */ /* 0x000fe20000000400 */
[----:B------:R-:W-:Y:S02]  /*293e0*/  STS.U16 [R0+0x10500], R13 ;  /* 0x0105000d00007388 */ /* 0x000fe40000000400 */
[----:B------:R-:W-:Y:S02]  /*293f0*/  STS.U16 [R0+0x11400], R14 ;  /* 0x0114000e00007388 */ /* 0x000fe40000000400 */
[----:B------:R-:W-:Y:S01]  /*29400*/  STS.U16 [R0+0x11500], R15 ;  /* 0x0115000f00007388 */ /* 0x000fe20000000400 */
        /* <DEDUP_REMOVED lines=11> */
[----:B---3--:R-:W-:Y:S01]  /*294c0*/  STS.U16 [R0+0x17500], R28 ;  /* 0x0175001c00007388 */ /* 0x008fe20000000400 */
[----:B--2---:R0:W-:Y:S04]  /*294d0*/  STL [R1+0x6f64], R10 ;  /* 0x006f640a01007387 */ /* 0x0041e80000100800 */
[----:B0-----:R-:W2:Y:S01]  /*294e0*/  LDL.LU R10, [R1+0xb54] ;  /* 0x000b5400010a7983 */ /* 0x001ea20000300800 */
[----:B------:R-:W3:Y:S02]  /*294f0*/  LDL.LU R29, [R1+0xae0] ;  /* 0x000ae000011d7983 */ /* 0x000ee40000300800 */
[----:B------:R-:W3:Y:S02]  /*29500*/  LDL.LU R0, [R1+0xaa4] ;  /* 0x000aa40001007983 */ /* 0x000ee40000300800 */
[----:B------:R-:W3:Y:S01]  /*29510*/  LDL.LU R4, [R1+0xaa0] ;  /* 0x000aa00001047983 */ /* 0x000ee20000300800 */
[----:B------:R-:W3:Y:S01]  /*29520*/  LDL.LU R5, [R1+0xa64] ;  /* 0x000a640001057983 */ /* 0x000ee20000300800 */
        /* <DEDUP_REMOVED lines=20> */
[----:B------:R-:W3:Y:S03]  /*29670*/  LDL.LU R27, [R1+0x998] ;  /* 0x00099800011b7983 */ /* 0x000ee60000300800 */
[----:B----4-:R0:W-:Y:S01]  /*29680*/  STS.U16 [R3+0x10600], R2 ;  /* 0x0106000203007388 */ /* 0x0101e20000000400 */
[----:B------:R-:W4:Y:S03]  /*29690*/  LDL.LU R28, [R1+0xdc] ;  /* 0x0000dc00011c7983 */ /* 0x000f260000300800 */
[----:B0-----:R-:W3:Y:S04]  /*296a0*/  LDL.LU R2, [R1+0xd8] ;  /* 0x0000d80001027983 */ /* 0x001ee80000300800 */
[----:B--2---:R0:W-:Y:S04]  /*296b0*/  STS.U16 [R3+0x10700], R10 ;  /* 0x0107000a03007388 */ /* 0x0041e80000000400 */
[----:B0-----:R-:W2:Y:S04]  /*296c0*/  LDL.LU R10, [R1+0x6f64] ;  /* 0x006f6400010a7983 */ /* 0x001ea80000300800 */
[----:B--2---:R0:W-:Y:S04]  /*296d0*/  STS.U16 [R3+0x11600], R10 ;  /* 0x0116000a03007388 */ /* 0x0041e80000000400 */
[----:B0-----:R-:W2:Y:S04]  /*296e0*/  LDL.LU R10, [R1+0x6f60] ;  /* 0x006f6000010a7983 */ /* 0x001ea80000300800 */
[----:B--2---:R0:W-:Y:S04]  /*296f0*/  STS.U16 [R3+0x11700], R10 ;  /* 0x0117000a03007388 */ /* 0x0041e80000000400 */
[----:B0-----:R-:W2:Y:S04]  /*29700*/  LDL.LU R10, [R1+0x6f5c] ;  /* 0x006f5c00010a7983 */ /* 0x001ea80000300800 */
[----:B--2---:R0:W-:Y:S04]  /*29710*/  STS.U16 [R3+0x12600], R10 ;  /* 0x0126000a03007388 */ /* 0x0041e80000000400 */
[----:B0-----:R-:W2:Y:S01]  /*29720*/  LDL.LU R10, [R1+0x6f58] ;  /* 0x006f5800010a7983 */ /* 0x001ea20000300800 */
[----:B---3--:R0:W-:Y:S02]  /*29730*/  STS.U16 [R3+0x12700], R29 ;  /* 0x0127001d03007388 */ /* 0x0081e40000000400 */
[----:B------:R2:W-:Y:S02]  /*29740*/  STS.U16 [R3+0x13600], R0 ;  /* 0x0136000003007388 */ /* 0x0005e40000000400 */
        /* <DEDUP_REMOVED lines=9> */
[----:B0-----:R-:W3:Y:S01]  /*297e0*/  LDL.LU R29, [R1+0x6f54] ;  /* 0x006f5400011d7983 */ /* 0x001ee20000300800 */
[----:B--2---:R-:W-:-:S05]  /*297f0*/  LOP3.LUT R0, R10, 0x40, RZ, 0x3c, !PT ;  /* 0x000000400a007812 */ /* 0x004fca00078e3cff */
        /* <DEDUP_REMOVED lines=14> */
[----:B----4-:R-:W-:Y:S02]  /*298e0*/  STS.U16 [R0+0x17800], R28 ;  /* 0x0178001c00007388 */ /* 0x010fe40000000400 */
[----:B------:R0:W-:Y:S02]  /*298f0*/  STS.U16 [R0+0x17900], R2 ;  /* 0x0179000200007388 */ /* 0x0001e40000000400 */
[----:B0-----:R-:W2:Y:S04]  /*29900*/  LDL.LU R0, [R1+0xb0c] ;  /* 0x000b0c0001007983 */ /* 0x001ea80000300800 */
[----:B--2---:R0:W-:Y:S04]  /*29910*/  STL [R1+0x6f48], R0 ;  /* 0x006f480001007387 */ /* 0x0041e80000100800 */
[----:B0-----:R-:W2:Y:S04]  /*29920*/  LDL.LU R0, [R1+0xb10] ;  /* 0x000b100001007983 */ /* 0x001ea80000300800 */
[----:B--2---:R0:W-:Y:S04]  /*29930*/  STL [R1+0x6f4c], R0 ;  /* 0x006f4c0001007387 */ /* 0x0041e80000100800 */
[----:B0-----:R-:W2:Y:S01]  /*29940*/  LDL.LU R0, [R1+0xb44] ;  /* 0x000b440001007983 */ /* 0x001ea20000300800 */
[----:B---3--:R-:W-:-:S03]  /*29950*/  IMAD.SHL.U32 R12, R29, 0x2, RZ ;  /* 0x000000021d0c7824 */ /* 0x008fc600078e00ff */
[----:B--2---:R0:W-:Y:S04]  /*29960*/  STL [R1+0x6f50], R0 ;  /* 0x006f500001007387 */ /* 0x0041e80000100800 */
[----:B0-----:R-:W2:Y:S01]  /*29970*/  LDL.LU R0, [R1+0xb48] ;  /* 0x000b480001007983 */ /* 0x001ea20000300800 */
[----:B------:R-:W3:Y:S02]  /*29980*/  LDL.LU R2, [R1+0xad4] ;  /* 0x000ad40001027983 */ /* 0x000ee40000300800 */
[----:B------:R-:W4:Y:S02]  /*29990*/  LDL.LU R3, [R1+0xad0] ;  /* 0x000ad00001037983 */ /* 0x000f240000300800 */
        /* <DEDUP_REMOVED lines=18> */
[----:B------:R-:W3:Y:S01]  /*29ac0*/  LDL.LU R24, [R1+0xa4c] ;  /* 0x000a4c0001187983 */ /* 0x000ee20000300800 */
[C---:B------:R-:W-:Y:S01]  /*29ad0*/  LOP3.LUT R4, R12.reuse, 0x50, RZ, 0x3c, !PT ;  /* 0x000000500c047812 */ /* 0x040fe200078e3cff */
[----:B------:R-:W3:Y:S01]  /*29ae0*/  LDL.LU R25, [R1+0xa48] ;  /* 0x000a480001197983 */ /* 0x000ee20000300800 */
[----:B------:R-:W3:Y:S01]  /*29af0*/  LDL.LU R26, [R1+0x9fc] ;  /* 0x0009fc00011a7983 */ /* 0x000ee20000300800 */
[----:B------:R-:W3:Y:S02]  /*29b00*/  LDL.LU R27, [R1+0x9f8] ;  /* 0x0009f800011b7983 */ /* 0x000ee40000300800 */
[----:B------:R-:W3:Y:S02]  /*29b10*/  LDL.LU R28, [R1+0x10c] ;  /* 0x00010c00011c7983 */ /* 0x000ee40000300800 */
[----:B------:R-:W3:Y:S01]  /*29b20*/  LDL.LU R29, [R1+0x108] ;  /* 0x00010800011d7983 */ /* 0x000ee20000300800 */
[----:B--2---:R0:W-:Y:S04]  /*29b30*/  STS.U16 [R4+0x10a00], R0 ;  /* 0x010a000004007388 */ /* 0x0041e80000000400 */
[----:B0-----:R-:W2:Y:S04]  /*29b40*/  LDL.LU R0, [R1+0x6f50] ;  /* 0x006f500001007983 */ /* 0x001ea80000300800 */
[----:B--2---:R0:W-:Y:S04]  /*29b50*/  STS.U16 [R4+0x10b00], R0 ;  /* 0x010b000004007388 */ /* 0x0041e80000000400 */
[----:B0-----:R-:W2:Y:S04]  /*29b60*/  LDL.LU R0, [R1+0x6f4c] ;  /* 0x006f4c0001007983 */ /* 0x001ea80000300800 */
[----:B--2---:R0:W-:Y:S04]  /*29b70*/  STS.U16 [R4+0x11a00], R0 ;  /* 0x011a000004007388 */ /* 0x0041e80000000400 */
[----:B0-----:R-:W2:Y:S04]  /*29b80*/  LDL.LU R0, [R1+0x6f48] ;  /* 0x006f480001007983 */ /* 0x001ea80000300800 */
[----:B--2---:R0:W-:Y:S01]  /*29b90*/  STS.U16 [R4+0x11b00], R0 ;  /* 0x011b000004007388 */ /* 0x0041e20000000400 */
[----:B---3--:R1:W-:Y:S03]  /*29ba0*/  STS.U16 [R4+0x12a00], R2 ;  /* 0x012a000204007388 */ /* 0x0083e60000000400 */
[----:B0-----:R-:W2:Y:S01]  /*29bb0*/  LDL.LU R0, [R1+0x6f44] ;  /* 0x006f440001007983 */ /* 0x001ea20000300800 */
[----:B-1----:R-:W3:Y:S02]  /*29bc0*/  LDL.LU R2, [R1+0x6f40] ;  /* 0x006f400001027983 */ /* 0x002ee40000300800 */
[----:B----4-:R0:W-:Y:S02]  /*29bd0*/  STS.U16 [R4+0x12b00], R3 ;  /* 0x012b000304007388 */ /* 0x0101e40000000400 */
[----:B------:R-:W-:Y:S01]  /*29be0*/  STS.U16 [R4+0x13a00], R5 ;  /* 0x013a000504007388 */ /* 0x000fe20000000400 */
[----:B------:R-:W-:Y:S01]  /*29bf0*/  STS.U16 [R4+0x13b00], R6 ;  /* 0x013b000604007388 */ /* 0x000fe20000000400 */
[----:B------:R-:W-:Y:S02]  /*29c00*/  STS.U16 [R4+0x14a00], R7 ;  /* 0x014a000704007388 */ /* 0x000fe40000000400 */
[----:B------:R-:W-:Y:S02]  /*29c10*/  STS.U16 [R4+0x14b00], R8 ;  /* 0x014b000804007388 */ /* 0x000fe40000000400 */
[----:B------:R-:W-:Y:S01]  /*29c20*/  STS.U16 [R4+0x15a00], R9 ;  /* 0x015a000904007388 */ /* 0x000fe20000000400 */
[----:B------:R-:W-:Y:S01]  /*29c30*/  STS.U16 [R4+0x15b00], R10 ;  /* 0x015b000a04007388 */ /* 0x000fe20000000400 */
[----:B------:R-:W-:Y:S02]  /*29c40*/  STS.U16 [R4+0x16a00], R11 ;  /* 0x016a000b04007388 */ /* 0x000fe40000000400 */
[----:B------:R-:W-:Y:S01]  /*29c50*/  STS.U16 [R4+0x16b00], R13 ;  /* 0x016b000d04007388 */ /* 0x000fe20000000400 */
[----:B0-----:R-:W-:Y:S01]  /*29c60*/  LOP3.LUT R3, R12, 0x60, RZ, 0x3c, !PT ;  /* 0x000000600c037812 */ /* 0x001fe200078e3cff */
        /* <DEDUP_REMOVED lines=15> */
[----:B------:R-:W-:Y:S03]  /*29d60*/  STS.U16 [R3+0x16d00], R29 ;  /* 0x016d001d03007388 */ /* 0x000fe60000000400 */
[----:B---3--:R0:W-:Y:S04]  /*29d70*/  STS.U16 [R3+0x17c00], R2 ;  /* 0x017c000203007388 */ /* 0x0081e80000000400 */
[----:B0-----:R-:W3:Y:S04]  /*29d80*/  LDL.LU R2, [R1+0xb34] ;  /* 0x000b340001027983 */ /* 0x001ee80000300800 */
[----:B---3--:R0:W-:Y:S04]  /*29d90*/  STL [R1+0x6f34], R2 ;  /* 0x006f340201007387 */ /* 0x0081e80000100800 */
[----:B0-----:R-:W3:Y:S04]  /*29da0*/  LDL.LU R2, [R1+0xb38] ;  /* 0x000b380001027983 */ /* 0x001ee80000300800 */
[----:B---3--:R0:W-:Y:S04]  /*29db0*/  STL [R1+0x6f38], R2 ;  /* 0x006f380201007387 */ /* 0x0081e80000100800 */
[----:B0-----:R-:W3:Y:S01]  /*29dc0*/  LDL.LU R2, [R1+0xc8] ;  /* 0x0000c80001027983 */ /* 0x001ee20000300800 */
[----:B------:R-:W4:Y:S01]  /*29dd0*/  LDL.LU R4, [R1+0xb00] ;  /* 0x000b000001047983 */ /* 0x000f220000300800 */
[----:B--2---:R-:W-:-:S02]  /*29de0*/  LOP3.LUT R3, R0, 0x70, RZ, 0x3c, !PT ;  /* 0x0000007000037812 */ /* 0x004fc400078e3cff */
[----:B----4-:R0:W-:Y:S01]  /*29df0*/  STL [R1+0x6f3c], R4 ;  /* 0x006f3c0401007387 */ /* 0x0101e20000100800 */
[----:B------:R-:W2:Y:S02]  /*29e00*/  LDL.LU R5, [R1+0xafc] ;  /* 0x000afc0001057983 */ /* 0x000ea40000300800 */
[----:B------:R-:W4:Y:S02]  /*29e10*/  LDL.LU R6, [R1+0xac4] ;  /* 0x000ac40001067983 */ /* 0x000f240000300800 */
[----:B------:R-:W2:Y:S01]  /*29e20*/  LDL.LU R7, [R1+0xa84] ;  /* 0x000a840001077983 */ /* 0x000ea20000300800 */
[----:B------:R-:W2:Y:S01]  /*29e30*/  LDL.LU R8, [R1+0xa80] ;  /* 0x000a800001087983 */ /* 0x000ea20000300800 */
[----:B------:R-:W2:Y:S02]  /*29e40*/  LDL.LU R9, [R1+0xa44] ;  /* 0x000a440001097983 */ /* 0x000ea40000300800 */
[----:B------:R-:W2:Y:S02]  /*29e50*/  LDL.LU R10, [R1+0xa40] ;  /* 0x000a4000010a7983 */ /* 0x000ea40000300800 */
        /* <DEDUP_REMOVED lines=14> */
[----:B------:R-:W2:Y:S01]  /*29f40*/  LDL.LU R25, [R1+0x9c] ;  /* 0x00009c0001197983 */ /* 0x000ea20000300800 */
[----:B0-----:R-:W-:Y:S01]  /*29f50*/  LOP3.LUT R4, R0, 0x60, RZ, 0x3c, !PT ;  /* 0x0000006000047812 */ /* 0x001fe200078e3cff */
[----:B------:R-:W2:Y:S01]  /*29f60*/  LDL.LU R26, [R1+0x98] ;  /* 0x00009800011a7983 */ /* 0x000ea20000300800 */
[----:B------:R-:W2:Y:S01]  /*29f70*/  LDL.LU R27, [R1+0x94] ;  /* 0x00009400011b7983 */ /* 0x000ea20000300800 */
[----:B------:R-:W2:Y:S02]  /*29f80*/  LDL.LU R28, [R1+0x90] ;  /* 0x00009000011c7983 */ /* 0x000ea40000300800 */
[----:B------:R-:W2:Y:S02]  /*29f90*/  LDL.LU R29, [R1+0x8c] ;  /* 0x00008c00011d7983 */ /* 0x000ea40000300800 */
[----:B------:R-:W2:Y:S01]  /*29fa0*/  LDL.LU R0, [R1+0x88] ;  /* 0x0000880001007983 */ /* 0x000ea20000300800 */
[----:B---3--:R0:W-:Y:S04]  /*29fb0*/  STS.U16 [R4+0x17d00], R2 ;  /* 0x017d000204007388 */ /* 0x0081e80000000400 */
[----:B0-----:R-:W3:Y:S01]  /*29fc0*/  LDL.LU R4, [R1+0x6f3c] ;  /* 0x006f3c0001047983 */ /* 0x001ee20000300800 */
[----:B------:R-:W2:Y:S03]  /*29fd0*/  LDL.LU R2, [R1+0x6f38] ;  /* 0x006f380001027983 */ /* 0x000ea60000300800 */
[----:B--2---:R0:W-:Y:S04]  /*29fe0*/  STS.U16 [R3+0x10e00], R2 ;  /* 0x010e000203007388 */ /* 0x0041e80000000400 */
[----:B0-----:R-:W2:Y:S04]  /*29ff0*/  LDL.LU R2, [R1+0x6f34] ;  /* 0x006f340001027983 */ /* 0x001ea80000300800 */
[----:B--2---:R0:W-:Y:S04]  /*2a000*/  STS.U16 [R3+0x10f00], R2 ;  /* 0x010f000203007388 */ /* 0x0041e80000000400 */
[----:B0-----:R-:W2:Y:S01]  /*2a010*/  LDL.LU R2, [R1+0x6f30] ;  /* 0x006f300001027983 */ /* 0x001ea20000300800 */
[----:B---3--:R-:W-:Y:S02]  /*2a020*/  STS.U16 [R3+0x11e00], R4 ;  /* 0x011e000403007388 */ /* 0x008fe40000000400 */
[----:B------:R-:W-:Y:S02]  /*2a030*/  STS.U16 [R3+0x11f00], R5 ;  /* 0x011f000503007388 */ /* 0x000fe40000000400 */
[----:B----4-:R-:W-:Y:S01]  /*2a040*/  STS.U16 [R3+0x12e00], R6 ;  /* 0x012e000603007388 */ /* 0x010fe20000000400 */
[----:B--2---:R0:W-:Y:S01]  /*2a050*/  STS.U16 [R3+0x12f00], R2 ;  /* 0x012f000203007388 */ /* 0x0041e20000000400 */
        /* <DEDUP_REMOVED lines=9> */
[----:B0-----:R-:W2:Y:S01]  /*2a0f0*/  LDL.LU R2, [R1+0x6f2c] ;  /* 0x006f2c0001027983 */ /* 0x001ea20000300800 */
[----:B------:R0:W-:Y:S03]  /*2a100*/  STS.U16 [R3+0x17f00], R16 ;  /* 0x017f001003007388 */ /* 0x0001e60000000400 */
[----:B0-----:R-:W3:Y:S04]  /*2a110*/  LDL.LU R3, [R1+0x78] ;  /* 0x0000780001037983 */ /* 0x001ee80000300800 */
[----:B---3--:R0:W-:Y:S04]  /*2a120*/  STL [R1+0x6f20], R3 ;  /* 0x006f200301007387 */ /* 0x0081e80000100800 */
[----:B0-----:R-:W3:Y:S04]  /*2a130*/  LDL.LU R3, [R1+0x7c] ;  /* 0x00007c0001037983 */ /* 0x001ee80000300800 */
[----:B---3--:R0:W-:Y:S04]  /*2a140*/  STL [R1+0x6f24], R3 ;  /* 0x006f240301007387 */ /* 0x0081e80000100800 */
[----:B0-----:R-:W3:Y:S04]  /*2a150*/  LDL.LU R3, [R1+0x80] ;  /* 0x0000800001037983 */ /* 0x001ee80000300800 */
[----:B--2---:R-:W-:Y:S04]  /*2a160*/  STS.U16 [R2], R17 ;  /* 0x0000001102007388 */ /* 0x004fe80000000400 */
[----:B------:R-:W-:Y:S04]  /*2a170*/  STS.U16 [R2+0x400], R18 ;  /* 0x0004001202007388 */ /* 0x000fe80000000400 */
[----:B------:R-:W-:Y:S04]  /*2a180*/  STS.U16 [R2+0x800], R19 ;  /* 0x0008001302007388 */ /* 0x000fe80000000400 */
[----:B------:R-:W-:Y:S04]  /*2a190*/  STS.U16 [R2+0xc00], R20 ;  /* 0x000c001402007388 */ /* 0x000fe80000000400 */
[----:B------:R-:W-:Y:S04]  /*2a1a0*/  STS.U16 [R2+0x1000], R21 ;  /* 0x0010001502007388 */ /* 0x000fe80000000400 */
[----:B------:R-:W-:Y:S04]  /*2a1b0*/  STS.U16 [R2+0x1400], R22 ;  /* 0x0014001602007388 */ /* 0x000fe80000000400 */
[----:B------:R-:W-:Y:S04]  /*2a1c0*/  STS.U16 [R2+0x1800], R23 ;  /* 0x0018001702007388 */ /* 0x000fe80000000400 */
[----:B------:R-:W-:Y:S04]  /*2a1d0*/  STS.U16 [R2+0x1c00], R24 ;  /* 0x001c001802007388 */ /* 0x000fe80000000400 */
[----:B---3--:R0:W-:Y:S04]  /*2a1e0*/  STL [R1+0x6f28], R3 ;  /* 0x006f280301007387 */ /* 0x0081e80000100800 */
        /* <DEDUP_REMOVED lines=18> */
[----:B------:R-:W3:Y:S01]  /*2a310*/  LDL.LU R23, [R1+0x30] ;  /* 0x0000300001177983 */ /* 0x000ee20000300800 */
[----:B------:R0:W-:Y:S01]  /*2a320*/  STS.U16 [R2+0x2000], R25 ;  /* 0x0020001902007388 */ /* 0x0001e20000000400 */
[----:B------:R-:W3:Y:S03]  /*2a330*/  LDL.LU R24, [R1+0x2c] ;  /* 0x00002c0001187983 */ /* 0x000ee60000300800 */
[----:B------:R1:W-:Y:S04]  /*2a340*/  STS.U16 [R2+0x2400], R26 ;  /* 0x0024001a02007388 */ /* 0x0003e80000000400 */
[----:B------:R1:W-:Y:S04]  /*2a350*/  STS.U16 [R2+0x2800], R27 ;  /* 0x0028001b02007388 */ /* 0x0003e80000000400 */
[----:B------:R1:W-:Y:S04]  /*2a360*/  STS.U16 [R2+0x2c00], R28 ;  /* 0x002c001c02007388 */ /* 0x0003e80000000400 */
[----:B------:R1:W-:Y:S04]  /*2a370*/  STS.U16 [R2+0x3000], R29 ;  /* 0x0030001d02007388 */ /* 0x0003e80000000400 */
[----:B------:R1:W-:Y:S04]  /*2a380*/  STS.U16 [R2+0x3400], R0 ;  /* 0x0034000002007388 */ /* 0x0003e80000000400 */
[----:B0-----:R-:W3:Y:S01]  /*2a390*/  LDL.LU R25, [R1+0x28] ;  /* 0x0000280001197983 */ /* 0x001ee20000300800 */
[----:B-1----:R-:W3:Y:S02]  /*2a3a0*/  LDL.LU R26, [R1+0x24] ;  /* 0x00002400011a7983 */ /* 0x002ee40000300800 */
[----:B------:R-:W3:Y:S01]  /*2a3b0*/  LDL.LU R27, [R1+0x20] ;  /* 0x00002000011b7983 */ /* 0x000ee20000300800 */
[----:B------:R-:W3:Y:S01]  /*2a3c0*/  LDL.LU R28, [R1+0x1c] ;  /* 0x00001c00011c7983 */ /* 0x000ee20000300800 */
[----:B------:R-:W3:Y:S02]  /*2a3d0*/  LDL.LU R29, [R1+0x18] ;  /* 0x00001800011d7983 */ /* 0x000ee40000300800 */
[----:B------:R-:W3:Y:S02]  /*2a3e0*/  LDL.LU R0, [R1+0x14] ;  /* 0x0000140001007983 */ /* 0x000ee40000300800 */
[----:B------:R-:W3:Y:S01]  /*2a3f0*/  LDL.LU R4, [R1+0x10] ;  /* 0x0000100001047983 */ /* 0x000ee20000300800 */
[----:B------:R-:W3:Y:S04]  /*2a400*/  LDL.LU R5, [R1+0xc] ;  /* 0x00000c0001057983 */ /* 0x000ee80000300800 */
[----:B--2---:R0:W-:Y:S04]  /*2a410*/  STS.U16 [R2+0x3800], R3 ;  /* 0x0038000302007388 */ /* 0x0041e80000000400 */
[----:B0-----:R-:W2:Y:S04]  /*2a420*/  LDL.LU R3, [R1+0x6f28] ;  /* 0x006f280001037983 */ /* 0x001ea80000300800 */
[----:B--2---:R0:W-:Y:S04]  /*2a430*/  STS.U16 [R2+0x3c00], R3 ;  /* 0x003c000302007388 */ /* 0x0041e80000000400 */
[----:B0-----:R-:W2:Y:S04]  /*2a440*/  LDL.LU R3, [R1+0x6f24] ;  /* 0x006f240001037983 */ /* 0x001ea80000300800 */
[----:B--2---:R0:W-:Y:S04]  /*2a450*/  STS.U16 [R2+0x4000], R3 ;  /* 0x0040000302007388 */ /* 0x0041e80000000400 */
[----:B0-----:R-:W2:Y:S04]  /*2a460*/  LDL.LU R3, [R1+0x6f20] ;  /* 0x006f200001037983 */ /* 0x001ea80000300800 */
[----:B---3--:R-:W-:Y:S04]  /*2a470*/  STS.U16 [R2+0x4800], R6 ;  /* 0x0048000602007388 */ /* 0x008fe80000000400 */
[----:B----4-:R-:W-:Y:S04]  /*2a480*/  STS.U16 [R2+0x4c00], R7 ;  /* 0x004c000702007388 */ /* 0x010fe80000000400 */
[----:B------:R-:W-:Y:S04]  /*2a490*/  STS.U16 [R2+0x5000], R8 ;  /* 0x0050000802007388 */ /* 0x000fe80000000400 */
        /* <DEDUP_REMOVED lines=22> */
[----:B--2---:R0:W-:Y:S04]  /*2a600*/  STS.U16 [R2+0x4400], R3 ;  /* 0x0044000302007388 */ /* 0x0041e80000000400 */
[----:B0-----:R-:W2:Y:S01]  /*2a610*/  LDL.LU R3, [R1+0x6f1c] ;  /* 0x006f1c0001037983 */ /* 0x001ea20000300800 */
[----:B------:R-:W3:Y:S02]  /*2a620*/  LDL.LU R6, [R1+0x6f18] ;  /* 0x006f180001067983 */ /* 0x000ee40000300800 */
        /* <DEDUP_REMOVED lines=22> */
[----:B------:R-:W3:Y:S01]  /*2a790*/  LDL.LU R29, [R1+0x6ebc] ;  /* 0x006ebc00011d7983 */ /* 0x000ee20000300800 */
[----:B------:R-:W3:Y:S03]  /*2a7a0*/  LDL.LU R0, [R1+0x6eb8] ;  /* 0x006eb80001007983 */ /* 0x000ee60000300800 */
[----:B------:R-:W-:Y:S04]  /*2a7b0*/  STS.U16 [R2+0xac00], R4 ;  /* 0x00ac000402007388 */ /* 0x000fe80000000400 */
[----:B------:R-:W-:Y:S04]  /*2a7c0*/  STS.U16 [R2+0xb000], R5 ;  /* 0x00b0000502007388 */ /* 0x000fe80000000400 */
[----:B--2---:R-:W-:Y:S04]  /*2a7d0*/  STS.U16 [R2+0xbc00], R28 ;  /* 0x00bc001c02007388 */ /* 0x004fe80000000400 */
[----:B---3--:R0:W-:Y:S04]  /*2a7e0*/  STS.U16 [R2+0xb400], R0 ;  /* 0x00b4000002007388 */ /* 0x0081e80000000400 */
[----:B0-----:R-:W2:Y:S01]  /*2a7f0*/  LDL.LU R0, [R1+0x6eb4] ;  /* 0x006eb40001007983 */ /* 0x001ea20000300800 */
[----:B------:R-:W3:Y:S02]  /*2a800*/  LDL R5, [R1+0x1b54] ;  /* 0x001b540001057983 */ /* 0x000ee40000100800 */
[----:B------:R-:W3:Y:S02]  /*2a810*/  LDL R4, [R1+0x2330] ;  /* 0x0023300001047983 */ /* 0x000ee40000100800 */
[----:B------:R-:W2:Y:S02]  /*2a820*/  LDL.LU R28, [R1+0x1b5c] ;  /* 0x001b5c00011c7983 */ /* 0x000ea40000300800 */
[----:B--2---:R-:W-:Y:S01]  /*2a830*/  STL [R1+0x6c3c], R28 ;  /* 0x006c3c1c01007387 */ /* 0x004fe20000100800 */
[----:B------:R-:W-:Y:S02]  /*2a840*/  STL [R1+0x6c40], R28 ;  /* 0x006c401c01007387 */ /* 0x000fe40000100800 */
[----:B------:R-:W-:Y:S02]  /*2a850*/  STL [R1+0x6c44], R28 ;  /* 0x006c441c01007387 */ /* 0x000fe40000100800 */
[----:B------:R-:W-:Y:S01]  /*2a860*/  STL [R1+0x6c48], R28 ;  /* 0x006c481c01007387 */ /* 0x000fe20000100800 */
[----:B------:R-:W-:Y:S01]  /*2a870*/  STL [R1+0x6c4c], R28 ;  /* 0x006c4c1c01007387 */ /* 0x000fe20000100800 */
[----:B------:R-:W-:Y:S02]  /*2a880*/  STL [R1+0x6c50], R28 ;  /* 0x006c501c01007387 */ /* 0x000fe40000100800 */
[----:B------:R-:W-:Y:S02]  /*2a890*/  STL [R1+0x6c54], R28 ;  /* 0x006c541c01007387 */ /* 0x000fe40000100800 */
[----:B------:R0:W-:Y:S02]  /*2a8a0*/  STL [R1+0x6eac], R28 ;  /* 0x006eac1c01007387 */ /* 0x0001e40000100800 */
[----:B0-----:R-:W-:-:S06]  /*2a8b0*/  PRMT R28, RZ, 0x7610, R28 ;  /* 0x00007610ff1c7816 */ /* 0x001fcc000000001c */
[----:B---3--:R-:W2:Y:S04]  /*2a8c0*/  @!P1 LDG.E.U16 R28, [R4.64] ;  /* 0x00000006041c9981 */ /* 0x008ea8000c1e1500 */
[----:B------:R0:W-:Y:S04]  /*2a8d0*/  STS.U16 [R2+0xb800], R29 ;  /* 0x00b8001d02007388 */ /* 0x0001e80000000400 */
[----:B------:R-:W-:Y:S04]  /*2a8e0*/  STS.U16 [R2+0xc000], R27 ;  /* 0x00c0001b02007388 */ /* 0x000fe80000000400 */
[----:B------:R-:W-:Y:S04]  /*2a8f0*/  STS.U16 [R2+0xc400], R26 ;  /* 0x00c4001a02007388 */ /* 0x000fe80000000400 */
[----:B------:R-:W-:Y:S04]  /*2a900*/  STS.U16 [R2+0xc800], R25 ;  /* 0x00c8001902007388 */ /* 0x000fe80000000400 */
[----:B------:R-:W-:Y:S04]  /*2a910*/  STS.U16 [R2+0xcc00], R24 ;  /* 0x00cc001802007388 */ /* 0x000fe80000000400 */
[----:B------:R-:W-:Y:S04]  /*2a920*/  STS.U16 [R2+0xd000], R23 ;  /* 0x00d0001702007388 */ /* 0x000fe80000000400 */
[----:B------:R-:W-:Y:S01]  /*2a930*/  STS.U16 [R2+0xd400], R22 ;  /* 0x00d4001602007388 */ /* 0x000fe20000000400 */
[----:B0-----:R-:W-:-:S03]  /*2a940*/  LOP3.LUT R29, R2, 0x20, RZ, 0x3c, !PT ;  /* 0x00000020021d7812 */ /* 0x001fc600078e3cff */
        /* <DEDUP_REMOVED lines=9> */
[----:B------:R-:W-:Y:S01]  /*2a9e0*/  STS.U16 [R2+0xfc00], R12 ;  /* 0x00fc000c02007388 */ /* 0x000fe20000000400 */
[----:B------:R-:W-:Y:S02]  /*2a9f0*/  STS.U16 [R29+0x100], R11 ;  /* 0x0001000b1d007388 */ /* 0x000fe40000000400 */
[----:B------:R-:W-:Y:S02]  /*2aa00*/  STS.U16 [R29+0x500], R10 ;  /* 0x0005000a1d007388 */ /* 0x000fe40000000400 */
[----:B------:R-:W-:Y:S01]  /*2aa10*/  STS.U16 [R29+0x900], R9 ;  /* 0x000900091d007388 */ /* 0x000fe20000000400 */
[----:B------:R-:W-:Y:S01]  /*2aa20*/  STS.U16 [R29+0xd00], R8 ;  /* 0x000d00081d007388 */ /* 0x000fe20000000400 */
[----:B----4-:R-:W-:Y:S03]  /*2aa30*/  STS.U16 [R29+0x1100], R7 ;  /* 0x001100071d007388 */ /* 0x010fe60000000400 */
[----:B------:R0:W-:Y:S01]  /*2aa40*/  STL [R1+0x237c], R2 ;  /* 0x00237c0201007387 */ /* 0x0001e20000100800 */
[----:B------:R-:W-:Y:S02]  /*2aa50*/  STS.U16 [R29+0x1500], R6 ;  /* 0x001500061d007388 */ /* 0x000fe40000000400 */
[----:B------:R1:W-:Y:S01]  /*2aa60*/  STS.U16 [R29+0x1900], R3 ;  /* 0x001900031d007388 */ /* 0x0003e20000000400 */
[----:B0-----:R-:W3:Y:S01]  /*2aa70*/  LDL.LU R2, [R1+0x1b64] ;  /* 0x001b640001027983 */ /* 0x001ee20000300800 */
[----:B-1----:R-:W4:Y:S03]  /*2aa80*/  LDL.LU R29, [R1+0x6eb0] ;  /* 0x006eb000011d7983 */ /* 0x002f260000300800 */
        /* <DEDUP_REMOVED lines=13> */
[----:B----4-:R-:W-:-:S02]  /*2ab60*/  PRMT R29, RZ, 0x7610, R29 ;  /* 0x00007610ff1d7816 */ /* 0x010fc4000000001d */
[----:B--2---:R-:W-:-:S04]  /*2ab70*/  @!P1 LOP3.LUT R5, R5, R4, RZ, 0x3c, !PT ;  /* 0x0000000405059212 */ /* 0x004fc800078e3cff */
[----:B------:R-:W-:-:S04]  /*2ab80*/  @!P1 LOP3.LUT R4, R5, R4, RZ, 0x3c, !PT ;  /* 0x0000000405049212 */ /* 0x000fc800078e3cff */
[----:B------:R-:W-:-:S05]  /*2ab90*/  @!P1 LOP3.LUT R5, R5, R4, RZ, 0x3c, !PT ;  /* 0x0000000405059212 */ /* 0x000fca00078e3cff */
[----:B------:R-:W2:Y:S04]  /*2aba0*/  @!P1 LDG.E.U16 R29, [R4.64] ;  /* 0x00000006041d9981 */ /* 0x000ea8000c1e1500 */
[----:B--2---:R0:W-:Y:S04]  /*2abb0*/  STL [R1+0xb3c], R29 ;  /* 0x000b3c1d01007387 */ /* 0x0041e80000100800 */
[----:B0-----:R-:W2:Y:S01]  /*2abc0*/  LDL.LU R29, [R1+0x6ea4] ;  /* 0x006ea400011d7983 */ /* 0x001ea20000300800 */
[----:B------:R-:W4:Y:S02]  /*2abd0*/  LDL R4, [R1+0x1b40] ;  /* 0x001b400001047983 */ /* 0x000f240000100800 */
[----:B------:R-:W4:Y:S01]  /*2abe0*/  LDL R5, [R1+0x231c] ;  /* 0x00231c0001057983 */ /* 0x000f220000100800 */
[----:B------:R-:W-:-:S02]  /*2abf0*/  PRMT R0, RZ, 0x7610, R0 ;  /* 0x00007610ff007816 */ /* 0x000fc40000000000 */
[----:B----4-:R-:W-:-:S04]  /*2ac00*/  @!P1 LOP3.LUT R5, R5, R4, RZ, 0x3c, !PT ;  /* 0x0000000405059212 */ /* 0x010fc800078e3cff */
[----:B------:R-:W-:-:S04]  /*2ac10*/  @!P1 LOP3.LUT R4, R5, R4, RZ, 0x3c, !PT ;  /* 0x0000000405049212 */ /* 0x000fc800078e3cff */
[----:B------:R-:W-:-:S05]  /*2ac20*/  @!P1 LOP3.LUT R5, R5, R4, RZ, 0x3c, !PT ;  /* 0x0000000405059212 */ /* 0x000fca00078e3cff */
[----:B------:R-:W4:Y:S04]  /*2ac30*/  @!P1 LDG.E.U16 R0, [R4.64] ;  /* 0x0000000604009981 */ /* 0x000f28000c1e1500 */
[----:B----4-:R0:W-:Y:S04]  /*2ac40*/  STL [R1+0xb38], R0 ;  /* 0x000b380001007387 */ /* 0x0101e80000100800 */
[----:B0-----:R-:W4:Y:S01]  /*2ac50*/  LDL.LU R0, [R1+0x6ea0] ;  /* 0x006ea00001007983 */ /* 0x001f220000300800 */
[----:B------:R-:W3:Y:S02]  /*2ac60*/  LDL R4, [R1+0x2304] ;  /* 0x0023040001047983 */ /* 0x000ee40000100800 */
[----:B------:R-:W3:Y:S01]  /*2ac70*/  LDL R5, [R1+0x2308] ;  /* 0x0023080001057983 */ /* 0x000ee20000100800 */
[----:B--2---:R-:W-:-:S02]  /*2ac80*/  PRMT R29, RZ, 0x7610, R29 ;  /* 0x00007610ff1d7816 */ /* 0x004fc4000000001d */
[----:B---3--:R-:W-:-:S04]  /*2ac90*/  @!P1 LOP3.LUT R5, R5, R4, RZ, 0x3c, !PT ;  /* 0x0000000405059212 */ /* 0x008fc800078e3cff */
[----:B------:R-:W-:-:S04]  /*2aca0*/  @!P1 LOP3.LUT R4, R5, R4, RZ, 0x3c, !PT ;  /* 0x0000000405049212 */ /* 0x000fc800078e3cff */
[----:B------:R-:W-:-:S05]  /*2acb0*/  @!P1 LOP3.LUT R5, R5, R4, RZ, 0x3c, !PT ;  /* 0x0000000405059212 */ /* 0x000fca00078e3cff */
[----:B------:R-:W2:Y:S04]  /*2acc0*/  @!P1 LDG.E.U16 R29, [R4.64] ;  /* 0x00000006041d9981 */ /* 0x000ea8000c1e1500 */
[----:B--2---:R0:W-:Y:S04]  /*2acd0*/  STL [R1+0xb34], R29 ;  /* 0x000b341d01007387 */ /* 0x0041e80000100800 */
[----:B0-----:R-:W2:Y:S01]  /*2ace0*/  LDL.LU R29, [R1+0x6e9c] ;  /* 0x006e9c00011d7983 */ /* 0x001ea20000300800 */
[----:B------:R-:W3:Y:S02]  /*2acf0*/  LDL R4, [R1+0x22fc] ;  /* 0x0022fc0001047983 */ /* 0x000ee40000100800 */
[----:B------:R-:W3:Y:S01]  /*2ad00*/  LDL R5, [R1+0x2300] ;  /* 0x0023000001057983 */ /* 0x000ee20000100800 */
[----:B----4-:R-:W-:-:S02]  /*2ad10*/  PRMT R0, RZ, 0x7610, R0 ;  /* 0x00007610ff007816 */ /* 0x010fc40000000000 */
[----:B---3--:R-:W-:-:S04]  /*2ad20*/  @!P1 LOP3.LUT R5, R5, R4, RZ, 0x3c, !PT ;  /* 0x0000000405059212 */ /* 0x008fc800078e3cff */
[----:B------:R-:W-:-:S04]  /*2ad30*/  @!P1 LOP3.LUT R4, R5, R4, RZ, 0x3c, !PT ;  /* 0x0000000405049212 */ /* 0x000fc800078e3cff */
[----:B------:R-:W-:-:S05]  /*2ad40*/  @!P1 LOP3.LUT R5, R5, R4, RZ, 0x3c, !PT ;  /* 0x0000000405059212 */ /* 0x000fca00078e3cff */
[----:B------:R-:W3:Y:S04]  /*2ad50*/  @!P1 LDG.E.U16 R0, [R4.64] ;  /* 0x0000000604009981 */ /* 0x000ee8000c1e1500 */
[----:B---3--:R0:W-:Y:S04]  /*2ad60*/  STL [R1+0xb30], R0 ;  /* 0x000b300001007387 */ /* 0x0081e80000100800 */
[----:B0-----:R-:W3:Y:S01]  /*2ad70*/  LDL.LU R0, [R1+0x6e98] ;  /* 0x006e980001007983 */ /* 0x001ee20000300800 */
[----:B------:R-:W4:Y:S02]  /*2ad80*/  LDL R4, [R1+0x22e4] ;  /* 0x0022e40001047983 */ /* 0x000f240000100800 */
[----:B------:R-:W4:Y:S01]  /*2ad90*/  LDL R5, [R1+0x22e8] ;  /* 0x0022e80001057983 */ /* 0x000f220000100800 */
[----:B--2---:R-:W-:-:S02]  /*2ada0*/  PRMT R29, RZ, 0x7610, R29 ;  /* 0x00007610ff1d7816 */ /* 0x004fc4000000001d */
[----:B----4-:R-:W-:-:S04]  /*2adb0*/  @!P1 LOP3.LUT R5, R5, R4, RZ, 0x3c, !PT ;  /* 0x0000000405059212 */ /* 0x010fc800078e3cff */
[----:B------:R-:W-:-:S04]  /*2adc0*/  @!P1 LOP3.LUT R4, R5, R4, RZ, 0x3c, !PT ;  /* 0x0000000405049212 */ /* 0x000fc800078e3cff */
[----:B------:R-:W-:-:S05]  /*2add0*/  @!P1 LOP3.LUT R5, R5, R4, RZ, 0x3c, !PT ;  /* 0x0000000405059212 */ /* 0x000fca00078e3cff */
[----:B------:R-:W2:Y:S04]  /*2ade0*/  @!P1 LDG.E.U16 R29, [R4.64] ;  /* 0x00000006041d9981 */ /* 0x000ea8000c1e1500 */
[----:B--2---:R0:W-:Y:S04]  /*2adf0*/  STL [R1+0xb2c], R29 ;  /* 0x000b2c1d01007387 */ /* 0x0041e80000100800 */
[----:B0-----:R-:W2:Y:S01]  /*2ae00*/  LDL.LU R29, [R1+0x6e94] ;  /* 0x006e9400011d7983 */ /* 0x001ea20000300800 */
[----:B------:R-:W4:Y:S02]  /*2ae10*/  LDL R4, [R1+0x22dc] ;  /* 0x0022dc0001047983 */ /* 0x000f240000100800 */
[----:B------:R-:W4:Y:S01]  /*2ae20*/  LDL R5, [R1+0x22e0] ;  /* 0x0022e00001057983 */ /* 0x000f220000100800 */
[----:B---3--:R-:W-:-:S02]  /*2ae30*/  PRMT R0, RZ, 0x7610, R0 ;  /* 0x00007610ff007816 */ /* 0x008fc40000000000 */
[----:B----4-:R-:W-:-:S04]  /*2ae40*/  @!P1 LOP3.LUT R5, R5, R4, RZ, 0x3c, !PT ;  /* 0x0000000405059212 */ /* 0x010fc800078e3cff */
        /* <DEDUP_REMOVED lines=537> */
[----:B------:R-:W4:Y:S02]  /*2cfe0*/  LDL R5, [R1+0x2040] ;  /* 0x0020400001057983 */ /* 0x000f240000100800 */
[----:B----4-:R-:W-:-:S02]  /*2cff0*/  @!P1 LOP3.LUT R5, R5, R4, RZ, 0x3c, !PT ;  /* 0x0000000405059212 */ /* 0x010fc400078e3cff */
[----:B--2---:R-:W-:Y:S02]  /*2d000*/  PRMT R29, RZ, 0x7610, R29 ;  /* 0x00007610ff1d7816 */ /* 0x004fe4000000001d */
        /* <DEDUP_REMOVED lines=749> */
[----:B------:R0:W3:Y:S04]  /*2fee0*/  @!P1 LDG.E.U16 R0, [R4.64] ;  /* 0x0000000604009981 */ /* 0x0000e8000c1e1500 */
[----:B0-----:R-:W4:Y:S04]  /*2fef0*/  LDL R4, [R1+0x1cbc] ;  /* 0x001cbc0001047983 */ /* 0x001f280000100800 */
[----:B------:R-:W4:Y:S01]  /*2ff00*/  LDL R5, [R1+0x1cc0] ;  /* 0x001cc00001057983 */ /* 0x000f220000100800 */
[----:B--2---:R-:W-:Y:S02]  /*2ff10*/  PRMT R29, RZ, 0x7610, R29 ;  /* 0x00007610ff1d7816 */ /* 0x004fe4000000001d */
[----:B----4-:R-:W-:-:S04]  /*2ff20*/  @!P1 LOP3.LUT R5, R5, R4, RZ, 0x3c, !PT ;  /* 0x0000000405059212 */ /* 0x010fc800078e3cff */
[----:B------:R-:W-:-:S04]  /*2ff30*/  @!P1 LOP3.LUT R4, R5, R4, RZ, 0x3c, !PT ;  /* 0x0000000405049212 */ /* 0x000fc800078e3cff */
[----:B------:R-:W-:Y:S01]  /*2ff40*/  @!P1 LOP3.LUT R5, R5, R4, RZ, 0x3c, !PT ;  /* 0x0000000405059212 */ /* 0x000fe200078e3cff */
[----:B---3--:R0:W-:Y:S04]  /*2ff50*/  STL [R1+0x6be8], R0 ;  /* 0x006be80001007387 */ /* 0x0081e80000100800 */
[----:B------:R1:W2:Y:S04]  /*2ff60*/  @!P1 LDG.E.U16 R29, [R4.64] ;  /* 0x00000006041d9981 */ /* 0x0002a8000c1e1500 */
[----:B-1----:R-:W3:Y:S04]  /*2ff70*/  LDL R4, [R1+0x1cac] ;  /* 0x001cac0001047983 */ /* 0x002ee80000100800 */
[----:B------:R-:W3:Y:S01]  /*2ff80*/  LDL R5, [R1+0x1cb0] ;  /* 0x001cb00001057983 */ /* 0x000ee20000100800 */
[----:B0-----:R-:W-:-:S02]  /*2ff90*/  PRMT R0, RZ, 0x7610, R0 ;  /* 0x00007610ff007816 */ /* 0x001fc40000000000 */
[----:B---3--:R-:W-:-:S04]  /*2ffa0*/  @!P1 LOP3.LUT R5, R5, R4, RZ, 0x3c, !PT ;  /* 0x0000000405059212 */ /* 0x008fc800078e3cff */
[----:B------:R-:W-:-:S04]  /*2ffb0*/  @!P1 LOP3.LUT R4, R5, R4, RZ, 0x3c, !PT ;  /* 0x0000000405049212 */ /* 0x000fc800078e3cff */
[----:B------:R-:W-:Y:S01]  /*2ffc0*/  @!P1 LOP3.LUT R5, R5, R4, RZ, 0x3c, !PT ;  /* 0x0000000405059212 */ /* 0x000fe200078e3cff */
[----:B--2---:R-:W-:Y:S04]  /*2ffd0*/  STL [R1+0x6bac], R29 ;  /* 0x006bac1d01007387 */ /* 0x004fe80000100800 */
[----:B------:R0:W2:Y:S04]  /*2ffe0*/  @!P1 LDG.E.U16 R0, [R4.64] ;  /* 0x0000000604009981 */ /* 0x0000a8000c1e1500 */
[----:B0-----:R-:W3:Y:S04]  /*2fff0*/  LDL R4, [R1+0x1c8c] ;  /* 0x001c8c0001047983 */ /* 0x001ee80000100800 */
[----:B------:R-:W3:Y:S01]  /*30000*/  LDL R5, [R1+0x1c90] ;  /* 0x001c900001057983 */ /* 0x000ee20000100800 */
[----:B------:R-:W-:-:S02]  /*30010*/  PRMT R28, RZ, 0x7610, R28 ;  /* 0x00007610ff1c7816 */ /* 0x000fc4000000001c */
[----:B---3--:R-:W-:-:S04]  /*30020*/  @!P1 LOP3.LUT R5, R5, R4, RZ, 0x3c, !PT ;  /* 0x0000000405059212 */ /* 0x008fc800078e3cff */
[----:B------:R-:W-:-:S04]  /*30030*/  @!P1 LOP3.LUT R4, R5, R4, RZ, 0x3c, !PT ;  /* 0x0000000405049212 */ /* 0x000fc800078e3cff */
[----:B------:R-:W-:-:S05]  /*30040*/  @!P1 LOP3.LUT R5, R5, R4, RZ, 0x3c, !PT ;  /* 0x0000000405059212 */ /* 0x000fca00078e3cff */
[----:B------:R-:W3:Y:S04]  /*30050*/  @!P1 LDG.E.U16 R28, [R4.64] ;  /* 0x00000006041c9981 */ /* 0x000ee8000c1e1500 */
[----:B--2---:R-:W-:Y:S04]  /*30060*/  STL [R1+0x6c34], R0 ;  /* 0x006c340001007387 */ /* 0x004fe80000100800 */
[----:B---3--:R0:W-:Y:S04]  /*30070*/  STL [R1+0x20], R28 ;  /* 0x0000201c01007387 */ /* 0x0081e80000100800 */
[----:B0-----:R-:W2:Y:S01]  /*30080*/  LDL.LU R28, [R1+0x6c54] ;  /* 0x006c5400011c7983 */ /* 0x001ea20000300800 */
[----:B------:R-:W3:Y:S02]  /*30090*/  LDL R4, [R1+0x1c6c] ;  /* 0x001c6c0001047983 */ /* 0x000ee40000100800 */
[----:B------:R-:W3:Y:S02]  /*300a0*/  LDL R5, [R1+0x1c70] ;  /* 0x001c700001057983 */ /* 0x000ee40000100800 */
[----:B---3--:R-:W-:-:S02]  /*300b0*/  @!P1 LOP3.LUT R5, R5, R4, RZ, 0x3c, !PT ;  /* 0x0000000405059212 */ /* 0x008fc400078e3cff */
[----:B--2---:R-:W-:Y:S02]  /*300c0*/  PRMT R28, RZ, 0x7610, R28 ;  /* 0x00007610ff1c7816 */ /* 0x004fe4000000001c */
[----:B------:R-:W-:-:S04]  /*300d0*/  @!P1 LOP3.LUT R4, R5, R4, RZ, 0x3c, !PT ;  /* 0x0000000405049212 */ /* 0x000fc800078e3cff */
[----:B------:R-:W-:-:S05]  /*300e0*/  @!P1 LOP3.LUT R5, R5, R4, RZ, 0x3c, !PT ;  /* 0x0000000405059212 */ /* 0x000fca00078e3cff */
[----:B------:R-:W2:Y:S04]  /*300f0*/  @!P1 LDG.E.U16 R28, [R4.64] ;  /* 0x00000006041c9981 */ /* 0x000ea8000c1e1500 */
[----:B--2---:R0:W-:Y:S04]  /*30100*/  STL [R1+0x1c], R28 ;  /* 0x00001c1c01007387 */ /* 0x0041e80000100800 */
        /* <DEDUP_REMOVED lines=11> */
[----:B------:R-:W3:Y:S01]  /*301c0*/  LDL R5, [R1+0x1c30] ;  /* 0x001c300001057983 */ /* 0x000ee20000100800 */
[----:B------:R-:W-:-:S02]  /*301d0*/  PRMT R29, RZ, 0x7610, R29 ;  /* 0x00007610ff1d7816 */ /* 0x000fc4000000001d */
[----:B---3--:R-:W-:-:S04]  /*301e0*/  @!P1 LOP3.LUT R5, R5, R4, RZ, 0x3c, !PT ;  /* 0x0000000405059212 */ /* 0x008fc800078e3cff */
        /* <DEDUP_REMOVED lines=8> */
[----:B------:R-:W-:-:S05]  /*30270*/  @!P1 LOP3.LUT R5, R5, R4, RZ, 0x3c, !PT ;  /* 0x0000000405059212 */ /* 0x000fca00078e3cff */
[----:B------:R-:W2:Y:S04]  /*30280*/  @!P1 LDG.E.U16 R28, [R4.64] ;  /* 0x00000006041c9981 */ /* 0x000ea8000c1e1500 */
[----:B---3--:R0:W-:Y:S04]  /*30290*/  STL [R1+0x14], R29 ;  /* 0x0000141d01007387 */ /* 0x0081e80000100800 */
[----:B0-----:R-:W3:Y:S04]  /*302a0*/  LDL R29, [R1+0x1b70] ;  /* 0x001b7000011d7983 */ /* 0x001ee80000100800 */
        /* <DEDUP_REMOVED lines=35> */
[----:B------:R0:W4:Y:S04]  /*304e0*/  @!P1 LDG.E.U16 R0, [R4.64] ;  /* 0x0000000604009981 */ /* 0x000128000c1e1500 */
[----:B0-----:R-:W2:Y:S01]  /*304f0*/  LDL R5, [R1+0x1b6c] ;  /* 0x001b6c0001057983 */ /* 0x001ea20000100800 */
[----:B------:R-:W-:Y:S01]  /*30500*/  PRMT R27, RZ, 0x7610, R27 ;  /* 0x00007610ff1b7816 */ /* 0x000fe2000000001b */
[----:B---3--:R-:W-:Y:S02]  /*30510*/  @!P1 IMAD.MOV.U32 R4, RZ, RZ, R29 ;  /* 0x000000ffff049224 */ /* 0x008fe400078e001d */
[----:B----4-:R0:W-:Y:S01]  /*30520*/  STL [R1], R0 ;  /* 0x0000000001007387 */ /* 0x0101e20000100800 */
[----:B------:R-:W-:Y:S01]  /*30530*/  PRMT R26, RZ, 0x7610, R26 ;  /* 0x00007610ff1a7816 */ /* 0x000fe2000000001a */
[----:B------:R-:W3:Y:S02]  /*30540*/  LDL R29, [R1+0x1c48] ;  /* 0x001c4800011d7983 */ /* 0x000ee40000100800 */
[----:B--2---:R1:W2:Y:S04]  /*30550*/  @!P1 LDG.E.U16 R27, [R4.64] ;  /* 0x00000006041b9981 */ /* 0x0042a8000c1e1500 */
[----:B0-----:R-:W4:Y:S04]  /*30560*/  LDL R0, [R1+0x1c68] ;  /* 0x001c680001007983 */ /* 0x001f280000100800 */
[----:B-1----:R-:W2:Y:S04]  /*30570*/  LDL R4, [R1+0x1ca4] ;  /* 0x001ca40001047983 */ /* 0x002ea80000100800 */
[----:B------:R-:W2:Y:S02]  /*30580*/  LDL R5, [R1+0x1ca8] ;  /* 0x001ca80001057983 */ /* 0x000ea40000100800 */
[----:B--2---:R-:W-:-:S04]  /*30590*/  @!P1 LOP3.LUT R5, R5, R4, RZ, 0x3c, !PT ;  /* 0x0000000405059212 */ /* 0x004fc800078e3cff */
[----:B------:R-:W-:-:S04]  /*305a0*/  @!P1 LOP3.LUT R4, R5, R4, RZ, 0x3c, !PT ;  /* 0x0000000405049212 */ /* 0x000fc800078e3cff */
[----:B------:R-:W-:-:S05]  /*305b0*/  @!P1 LOP3.LUT R5, R5, R4, RZ, 0x3c, !PT ;  /* 0x0000000405059212 */ /* 0x000fca00078e3cff */
[----:B------:R0:W2:Y:S04]  /*305c0*/  @!P1 LDG.E.U16 R26, [R4.64] ;  /* 0x00000006041a9981 */ /* 0x0000a8000c1e1500 */
[----:B------:R1:W-:Y:S04]  /*305d0*/  STL [R1+0x6c24], R27 ;  /* 0x006c241b01007387 */ /* 0x0003e80000100800 */
[----:B0-----:R-:W3:Y:S04]  /*305e0*/  LDL R4, [R1+0x1c84] ;  /* 0x001c840001047983 */ /* 0x001ee80000100800 */
[----:B------:R-:W3:Y:S04]  /*305f0*/  LDL R5, [R1+0x1c88] ;  /* 0x001c880001057983 */ /* 0x000ee80000100800 */
[----:B-1----:R-:W4:Y:S04]  /*30600*/  LDL R27, [R1+0x1c44] ;  /* 0x001c4400011b7983 */ /* 0x002f280000100800 */
[----:B--2---:R0:W-:Y:S04]  /*30610*/  STL [R1+0x6bec], R26 ;  /* 0x006bec1a01007387 */ /* 0x0041e80000100800 */
[----:B0-----:R-:W2:Y:S01]  /*30620*/  LDL R26, [R1+0x1c64] ;  /* 0x001c6400011a7983 */ /* 0x001ea20000100800 */
[----:B---3--:R-:W-:-:S02]  /*30630*/  @!P1 LOP3.LUT R5, R5, R4, RZ, 0x3c, !PT ;  /* 0x0000000405059212 */ /* 0x008fc400078e3cff */
[----:B------:R-:W-:Y:S02]  /*30640*/  PRMT R25, RZ, 0x7610, R25 ;  /* 0x00007610ff197816 */ /* 0x000fe40000000019 */
[----:B------:R-:W-:-:S04]  /*30650*/  @!P1 LOP3.LUT R4, R5, R4, RZ, 0x3c, !PT ;  /* 0x0000000405049212 */ /* 0x000fc800078e3cff */
[----:B------:R-:W-:Y:S02]  /*30660*/  @!P1 LOP3.LUT R5, R5, R4, RZ, 0x3c, !PT ;  /* 0x0000000405059212 */ /* 0x000fe400078e3cff */
[----:B------:R-:W-:-:S03]  /*30670*/  PRMT R24, RZ, 0x7610, R24 ;  /* 0x00007610ff187816 */ /* 0x000fc60000000018 */
[----:B------:R4:W3:Y:S02]  /*30680*/  @!P1 LDG.E.U16 R25, [R4.64] ;  /* 0x0000000604199981 */ /* 0x0008e4000c1e1500 */
[----:B----4-:R-:W-:Y:S02]  /*30690*/  @!P1 IMAD.MOV.U32 R4, RZ, RZ, R0 ;  /* 0x000000ffff049224 */ /* 0x010fe400078e0000 */
[----:B--2---:R-:W-:-:S05]  /*306a0*/  @!P1 IMAD.MOV.U32 R5, RZ, RZ, R26 ;  /* 0x000000ffff059224 */ /* 0x004fca00078e001a */
[----:B------:R-:W2:Y:S04]  /*306b0*/  @!P1 LDG.E.U16 R24, [R4.64] ;  /* 0x0000000604189981 */ /* 0x000ea8000c1e1500 */
[----:B---3--:R0:W-:Y:S01]  /*306c0*/  STL [R1+0x6bf0], R25 ;  /* 0x006bf01901007387 */ /* 0x0081e20000100800 */
[----:B------:R-:W3:Y:S03]  /*306d0*/  LDL R0, [R1+0x1c08] ;  /* 0x001c080001007983 */ /* 0x000ee60000100800 */
[----:B0-----:R-:W4:Y:S04]  /*306e0*/  LDL R25, [R1+0x1c28] ;  /* 0x001c280001197983 */ /* 0x001f280000100800 */
[----:B--2---:R0:W-:Y:S01]  /*306f0*/  STL [R1+0x6bf4], R24 ;  /* 0x006bf41801007387 */ /* 0x0041e20000100800 */
[----:B------:R-:W-:Y:S01]  /*30700*/  PRMT R23, RZ, 0x7610, R23 ;  /* 0x00007610ff177816 */ /* 0x000fe20000000017 */
[----:B------:R-:W-:-:S02]  /*30710*/  @!P1 IMAD.MOV.U32 R4, RZ, RZ, R29 ;  /* 0x000000ffff049224 */ /* 0x000fc400078e001d */
[----:B------:R-:W-:Y:S01]  /*30720*/  @!P1 IMAD.MOV.U32 R5, RZ, RZ, R27 ;  /* 0x000000ffff059224 */ /* 0x000fe200078e001b */
[----:B------:R-:W-:Y:S01]  /*30730*/  PRMT R22, RZ, 0x7610, R22 ;  /* 0x00007610ff167816 */ /* 0x000fe20000000016 */
[----:B------:R-:W2:Y:S04]  /*30740*/  LDL R29, [R1+0x1be8] ;  /* 0x001be800011d7983 */ /* 0x000ea80000100800 */
[----:B------:R4:W2:Y:S04]  /*30750*/  @!P1 LDG.E.U16 R23, [R4.64] ;  /* 0x0000000604179981 */ /* 0x0008a8000c1e1500 */
[----:B------:R-:W2:Y:S04]  /*30760*/  LDL R27, [R1+0x1bc4] ;  /* 0x001bc400011b7983 */ /* 0x000ea80000100800 */
[----:B0-----:R-:W2:Y:S04]  /*30770*/  LDL R24, [R1+0x1c24] ;  /* 0x001c240001187983 */ /* 0x001ea80000100800 */
[----:B------:R-:W3:Y:S01]  /*30780*/  LDL R26, [R1+0x1bc8] ;  /* 0x001bc800011a7983 */ /* 0x000ee20000100800 */
[----:B----4-:R-:W-:-:S02]  /*30790*/  @!P1 IMAD.MOV.U32 R4, RZ, RZ, R25 ;  /* 0x000000ffff049224 */ /* 0x010fc400078e0019 */
[----:B--2---:R-:W-:-:S05]  /*307a0*/  @!P1 IMAD.MOV.U32 R5, RZ, RZ, R24 ;  /* 0x000000ffff059224 */ /* 0x004fca00078e0018 */
[----:B------:R-:W2:Y:S04]  /*307b0*/  @!P1 LDG.E.U16 R22, [R4.64] ;  /* 0x0000000604169981 */ /* 0x000ea8000c1e1500 */
[----:B------:R0:W-:Y:S01]  /*307c0*/  STL [R1+0x6bf8], R23 ;  /* 0x006bf81701007387 */ /* 0x0001e20000100800 */
[----:B------:R-:W4:Y:S02]  /*307d0*/  LDL R25, [R1+0x1ba4] ;  /* 0x001ba40001197983 */ /* 0x000f240000100800 */
[----:B------:R-:W3:Y:S01]  /*307e0*/  LDL R24, [R1+0x1ba8] ;  /* 0x001ba80001187983 */ /* 0x000ee20000100800 */
[----:B0-----:R-:W3:Y:S04]  /*307f0*/  LDL R23, [R1+0x1c04] ;  /* 0x001c040001177983 */ /* 0x001ee80000100800 */
[----:B--2---:R0:W-:Y:S04]  /*30800*/  STL [R1+0x6bfc], R22 ;  /* 0x006bfc1601007387 */ /* 0x0041e80000100800 */
[----:B0-----:R-:W2:Y:S01]  /*30810*/  LDL R22, [R1+0x1be4] ;  /* 0x001be40001167983 */ /* 0x001ea20000100800 */
[----:B------:R-:W-:Y:S01]  /*30820*/  PRMT R21, RZ, 0x7610, R21 ;  /* 0x00007610ff157816 */ /* 0x000fe20000000015 */
[----:B---3--:R-:W-:-:S02]  /*30830*/  @!P1 IMAD.MOV.U32 R4, RZ, RZ, R0 ;  /* 0x000000ffff049224 */ /* 0x008fc400078e0000 */
[----:B------:R-:W-:Y:S01]  /*30840*/  @!P1 IMAD.MOV.U32 R5, RZ, RZ, R23 ;  /* 0x000000ffff059224 */ /* 0x000fe200078e0017 */
[----:B------:R-:W-:Y:S02]  /*30850*/  PRMT R20, RZ, 0x7610, R20 ;  /* 0x00007610ff147816 */ /* 0x000fe40000000014 */
[----:B------:R-:W-:Y:S02]  /*30860*/  PRMT R19, RZ, 0x7610, R19 ;  /* 0x00007610ff137816 */ /* 0x000fe40000000013 */
[----:B------:R-:W-:Y:S01]  /*30870*/  PRMT R18, RZ, 0x7610, R18 ;  /* 0x00007610ff127816 */ /* 0x000fe20000000012 */
[----:B------:R-:W3:Y:S04]  /*30880*/  LDL R23, [R1+0x1b84] ;  /* 0x001b840001177983 */ /* 0x000ee80000100800 */
[----:B------:R0:W3:Y:S04]  /*30890*/  @!P1 LDG.E.U16 R21, [R4.64] ;  /* 0x0000000604159981 */ /* 0x0000e8000c1e1500 */
[----:B------:R-:W3:Y:S01]  /*308a0*/  LDL R0, [R1+0x1b88] ;  /* 0x001b880001007983 */ /* 0x000ee20000100800 */
[----:B0-----:R-:W-:-:S02]  /*308b0*/  @!P1 IMAD.MOV.U32 R4, RZ, RZ, R29 ;  /* 0x000000ffff049224 */ /* 0x001fc400078e001d */
[----:B--2---:R-:W-:-:S05]  /*308c0*/  @!P1 IMAD.MOV.U32 R5, RZ, RZ, R22 ;  /* 0x000000ffff059224 */ /* 0x004fca00078e0016 */
[----:B------:R0:W2:Y:S02]  /*308d0*/  @!P1 LDG.E.U16 R20, [R4.64] ;  /* 0x0000000604149981 */ /* 0x0000a4000c1e1500 */
[----:B0-----:R-:W-:Y:S02]  /*308e0*/  @!P1 IMAD.MOV.U32 R4, RZ, RZ, R26 ;  /* 0x000000ffff049224 */ /* 0x001fe400078e001a */
[----:B------:R-:W-:-:S05]  /*308f0*/  @!P1 IMAD.MOV.U32 R5, RZ, RZ, R27 ;  /* 0x000000ffff059224 */ /* 0x000fca00078e001b */
[----:B------:R0:W2:Y:S02]  /*30900*/  @!P1 LDG.E.U16 R19, [R4.64] ;  /* 0x0000000604139981 */ /* 0x0000a4000c1e1500 */
[----:B0-----:R-:W-:Y:S02]  /*30910*/  @!P1 IMAD.MOV.U32 R4, RZ, RZ, R24 ;  /* 0x000000ffff049224 */ /* 0x001fe400078e0018 */
[----:B----4-:R-:W-:-:S05]  /*30920*/  @!P1 IMAD.MOV.U32 R5, RZ, RZ, R25 ;  /* 0x000000ffff059224 */ /* 0x010fca00078e0019 */
[----:B------:R-:W4:Y:S04]  /*30930*/  @!P1 LDG.E.U16 R18, [R4.64] ;  /* 0x0000000604129981 */ /* 0x000f28000c1e1500 */
[----:B---3--:R0:W-:Y:S04]  /*30940*/  STL [R1+0x6c00], R21 ;  /* 0x006c001501007387 */ /* 0x0081e80000100800 */
[----:B--2---:R1:W-:Y:S01]  /*30950*/  STL [R1+0x6c04], R20 ;  /* 0x006c041401007387 */ /* 0x0043e20000100800 */
[----:B------:R-:W2:Y:S03]  /*30960*/  LDL R22, [R1+0x1b68] ;  /* 0x001b680001167983 */ /* 0x000ea60000100800 */
[----:B------:R3:W-:Y:S01]  /*30970*/  STL [R1+0x6c08], R19 ;  /* 0x006c081301007387 */ /* 0x0007e20000100800 */
[----:B0-----:R-:W2:Y:S03]  /*30980*/  LDL R21, [R1+0x1c9c] ;  /* 0x001c9c0001157983 */ /* 0x001ea60000100800 */
[----:B-1----:R-:W2:Y:S04]  /*30990*/  LDL R20, [R1+0x1ca0] ;  /* 0x001ca00001147983 */ /* 0x002ea80000100800 */
[----:B----4-:R0:W-:Y:S01]  /*309a0*/  STL [R1+0x6c0c], R18 ;  /* 0x006c0c1201007387 */ /* 0x0101e20000100800 */
[----:B---3--:R-:W3:Y:S03]  /*309b0*/  LDL R19, [R1+0x1c7c] ;  /* 0x001c7c0001137983 */ /* 0x008ee60000100800 */
[----:B0-----:R-:W4:Y:S01]  /*309c0*/  LDL R18, [R1+0x1c80] ;  /* 0x001c800001127983 */ /* 0x001f220000100800 */
[----:B------:R-:W-:Y:S01]  /*309d0*/  PRMT R17, RZ, 0x7610, R17 ;  /* 0x00007610ff117816 */ /* 0x000fe20000000011 */
[----:B------:R-:W-:-:S02]  /*309e0*/  @!P1 IMAD.MOV.U32 R4, RZ, RZ, R0 ;  /* 0x000000ffff049224 */ /* 0x000fc400078e0000 */
[----:B------:R-:W-:Y:S01]  /*309f0*/  @!P1 IMAD.MOV.U32 R5, RZ, RZ, R23 ;  /* 0x000000ffff059224 */ /* 0x000fe200078e0017 */
[----:B------:R-:W-:Y:S02]  /*30a00*/  PRMT R16, RZ, 0x7610, R16 ;  /* 0x00007610ff107816 */ /* 0x000fe40000000010 */
[----:B------:R-:W-:Y:S02]  /*30a10*/  PRMT R15, RZ, 0x7610, R15 ;  /* 0x00007610ff0f7816 */ /* 0x000fe4000000000f */
[----:B------:R-:W-:Y:S01]  /*30a20*/  PRMT R14, RZ, 0x7610, R14 ;  /* 0x00007610ff0e7816 */ /* 0x000fe2000000000e */
[----:B------:R-:W4:Y:S04]  /*30a30*/  LDL R23, [R1+0x1c5c] ;  /* 0x001c5c0001177983 */ /* 0x000f280000100800 */
[----:B------:R0:W4:Y:S04]  /*30a40*/  @!P1 LDG.E.U16 R17, [R4.64] ;  /* 0x0000000604119981 */ /* 0x000128000c1e1500 */
[----:B------:R-:W4:Y:S01]  /*30a50*/  LDL R0, [R1+0x1c60] ;  /* 0x001c600001007983 */ /* 0x000f220000100800 */
[----:B0-----:R-:W-:-:S02]  /*30a60*/  @!P1 IMAD.MOV.U32 R5, RZ, RZ, R2 ;  /* 0x000000ffff059224 */ /* 0x001fc400078e0002 */
[----:B--2---:R-:W-:-:S05]  /*30a70*/  @!P1 IMAD.MOV.U32 R4, RZ, RZ, R22 ;  /* 0x000000ffff049224 */ /* 0x004fca00078e0016 */
[----:B------:R0:W2:Y:S02]  /*30a80*/  @!P1 LDG.E.U16 R16, [R4.64] ;  /* 0x0000000604109981 */ /* 0x0000a4000c1e1500 */
[----:B0-----:R-:W-:Y:S02]  /*30a90*/  @!P1 IMAD.MOV.U32 R5, RZ, RZ, R21 ;  /* 0x000000ffff059224 */ /* 0x001fe400078e0015 */
[----:B------:R-:W-:-:S05]  /*30aa0*/  @!P1 IMAD.MOV.U32 R4, RZ, RZ, R20 ;  /* 0x000000ffff049224 */ /* 0x000fca00078e0014 */
[----:B------:R3:W2:Y:S02]  /*30ab0*/  @!P1 LDG.E.U16 R15, [R4.64] ;  /* 0x00000006040f9981 */ /* 0x0006a4000c1e1500 */
[----:B---3--:R-:W-:Y:S02]  /*30ac0*/  @!P1 IMAD.MOV.U32 R5, RZ, RZ, R19 ;  /* 0x000000ffff059224 */ /* 0x008fe400078e0013 */
[----:B----4-:R-:W-:-:S05]  /*30ad0*/  @!P1 IMAD.MOV.U32 R4, RZ, RZ, R18 ;  /* 0x000000ffff049224 */ /* 0x010fca00078e0012 */
[----:B------:R-:W3:Y:S04]  /*30ae0*/  @!P1 LDG.E.U16 R14, [R4.64] ;  /* 0x00000006040e9981 */ /* 0x000ee8000c1e1500 */
[----:B------:R-:W-:Y:S01]  /*30af0*/  STL [R1+0x6c10], R17 ;  /* 0x006c101101007387 */ /* 0x000fe20000100800 */
[----:B------:R0:W-:Y:S03]  /*30b00*/  STL [R1+0x2380], R2 ;  /* 0x0023800201007387 */ /* 0x0001e60000100800 */
[----:B0-----:R-:W4:Y:S04]  /*30b10*/  LDL.LU R2, [R1+0x1b9c] ;  /* 0x001b9c0001027983 */ /* 0x001f280000300800 */
[----:B--2---:R0:W-:Y:S01]  /*30b20*/  STL [R1+0x6c14], R16 ;  /* 0x006c141001007387 */ /* 0x0041e20000100800 */
[----:B------:R-:W2:Y:S02]  /*30b30*/  LDL R22, [R1+0x1c3c] ;  /* 0x001c3c0001167983 */ /* 0x000ea40000100800 */
[----:B------:R-:W4:Y:S01]  /*30b40*/  LDL R21, [R1+0x1c40] ;  /* 0x001c400001157983 */ /* 0x000f220000100800 */
[----:B------:R1:W-:Y:S01]  /*30b50*/  STL [R1+0x6bb0], R15 ;  /* 0x006bb00f01007387 */ /* 0x0003e20000100800 */
[----:B------:R-:W4:Y:S02]  /*30b60*/  LDL R20, [R1+0x1c1c] ;  /* 0x001c1c0001147983 */ /* 0x000f240000100800 */
[----:B------:R-:W4:Y:S02]  /*30b70*/  LDL R19, [R1+0x1c20] ;  /* 0x001c200001137983 */ /* 0x000f240000100800 */
[----:B------:R-:W4:Y:S01]  /*30b80*/  LDL R18, [R1+0x1bfc] ;  /* 0x001bfc0001127983 */ /* 0x000f220000100800 */
[----:B------:R-:W4:Y:S04]  /*30b90*/  LDL R17, [R1+0x1c00] ;  /* 0x001c000001117983 */ /* 0x000f280000100800 */
[----:B---3--:R3:W-:Y:S01]  /*30ba0*/  STL [R1+0x6bb4], R14 ;  /* 0x006bb40e01007387 */ /* 0x0087e20000100800 */
[----:B0-----:R-:W4:Y:S02]  /*30bb0*/  LDL R16, [R1+0x1bdc] ;  /* 0x001bdc0001107983 */ /* 0x001f240000100800 */
[----:B-1----:R-:W4:Y:S01]  /*30bc0*/  LDL R15, [R1+0x1be0] ;  /* 0x001be000010f7983 */ /* 0x002f220000100800 */
[----:B------:R-:W-:Y:S01]  /*30bd0*/  PRMT R13, RZ, 0x7610, R13 ;  /* 0x00007610ff0d7816 */ /* 0x000fe2000000000d */
[----:B------:R-:W-:-:S02]  /*30be0*/  @!P1 IMAD.MOV.U32 R4, RZ, RZ, R0 ;  /* 0x000000ffff049224 */ /* 0x000fc400078e0000 */
[----:B------:R-:W-:Y:S01]  /*30bf0*/  @!P1 IMAD.MOV.U32 R5, RZ, RZ, R23 ;  /* 0x000000ffff059224 */ /* 0x000fe200078e0017 */
[----:B------:R-:W-:Y:S02]  /*30c00*/  PRMT R12, RZ, 0x7610, R12 ;  /* 0x00007610ff0c7816 */ /* 0x000fe4000000000c */
[----:B------:R-:W-:Y:S02]  /*30c10*/  PRMT R11, RZ, 0x7610, R11 ;  /* 0x00007610ff0b7816 */ /* 0x000fe4000000000b */
[----:B------:R-:W-:Y:S02]  /*30c20*/  PRMT R10, RZ, 0x7610, R10 ;  /* 0x00007610ff0a7816 */ /* 0x000fe4000000000a */
[----:B------:R-:W-:Y:S01]  /*30c30*/  PRMT R9, RZ, 0x7610, R9 ;  /* 0x00007610ff097816 */ /* 0x000fe20000000009 */
[----:B------:R2:W4:Y:S04]  /*30c40*/  @!P1 LDG.E.U16 R13, [R4.64] ;  /* 0x00000006040d9981 */ /* 0x000528000c1e1500 */
[----:B---3--:R-:W3:Y:S04]  /*30c50*/  LDL R14, [R1+0x1bbc] ;  /* 0x001bbc00010e7983 */ /* 0x008ee80000100800 */
[----:B------:R-:W3:Y:S01]  /*30c60*/  LDL R0, [R1+0x1bc0] ;  /* 0x001bc00001007983 */ /* 0x000ee20000100800 */
[----:B--2---:R-:W-:-:S02]  /*30c70*/  @!P1 IMAD.MOV.U32 R5, RZ, RZ, R22 ;  /* 0x000000ffff059224 */ /* 0x004fc400078e0016 */
[----:B----4-:R-:W-:-:S05]  /*30c80*/  @!P1 IMAD.MOV.U32 R4, RZ, RZ, R21 ;  /* 0x000000ffff049224 */ /* 0x010fca00078e0015 */
[----:B------:R0:W2:Y:S02]  /*30c90*/  @!P1 LDG.E.U16 R12, [R4.64] ;  /* 0x00000006040c9981 */ /* 0x0000a4000c1e1500 */
[----:B0-----:R-:W-:Y:S02]  /*30ca0*/  @!P1 IMAD.MOV.U32 R5, RZ, RZ, R20 ;  /* 0x000000ffff059224 */ /* 0x001fe400078e0014 */
[----:B------:R-:W-:-:S05]  /*30cb0*/  @!P1 IMAD.MOV.U32 R4, RZ, RZ, R19 ;  /* 0x000000ffff049224 */ /* 0x000fca00078e0013 */
[----:B------:R0:W4:Y:S02]  /*30cc0*/  @!P1 LDG.E.U16 R11, [R4.64] ;  /* 0x00000006040b9981 */ /* 0x000124000c1e1500 */
[----:B0-----:R-:W-:Y:S02]  /*30cd0*/  @!P1 IMAD.MOV.U32 R4, RZ, RZ, R17 ;  /* 0x000000ffff049224 */ /* 0x001fe400078e0011 */
[----:B------:R-:W-:-:S05]  /*30ce0*/  @!P1 IMAD.MOV.U32 R5, RZ, RZ, R18 ;  /* 0x000000ffff059224 */ /* 0x000fca00078e0012 */
[----:B------:R0:W3:Y:S02]  /*30cf0*/  @!P1 LDG.E.U16 R10, [R4.64] ;  /* 0x00000006040a9981 */ /* 0x0000e4000c1e1500 */
[----:B0-----:R-:W-:Y:S02]  /*30d00*/  @!P1 IMAD.MOV.U32 R4, RZ, RZ, R15 ;  /* 0x000000ffff049224 */ /* 0x001fe400078e000f */
[----:B------:R-:W-:-:S05]  /*30d10*/  @!P1 IMAD.MOV.U32 R5, RZ, RZ, R16 ;  /* 0x000000ffff059224 */ /* 0x000fca00078e0010 */
[----:B------:R-:W3:Y:S04]  /*30d20*/  @!P1 LDG.E.U16 R9, [R4.64] ;  /* 0x0000000604099981 */ /* 0x000ee8000c1e1500 */
[----:B------:R-:W-:Y:S04]  /*30d30*/  STL [R1+0x6bb8], R13 ;  /* 0x006bb80d01007387 */ /* 0x000fe80000100800 */
[----:B--2---:R0:W-:Y:S04]  /*30d40*/  STL [R1+0x6bbc], R12 ;  /* 0x006bbc0c01007387 */ /* 0x0041e80000100800 */
[----:B----4-:R1:W-:Y:S04]  /*30d50*/  STL [R1+0x6bc0], R11 ;  /* 0x006bc00b01007387 */ /* 0x0103e80000100800 */
[----:B---3--:R2:W-:Y:S04]  /*30d60*/  STL [R1+0x6bc4], R10 ;  /* 0x006bc40a01007387 */ /* 0x0085e80000100800 */
[----:B------:R3:W-:Y:S01]  /*30d70*/  STL [R1+0x6bc8], R9 ;  /* 0x006bc80901007387 */ /* 0x0007e20000100800 */
[----:B0-----:R-:W4:Y:S01]  /*30d80*/  LDL R12, [R1+0x1ba0] ;  /* 0x001ba000010c7983 */ /* 0x001f220000100800 */
[----:B------:R-:W-:Y:S01]  /*30d90*/  PRMT R8, RZ, 0x7610, R8 ;  /* 0x00007610ff087816 */ /* 0x000fe20000000008 */
[----:B------:R-:W-:-:S02]  /*30da0*/  @!P1 IMAD.MOV.U32 R4, RZ, RZ, R0 ;  /* 0x000000ffff049224 */ /* 0x000fc400078e0000 */
[----:B------:R-:W-:Y:S01]  /*30db0*/  @!P1 IMAD.MOV.U32 R5, RZ, RZ, R14 ;  /* 0x000000ffff059224 */ /* 0x000fe200078e000e */
[----:B------:R-:W-:Y:S01]  /*30dc0*/  PRMT R7, RZ, 0x7610, R7 ;  /* 0x00007610ff077816 */ /* 0x000fe20000000007 */
[----:B-1----:R-:W4:Y:S04]  /*30dd0*/  LDL R11, [R1+0x1b7c] ;  /* 0x001b7c00010b7983 */ /* 0x002f280000100800 */
[----:B------:R0:W4:Y:S04]  /*30de0*/  @!P1 LDG.E.U16 R8, [R4.64] ;  /* 0x0000000604089981 */ /* 0x000128000c1e1500 */
[----:B--2---:R-:W2:Y:S04]  /*30df0*/  LDL R10, [R1+0x1b80] ;  /* 0x001b8000010a7983 */ /* 0x004ea80000100800 */
[----:B---3--:R-:W3:Y:S01]  /*30e00*/  LDL R9, [R1+0x1b60] ;  /* 0x001b600001097983 */ /* 0x008ee20000100800 */
[----:B------:R-:W2:Y:S02]  /*30e10*/  LDL.LU R15, [R1+0xb0c] ;  /* 0x000b0c00010f7983 */ /* 0x000ea40000300800 */
[----:B------:R-:W2:Y:S02]  /*30e20*/  LDL.LU R16, [R1+0xb00] ;  /* 0x000b000001107983 */ /* 0x000ea40000300800 */
[----:B------:R-:W2:Y:S01]  /*30e30*/  LDL.LU R17, [R1+0xaf4] ;  /* 0x000af40001117983 */ /* 0x000ea20000300800 */
[----:B------:R-:W2:Y:S01]  /*30e40*/  LDL.LU R18, [R1+0xae8] ;  /* 0x000ae80001127983 */ /* 0x000ea20000300800 */
[----:B------:R-:W2:Y:S02]  /*30e50*/  LDL.LU R19, [R1+0xadc] ;  /* 0x000adc0001137983 */ /* 0x000ea40000300800 */
[----:B------:R-:W2:Y:S02]  /*30e60*/  LDL.LU R20, [R1+0xad0] ;  /* 0x000ad00001147983 */ /* 0x000ea40000300800 */
[----:B------:R-:W2:Y:S02]  /*30e70*/  LDL.LU R21, [R1+0xac4] ;  /* 0x000ac40001157983 */ /* 0x000ea40000300800 */
[----:B0-----:R-:W-:Y:S01]  /*30e80*/  @!P1 IMAD.MOV.U32 R5, RZ, RZ, R2 ;  /* 0x000000ffff059224 */ /* 0x001fe200078e0002 */
[----:B------:R-:W3:Y:S01]  /*30e90*/  LDL.LU R22, [R1+0xab8] ;  /* 0x000ab80001167983 */ /* 0x000ee20000300800 */
[----:B------:R-:W3:Y:S02]  /*30ea0*/  LDL.LU R23, [R1+0xaac] ;  /* 0x000aac0001177983 */ /* 0x000ee40000300800 */
[----:B------:R-:W3:Y:S02]  /*30eb0*/  LDL.LU R24, [R1+0xaa0] ;  /* 0x000aa00001187983 */ /* 0x000ee40000300800 */
[----:B------:R-:W3:Y:S01]  /*30ec0*/  LDL.LU R27, [R1+0xa94] ;  /* 0x000a9400011b7983 */ /* 0x000ee20000300800 */
[----:B------:R-:W3:Y:S01]  /*30ed0*/  LDL.LU R29, [R1+0xa88] ;  /* 0x000a8800011d7983 */ /* 0x000ee20000300800 */
[----:B------:R-:W3:Y:S02]  /*30ee0*/  LDL.LU R25, [R1+0xa7c] ;  /* 0x000a7c0001197983 */ /* 0x000ee40000300800 */
[----:B------:R-:W3:Y:S02]  /*30ef0*/  LDL.LU R26, [R1+0xa70] ;  /* 0x000a7000011a7983 */ /* 0x000ee40000300800 */
[----:B------:R-:W3:Y:S02]  /*30f00*/  LDL.LU R0, [R1+0xa64] ;  /* 0x000a640001007983 */ /* 0x000ee40000300800 */
[----:B----4-:R-:W-:-:S05]  /*30f10*/  @!P1 IMAD.MOV.U32 R4, RZ, RZ, R12 ;  /* 0x000000ffff049224 */ /* 0x010fca00078e000c */
[----:B------:R2:W4:Y:S04]  /*30f20*/  @!P1 LDG.E.U16 R7, [R4.64] ;  /* 0x0000000604079981 */ /* 0x000528000c1e1500 */
[----:B------:R-:W-:Y:S01]  /*30f30*/  STL [R1+0x6bcc], R8 ;  /* 0x006bcc0801007387 */ /* 0x000fe20000100800 */
[----:B------:R-:W-:Y:S01]  /*30f40*/  STL [R1+0x2384], R2 ;  /* 0x0023840201007387 */ /* 0x000fe20000100800 */
[----:B------:R-:W-:Y:S02]  /*30f50*/  PRMT R6, RZ, 0x7610, R6 ;  /* 0x00007610ff067816 */ /* 0x000fe40000000006 */
[----:B------:R-:W-:Y:S01]  /*30f60*/  PRMT R3, RZ, 0x7610, R3 ;  /* 0x00007610ff037816 */ /* 0x000fe20000000003 */
[----:B--2---:R-:W-:Y:S02]  /*30f70*/  @!P1 IMAD.MOV.U32 R4, RZ, RZ, R10 ;  /* 0x000000ffff049224 */ /* 0x004fe400078e000a */
[----:B------:R-:W-:-:S05]  /*30f80*/  @!P1 IMAD.MOV.U32 R5, RZ, RZ, R11 ;  /* 0x000000ffff059224 */ /* 0x000fca00078e000b */
[----:B------:R3:W2:Y:S02]  /*30f90*/  @!P1 LDG.E.U16 R6, [R4.64] ;  /* 0x0000000604069981 */ /* 0x0006a4000c1e1500 */
[----:B---3--:R-:W-:Y:S02]  /*30fa0*/  @!P1 IMAD.MOV.U32 R4, RZ, RZ, R9 ;  /* 0x000000ffff049224 */ /* 0x008fe400078e0009 */
[----:B------:R-:W-:-:S05]  /*30fb0*/  @!P1 IMAD.MOV.U32 R5, RZ, RZ, R28 ;  /* 0x000000ffff059224 */ /* 0x000fca00078e001c */
[----:B------:R-:W3:Y:S04]  /*30fc0*/  @!P1 LDG.E.U16 R3, [R4.64] ;  /* 0x0000000604039981 */ /* 0x000ee8000c1e1500 */
[----:B----4-:R0:W-:Y:S04]  /*30fd0*/  STL [R1+0x6bd0], R7 ;  /* 0x006bd00701007387 */ /* 0x0101e80000100800 */
[----:B0-----:R-:W4:Y:S04]  /*30fe0*/  LDL R7, [R1+0x2344] ;  /* 0x0023440001077983 */ /* 0x001f280000100800 */
[----:B--2---:R-:W-:Y:S01]  /*30ff0*/  STL [R1+0x6bd4], R6 ;  /* 0x006bd40601007387 */ /* 0x004fe20000100800 */
[----:B------:R-:W-:Y:S03]  /*31000*/  STL [R1+0x2388], R28 ;  /* 0x0023881c01007387 */ /* 0x000fe60000100800 */
[----:B---3--:R-:W-:Y:S04]  /*31010*/  STL [R1+0x6bd8], R3 ;  /* 0x006bd80301007387 */ /* 0x008fe80000100800 */
[----:B----4-:R-:W-:Y:S01]  /*31020*/  STS.U16 [R7+0x1d00], R15 ;  /* 0x001d000f07007388 */ /* 0x010fe20000000400 */
        /* <DEDUP_REMOVED lines=9> */
[----:B------:R0:W-:Y:S02]  /*310c0*/  STS.U16 [R7+0x4500], R27 ;  /* 0x0045001b07007388 */ /* 0x0001e40000000400 */
[----:B------:R1:W-:Y:S01]  /*310d0*/  STS.U16 [R7+0x4900], R29 ;  /* 0x0049001d07007388 */ /* 0x0003e20000000400 */
[----:B------:R-:W-:Y:S01]  /*310e0*/  STS.U16 [R7+0x4d00], R25 ;  /* 0x004d001907007388 */ /* 0x000fe20000000400 */
[----:B------:R-:W-:Y:S02]  /*310f0*/  STS.U16 [R7+0x5100], R26 ;  /* 0x0051001a07007388 */ /* 0x000fe40000000400 */
[----:B------:R2:W-:Y:S01]  /*31100*/  STS.U16 [R7+0x5500], R0 ;  /* 0x0055000007007388 */ /* 0x0005e20000000400 */
[----:B0-----:R-:W3:Y:S01]  /*31110*/  LDL.LU R27, [R1+0xa58] ;  /* 0x000a5800011b7983 */ /* 0x001ee20000300800 */
[----:B-1----:R-:W4:Y:S03]  /*31120*/  LDL.LU R29, [R1+0xa4c] ;  /* 0x000a4c00011d7983 */ /* 0x002f260000300800 */
[----:B--2---:R-:W2:Y:S04]  /*31130*/  LDL.LU R0, [R1+0xa34] ;  /* 0x000a340001007983 */ /* 0x004ea80000300800 */
[----:B--2---:R0:W-:Y:S04]  /*31140*/  STL [R1+0x6c38], R0 ;  /* 0x006c380001007387 */ /* 0x0041e80000100800 */
[----:B0-----:R-:W2:Y:S01]  /*31150*/  LDL.LU R0, [R1+0xa40] ;  /* 0x000a400001007983 */ /* 0x001ea20000300800 */
        /* <DEDUP_REMOVED lines=23> */
[----:B------:R-:W2:Y:S04]  /*312d0*/  LDL.LU R25, [R1+0x54] ;  /* 0x0000540001197983 */ /* 0x000ea80000300800 */
[----:B---3--:R0:W-:Y:S01]  /*312e0*/  STS.U16 [R7+0x5900], R27 ;  /* 0x0059001b07007388 */ /* 0x0081e20000000400 */
[----:B------:R-:W3:Y:S02]  /*312f0*/  LDL.LU R26, [R1+0x48] ;  /* 0x00004800011a7983 */ /* 0x000ee40000300800 */
[----:B----4-:R1:W-:Y:S01]  /*31300*/  STS.U16 [R7+0x5d00], R29 ;  /* 0x005d001d07007388 */ /* 0x0103e20000000400 */
[----:B0-----:R-:W4:Y:S01]  /*31310*/  LDL.LU R27, [R1+0x3c] ;  /* 0x00003c00011b7983 */ /* 0x001f220000300800 */
[----:B-1----:R-:W3:Y:S03]  /*31320*/  LDL.LU R29, [R1+0x30] ;  /* 0x00003000011d7983 */ /* 0x002ee60000300800 */
[----:B--2---:R0:W-:Y:S04]  /*31330*/  STS.U16 [R7+0x6100], R0 ;  /* 0x0061000007007388 */ /* 0x0041e80000000400 */
[----:B0-----:R-:W2:Y:S04]  /*31340*/  LDL.LU R0, [R1+0x6c38] ;  /* 0x006c380001007983 */ /* 0x001ea80000300800 */
[----:B--2---:R0:W-:Y:S01]  /*31350*/  STS.U16 [R7+0x6500], R0 ;  /* 0x0065000007007388 */ /* 0x0041e20000000400 */
[----:B------:R-:W-:Y:S02]  /*31360*/  STS.U16 [R7+0x6900], R3 ;  /* 0x0069000307007388 */ /* 0x000fe40000000400 */
[----:B------:R-:W-:Y:S02]  /*31370*/  STS.U16 [R7+0x6d00], R4 ;  /* 0x006d000407007388 */ /* 0x000fe40000000400 */
[----:B------:R-:W-:Y:S01]  /*31380*/  STS.U16 [R7+0x7100], R5 ;  /* 0x0071000507007388 */ /* 0x000fe20000000400 */
[----:B------:R-:W-:Y:S01]  /*31390*/  STS.U16 [R7+0x7500], R28 ;  /* 0x0075001c07007388 */ /* 0x000fe20000000400 */
[----:B------:R-:W-:Y:S02]  /*313a0*/  STS.U16 [R7+0x7900], R6 ;  /* 0x0079000607007388 */ /* 0x000fe40000000400 */
[----:B------:R1:W-:Y:S01]  /*313b0*/  STS.U16 [R7+0x7d00], R2 ;  /* 0x007d000207007388 */ /* 0x0003e20000000400 */
[----:B0-----:R-:W2:Y:S04]  /*313c0*/  LDL.LU R0, [R1+0x6c34] ;  /* 0x006c340001007983 */ /* 0x001ea80000300800 */
[----:B-1----:R-:W2:Y:S04]  /*313d0*/  LDL R2, [R1+0x2340] ;  /* 0x0023400001027983 */ /* 0x002ea80000100800 */
[----:B--2---:R0:W-:Y:S04]  /*313e0*/  STL [R1+0x6c28], R2 ;  /* 0x006c280201007387 */ /* 0x0041e80000100800 */
[----:B0-----:R-:W2:Y:S04]  /*313f0*/  LDL.LU R2, [R1+0x18] ;  /* 0x0000180001027983 */ /* 0x001ea80000300800 */
[----:B--2---:R0:W-:Y:S04]  /*31400*/  STL [R1+0x6c2c], R2 ;  /* 0x006c2c0201007387 */ /* 0x0041e80000100800 */
[----:B0-----:R-:W2:Y:S01]  /*31410*/  LDL.LU R2, [R1+0x1c] ;  /* 0x00001c0001027983 */ /* 0x001ea20000300800 */
        /* <DEDUP_REMOVED lines=19> */
[----:B----4-:R-:W-:Y:S04]  /*31550*/  STS.U16 [R7+0xcd00], R27 ;  /* 0x00cd001b07007388 */ /* 0x010fe80000000400 */
[----:B--2---:R0:W-:Y:S04]  /*31560*/  STL [R1+0x6c30], R2 ;  /* 0x006c300201007387 */ /* 0x0041e80000100800 */
[----:B0-----:R-:W2:Y:S01]  /*31570*/  LDL.LU R2, [R1+0x20] ;  /* 0x0000200001027983 */ /* 0x001ea20000300800 */
[----:B------:R-:W3:Y:S02]  /*31580*/  LDL.LU R27, [R1+0x14] ;  /* 0x00001400011b7983 */ /* 0x000ee40000300800 */
[----:B------:R-:W4:Y:S02]  /*31590*/  LDL.LU R3, [R1+0x10] ;  /* 0x0000100001037983 */ /* 0x000f240000300800 */
[----:B------:R-:W3:Y:S01]  /*315a0*/  LDL.LU R4, [R1+0xc] ;  /* 0x00000c0001047983 */ /* 0x000ee20000300800 */
[----:B------:R-:W3:Y:S01]  /*315b0*/  LDL.LU R5, [R1+0x8] ;  /* 0x0000080001057983 */ /* 0x000ee20000300800 */
[----:B------:R-:W3:Y:S02]  /*315c0*/  LDL.LU R28, [R1+0x4] ;  /* 0x00000400011c7983 */ /* 0x000ee40000300800 */
[----:B------:R-:W3:Y:S02]  /*315d0*/  LDL.LU R6, [R1] ;  /* 0x0000000001067983 */ /* 0x000ee40000300800 */
        /* <DEDUP_REMOVED lines=17> */
[----:B------:R-:W3:Y:S04]  /*316f0*/  LDL.LU R25, [R1+0xa90] ;  /* 0x000a900001197983 */ /* 0x000ee80000300800 */
[----:B------:R0:W-:Y:S01]  /*31700*/  STS.U16 [R7+0xd100], R29 ;  /* 0x00d1001d07007388 */ /* 0x0001e20000000400 */
[----:B------:R-:W3:Y:S02]  /*31710*/  LDL.LU R26, [R1+0xa84] ;  /* 0x000a8400011a7983 */ /* 0x000ee40000300800 */
[----:B------:R1:W-:Y:S01]  /*31720*/  STS.U16 [R7+0xd500], R0 ;  /* 0x00d5000007007388 */ /* 0x0003e20000000400 */
[----:B0-----:R-:W3:Y:S01]  /*31730*/  LDL.LU R29, [R1+0xa78] ;  /* 0x000a7800011d7983 */ /* 0x001ee20000300800 */
[----:B-1----:R-:W3:Y:S03]  /*31740*/  LDL.LU R0, [R1+0xa6c] ;  /* 0x000a6c0001007983 */ /* 0x002ee60000300800 */
        /* <DEDUP_REMOVED lines=8> */
[----:B----4-:R-:W-:Y:S02]  /*317d0*/  STS.U16 [R7+0xe900], R3 ;  /* 0x00e9000307007388 */ /* 0x010fe40000000400 */
[----:B------:R-:W-:Y:S01]  /*317e0*/  STS.U16 [R7+0xed00], R4 ;  /* 0x00ed000407007388 */ /* 0x000fe20000000400 */
[----:B------:R-:W-:Y:S01]  /*317f0*/  STS.U16 [R7+0xf100], R5 ;  /* 0x00f1000507007388 */ /* 0x000fe20000000400 */
[----:B------:R-:W-:Y:S02]  /*31800*/  STS.U16 [R7+0xf500], R28 ;  /* 0x00f5001c07007388 */ /* 0x000fe40000000400 */
[----:B------:R-:W-:Y:S01]  /*31810*/  STS.U16 [R7+0xf900], R6 ;  /* 0x00f9000607007388 */ /* 0x000fe20000000400 */
[----:B---3--:R-:W-:Y:S01]  /*31820*/  STS.U16 [R7+0xfd00], R27 ;  /* 0x00fd001b07007388 */ /* 0x008fe20000000400 */
[----:B--2---:R-:W-:Y:S02]  /*31830*/  STS.U16 [R2+0x200], R8 ;  /* 0x0002000802007388 */ /* 0x004fe40000000400 */
[----:B------:R-:W-:Y:S02]  /*31840*/  STS.U16 [R2+0x600], R9 ;  /* 0x0006000902007388 */ /* 0x000fe40000000400 */
[----:B------:R-:W-:Y:S01]  /*31850*/  STS.U16 [R2+0xa00], R10 ;  /* 0x000a000a02007388 */ /* 0x000fe20000000400 */
[----:B------:R-:W-:Y:S01]  /*31860*/  STS.U16 [R2+0xe00], R11 ;  /* 0x000e000b02007388 */ /* 0x000fe20000000400 */
[----:B------:R-:W-:Y:S02]  /*31870*/  STS.U16 [R2+0x1200], R12 ;  /* 0x0012000c02007388 */ /* 0x000fe40000000400 */
[----:B------:R-:W-:Y:S02]  /*31880*/  STS.U16 [R2+0x1600], R13 ;  /* 0x0016000d02007388 */ /* 0x000fe40000000400 */
[----:B------:R-:W-:Y:S01]  /*31890*/  STS.U16 [R2+0x1a00], R14 ;  /* 0x001a000e02007388 */ /* 0x000fe20000000400 */
[----:B------:R-:W-:Y:S01]  /*318a0*/  STS.U16 [R2+0x1e00], R15 ;  /* 0x001e000f02007388 */ /* 0x000fe20000000400 */
[----:B------:R0:W-:Y:S03]  /*318b0*/  STS.U16 [R2+0x2200], R16 ;  /* 0x0022001002007388 */ /* 0x0001e60000000400 */
[----:B0-----:R-:W2:Y:S04]  /*318c0*/  LDL.LU R16, [R1+0xa3c] ;  /* 0x000a3c0001107983 */ /* 0x001ea80000300800 */
        /* <DEDUP_REMOVED lines=15> */
[----:B------:R-:W-:Y:S04]  /*319c0*/  STS.U16 [R2+0x5200], R0 ;  /* 0x0052000002007388 */ /* 0x000fe80000000400 */
        /* <DEDUP_REMOVED lines=36> */
[----:B---3--:R1:W-:Y:S02]  /*31c10*/  STS.U16 [R2+0x6600], R17 ;  /* 0x0066001102007388 */ /* 0x0083e40000000400 */
[----:B----4-:R2:W-:Y:S02]  /*31c20*/  STS.U16 [R2+0x6a00], R18 ;  /* 0x006a001202007388 */ /* 0x0105e40000000400 */
[----:B------:R3:W-:Y:S01]  /*31c30*/  STS.U16 [R2+0x6e00], R19 ;  /* 0x006e001302007388 */ /* 0x0007e20000000400 */
[----:B------:R3:W-:Y:S01]  /*31c40*/  STS.U16 [R2+0x7200], R20 ;  /* 0x0072001402007388 */ /* 0x0007e20000000400 */
[----:B------:R3:W-:Y:S03]  /*31c50*/  STS.U16 [R2+0x7600], R21 ;  /* 0x0076001502007388 */ /* 0x0007e60000000400 */
[----:B0-----:R-:W4:Y:S01]  /*31c60*/  LDL.LU R16, [R1+0x6c14] ;  /* 0x006c140001107983 */ /* 0x001f220000300800 */
[----:B-1----:R-:W4:Y:S02]  /*31c70*/  LDL.LU R17, [R1+0x6c10] ;  /* 0x006c100001117983 */ /* 0x002f240000300800 */
[----:B--2---:R-:W2:Y:S02]  /*31c80*/  LDL.LU R18, [R1+0x6c0c] ;  /* 0x006c0c0001127983 */ /* 0x004ea40000300800 */
[----:B---3--:R-:W3:Y:S01]  /*31c90*/  LDL.LU R19, [R1+0x6c08] ;  /* 0x006c080001137983 */ /* 0x008ee20000300800 */
[----:B------:R-:W2:Y:S01]  /*31ca0*/  LDL.LU R20, [R1+0x6c04] ;  /* 0x006c040001147983 */ /* 0x000ea20000300800 */
[----:B------:R-:W2:Y:S03]  /*31cb0*/  LDL.LU R21, [R1+0x6c00] ;  /* 0x006c000001157983 */ /* 0x000ea60000300800 */
[----:B------:R0:W-:Y:S01]  /*31cc0*/  STS.U16 [R2+0x7a00], R22 ;  /* 0x007a001602007388 */ /* 0x0001e20000000400 */
[----:B------:R1:W-:Y:S02]  /*31cd0*/  STS.U16 [R2+0x7e00], R23 ;  /* 0x007e001702007388 */ /* 0x0003e40000000400 */
[----:B------:R1:W-:Y:S02]  /*31ce0*/  STS.U16 [R2+0x8200], R24 ;  /* 0x0082001802007388 */ /* 0x0003e40000000400 */
[----:B------:R1:W-:Y:S01]  /*31cf0*/  STS.U16 [R2+0x8600], R25 ;  /* 0x0086001902007388 */ /* 0x0003e20000000400 */
[----:B------:R1:W-:Y:S01]  /*31d00*/  STS.U16 [R2+0x8a00], R26 ;  /* 0x008a001a02007388 */ /* 0x0003e20000000400 */
[----:B------:R1:W-:Y:S03]  /*31d10*/  STS.U16 [R2+0x8e00], R0 ;  /* 0x008e000002007388 */ /* 0x0003e60000000400 */
[----:B0-----:R-:W2:Y:S01]  /*31d20*/  LDL.LU R22, [R1+0x6bfc] ;  /* 0x006bfc0001167983 */ /* 0x001ea20000300800 */
[----:B-1----:R-:W2:Y:S03]  /*31d30*/  LDL.LU R23, [R1+0x6bf8] ;  /* 0x006bf80001177983 */ /* 0x002ea60000300800 */
[----:B------:R-:W2:Y:S01]  /*31d40*/  LDL.LU R24, [R1+0x6bf4] ;  /* 0x006bf40001187983 */ /* 0x000ea20000300800 */
[----:B------:R-:W2:Y:S03]  /*31d50*/  LDL.LU R25, [R1+0x6bf0] ;  /* 0x006bf00001197983 */ /* 0x000ea60000300800 */
[----:B------:R-:W2:Y:S01]  /*31d60*/  LDL.LU R26, [R1+0x6bec] ;  /* 0x006bec00011a7983 */ /* 0x000ea20000300800 */
[----:B------:R-:W2:Y:S03]  /*31d70*/  LDL.LU R0, [R1+0x6be8] ;  /* 0x006be80001007983 */ /* 0x000ea60000300800 */
        /* <DEDUP_REMOVED lines=16> */
[----:B--2---:R0:W-:Y:S04]  /*31e80*/  STS.U16 [R2+0xd200], R0 ;  /* 0x00d2000002007388 */ /* 0x0041e80000000400 */
        /* <DEDUP_REMOVED lines=17> */
[----:B------:R0:W-:Y:S01]  /*31fa0*/  STS.U16 [R2+0xd600], R26 ;  /* 0x00d6001a02007388 */ /* 0x0001e20000000400 */
[----:B------:R1:W-:Y:S02]  /*31fb0*/  STS.U16 [R2+0xda00], R25 ;  /* 0x00da001902007388 */ /* 0x0003e40000000400 */
[----:B------:R3:W-:Y:S02]  /*31fc0*/  STS.U16 [R2+0xde00], R24 ;  /* 0x00de001802007388 */ /* 0x0007e40000000400 */
[----:B------:R4:W-:Y:S01]  /*31fd0*/  STS.U16 [R2+0xe200], R23 ;  /* 0x00e2001702007388 */ /* 0x0009e20000000400 */
[----:B------:R4:W-:Y:S04]  /*31fe0*/  STS.U16 [R2+0xe600], R22 ;  /* 0x00e6001602007388 */ /* 0x0009e80000000400 */
[----:B0-----:R-:W2:Y:S01]  /*31ff0*/  LDL.LU R26, [R1+0xb20] ;  /* 0x000b2000011a7983 */ /* 0x001ea20000300800 */
[----:B-1----:R-:W2:Y:S02]  /*32000*/  LDL.LU R25, [R1+0xb28] ;  /* 0x000b280001197983 */ /* 0x002ea40000300800 */
[----:B---3--:R-:W3:Y:S02]  /*32010*/  LDL.LU R24, [R1+0xb30] ;  /* 0x000b300001187983 */ /* 0x008ee40000300800 */
[----:B----4-:R-:W4:Y:S01]  /*32020*/  LDL.LU R23, [R1+0xb38] ;  /* 0x000b380001177983 */ /* 0x010f220000300800 */
[----:B------:R-:W3:Y:S04]  /*32030*/  LDL.LU R22, [R1+0xb40] ;  /* 0x000b400001167983 */ /* 0x000ee80000300800 */
[----:B------:R0:W-:Y:S02]  /*32040*/  STS.U16 [R2+0xea00], R21 ;  /* 0x00ea001502007388 */ /* 0x0001e40000000400 */
[----:B0-----:R-:W-:-:S02]  /*32050*/  IMAD.MOV.U32 R21, RZ, RZ, R2 ;  /* 0x000000ffff157224 */ /* 0x001fc400078e0002 */
[----:B------:R-:W0:Y:S04]  /*32060*/  S2R R2, SR_TID.X ;  /* 0x0000000000027919 */ /* 0x000e280000002100 */
[----:B------:R-:W-:Y:S01]  /*32070*/  STS.U16 [R21+0xee00], R20 ;  /* 0x00ee001415007388 */ /* 0x000fe20000000400 */
[----:B------:R-:W-:Y:S02]  /*32080*/  STS.U16 [R21+0xf200], R19 ;  /* 0x00f2001315007388 */ /* 0x000fe40000000400 */
[----:B------:R-:W-:Y:S02]  /*32090*/  STS.U16 [R21+0xf600], R18 ;  /* 0x00f6001215007388 */ /* 0x000fe40000000400 */
[----:B------:R-:W-:Y:S01]  /*320a0*/  STS.U16 [R21+0xfa00], R17 ;  /* 0x00fa001115007388 */ /* 0x000fe20000000400 */
[----:B------:R-:W-:Y:S01]  /*320b0*/  STS.U16 [R21+0xfe00], R16 ;  /* 0x00fe001015007388 */ /* 0x000fe20000000400 */
[----:B0-----:R-:W-:-:S04]  /*320c0*/  SHF.R.S32.HI R2, RZ, 0x6, R2 ;  /* 0x00000006ff027819 */ /* 0x001fc80000011402 */
[----:B------:R-:W-:Y:S01]  /*320d0*/  SGXT R2, R2, 0x1 ;  /* 0x000000010202781a */ /* 0x000fe20000000200 */
[----:B--2---:R-:W-:-:S05]  /*320e0*/  IMAD.SHL.U32 R0, R0, 0x2, RZ ;  /* 0x0000000200007824 */ /* 0x004fca00078e00ff */
[----:B------:R-:W-:-:S04]  /*320f0*/  LOP3.LUT R0, R0, 0x90, R2, 0x78, !PT ;  /* 0x0000009000007812 */ /* 0x000fc800078e7802 */
[----:B------:R-:W-:-:S05]  /*32100*/  LOP3.LUT R0, R0, 0x60, RZ, 0x3c, !PT ;  /* 0x0000006000007812 */ /* 0x000fca00078e3cff */
[----:B---3--:R-:W-:Y:S01]  /*32110*/  STS.U16 [R0+0x300], R22 ;  /* 0x0003001600007388 */ /* 0x008fe20000000400 */
[----:B----4-:R-:W-:Y:S02]  /*32120*/  STS.U16 [R0+0x700], R23 ;  /* 0x0007001700007388 */ /* 0x010fe40000000400 */
        /* <DEDUP_REMOVED lines=8> */
[----:B0-----:R-:W2:Y:S01]  /*321b0*/  LDL.LU R28, [R1+0xa5c] ;  /* 0x000a5c00011c7983 */ /* 0x001ea20000300800 */
[----:B------:R-:W3:Y:S03]  /*321c0*/  LDL.LU R3, [R1+0xa38] ;  /* 0x000a380001037983 */ /* 0x000ee60000300800 */
[----:B---3--:R0:W-:Y:S04]  /*321d0*/  STL [R1+0x6bdc], R3 ;  /* 0x006bdc0301007387 */ /* 0x0081e80000100800 */
[----:B0-----:R-:W3:Y:S01]  /*321e0*/  LDL.LU R3, [R1+0xa44] ;  /* 0x000a440001037983 */ /* 0x001ee20000300800 */
        /* <DEDUP_REMOVED lines=11> */
[----:B---3--:R0:W-:Y:S04]  /*322a0*/  STL [R1+0x6be0], R3 ;  /* 0x006be00301007387 */ /* 0x0081e80000100800 */
[----:B0-----:R-:W3:Y:S01]  /*322b0*/  LDL.LU R3, [R1+0xa50] ;  /* 0x000a500001037983 */ /* 0x001ee20000300800 */
        /* <DEDUP_REMOVED lines=25> */
[----:B------:R-:W4:Y:S01]  /*32450*/  LDL.LU R5, [R1+0x40] ;  /* 0x0000400001057983 */ /* 0x000f220000300800 */
[----:B--2---:R0:W-:Y:S04]  /*32460*/  STS.U16 [R0+0x5700], R28 ;  /* 0x0057001c00007388 */ /* 0x0041e80000000400 */
[----:B0-----:R-:W4:Y:S04]  /*32470*/  LDL.LU R28, [R1+0x34] ;  /* 0x00003400011c7983 */ /* 0x001f280000300800 */
[----:B---3--:R0:W-:Y:S04]  /*32480*/  STS.U16 [R0+0x5b00], R3 ;  /* 0x005b000300007388 */ /* 0x0081e80000000400 */
[----:B0-----:R-:W3:Y:S04]  /*32490*/  LDL.LU R3, [R1+0x6be0] ;  /* 0x006be00001037983 */ /* 0x001ee80000300800 */
[----:B---3--:R0:W-:Y:S04]  /*324a0*/  STS.U16 [R0+0x5f00], R3 ;  /* 0x005f000300007388 */ /* 0x0081e80000000400 */
[----:B0-----:R-:W3:Y:S04]  /*324b0*/  LDL.LU R3, [R1+0x6bdc] ;  /* 0x006bdc0001037983 */ /* 0x001ee80000300800 */
[----:B---3--:R0:W-:Y:S01]  /*324c0*/  STS.U16 [R0+0x6300], R3 ;  /* 0x0063000300007388 */ /* 0x0081e20000000400 */
[----:B----4-:R1:W-:Y:S02]  /*324d0*/  STS.U16 [R0+0x6700], R6 ;  /* 0x0067000600007388 */ /* 0x0103e40000000400 */
[----:B------:R3:W-:Y:S02]  /*324e0*/  STS.U16 [R0+0x6b00], R7 ;  /* 0x006b000700007388 */ /* 0x0007e40000000400 */
[----:B------:R4:W-:Y:S01]  /*324f0*/  STS.U16 [R0+0x6f00], R8 ;  /* 0x006f000800007388 */ /* 0x0009e20000000400 */
[----:B------:R4:W-:Y:S01]  /*32500*/  STS.U16 [R0+0x7300], R9 ;  /* 0x0073000900007388 */ /* 0x0009e20000000400 */
[----:B------:R4:W-:Y:S03]  /*32510*/  STS.U16 [R0+0x7700], R10 ;  /* 0x0077000a00007388 */ /* 0x0009e60000000400 */
[----:B0-----:R-:W2:Y:S01]  /*32520*/  LDL.LU R3, [R1+0x6bd8] ;  /* 0x006bd80001037983 */ /* 0x001ea20000300800 */
[----:B-1----:R-:W2:Y:S02]  /*32530*/  LDL.LU R6, [R1+0x6bd4] ;  /* 0x006bd40001067983 */ /* 0x002ea40000300800 */
[----:B---3--:R-:W3:Y:S02]  /*32540*/  LDL.LU R7, [R1+0x6bd0] ;  /* 0x006bd00001077983 */ /* 0x008ee40000300800 */
[----:B----4-:R-:W4:Y:S01]  /*32550*/  LDL.LU R8, [R1+0x6bcc] ;  /* 0x006bcc0001087983 */ /* 0x010f220000300800 */
        /* <DEDUP_REMOVED lines=24> */
[----:B0-----:R-:W3:Y:S01]  /*326e0*/  LDL R24, [R1+0x1740] ;  /* 0x0017400001187983 */ /* 0x001ee20000100800 */
[----:B------:R-:W-:Y:S02]  /*326f0*/  STS.U16 [R0+0xbb00], R25 ;  /* 0x00bb001900007388 */ /* 0x000fe40000000400 */
[----:B------:R-:W-:Y:S02]  /*32700*/  STS.U16 [R0+0xbf00], R26 ;  /* 0x00bf001a00007388 */ /* 0x000fe40000000400 */
[----:B------:R-:W-:Y:S01]  /*32710*/  STS.U16 [R0+0xc300], R27 ;  /* 0x00c3001b00007388 */ /* 0x000fe20000000400 */
[----:B------:R-:W-:Y:S01]  /*32720*/  STS.U16 [R0+0xc700], R4 ;  /* 0x00c7000400007388 */ /* 0x000fe20000000400 */
[----:B------:R-:W-:Y:S02]  /*32730*/  STS.U16 [R0+0xcb00], R5 ;  /* 0x00cb000500007388 */ /* 0x000fe40000000400 */
[----:B------:R-:W-:Y:S01]  /*32740*/  STS.U16 [R0+0xcf00], R28 ;  /* 0x00cf001c00007388 */ /* 0x000fe20000000400 */
        /* <DEDUP_REMOVED lines=8> */
[----:B----4-:R-:W-:Y:S01]  /*327d0*/  STS.U16 [R0+0xf300], R8 ;  /* 0x00f3000800007388 */ /* 0x010fe20000000400 */
[----:B---3--:R-:W-:Y:S03]  /*327e0*/  STS.U16 [R0+0xf700], R7 ;  /* 0x00f7000700007388 */ /* 0x008fe60000000400 */
[----:B------:R-:W-:Y:S01]  /*327f0*/  STS.U16 [R0+0xfb00], R6 ;  /* 0x00fb000600007388 */ /* 0x000fe20000000400 */
[----:B------:R-:W-:Y:S03]  /*32800*/  STS.U16 [R0+0xff00], R3 ;  /* 0x00ff000300007388 */ /* 0x000fe60000000400 */
[----:B------:R-:W-:Y:S06]  /*32810*/  BAR.SYNC.DEFER_BLOCKING 0x0 ;  /* 0x0000000000007b1d */ /* 0x000fec0000010000 */
[----:B0-----:R-:W2:Y:S04]  /*32820*/  LDL.LU R29, [R1+0x6ba8] ;  /* 0x006ba800011d7983 */ /* 0x001ea80000300800 */
[----:B------:R-:W0:Y:S04]  /*32830*/  LDSM.16.M88.4 R16, [R24] ;  /* 0x000000001810783b */ /* 0x000e280000000200 */
[----:B------:R-:W1:Y:S04]  /*32840*/  LDSM.16.M88.4 R12, [R24+0x1000] ;  /* 0x00100000180c783b */ /* 0x000e680000000200 */
[----:B------:R-:W3:Y:S04]  /*32850*/  LDSM.16.M88.4 R8, [R24+0x2000] ;  /* 0x002000001808783b */ /* 0x000ee80000000200 */
[----:B------:R-:W4:Y:S04]  /*32860*/  LDSM.16.M88.4 R4, [R24+0x3000] ;  /* 0x003000001804783b */ /* 0x000f280000000200 */
[----:B0-----:R-:W-:Y:S01]  /*32870*/  STL [R1+0x5d5c], R18 ;  /* 0x005d5c1201007387 */ /* 0x001fe20000100800 */
[----:B------:R-:W-:Y:S02]  /*32880*/  STL [R1+0x5d58], R19 ;  /* 0x005d581301007387 */ /* 0x000fe40000100800 */
[----:B-1----:R-:W-:Y:S02]  /*32890*/  STL [R1+0x6528], R14 ;  /* 0x0065280e01007387 */ /* 0x002fe40000100800 */
[----:B------:R-:W-:Y:S01]  /*328a0*/  STL [R1+0x631c], R15 ;  /* 0x00631c0f01007387 */ /* 0x000fe20000100800 */
[----:B---3--:R-:W-:Y:S01]  /*328b0*/  STL [R1+0x5d2c], R10 ;  /* 0x005d2c0a01007387 */ /* 0x008fe20000100800 */
[----:B------:R-:W-:Y:S02]  /*328c0*/  STL [R1+0x5d28], R11 ;  /* 0x005d280b01007387 */ /* 0x000fe40000100800 */
[----:B----4-:R-:W-:Y:S02]  /*328d0*/  STL.64 [R1+0xa0], R4 ;  /* 0x0000a00401007387 */ /* 0x010fe40000100a00 */
[----:B------:R-:W-:Y:S01]  /*328e0*/  IMAD.MOV.U32 R2, RZ, RZ, R4 ;  /* 0x000000ffff027224 */ /* 0x000fe200078e0004 */
[----:B------:R-:W-:Y:S01]  /*328f0*/  STL.64 [R1+0xa8], R6 ;  /* 0x0000a80601007387 */ /* 0x000fe20000100a00 */
[----:B------:R-:W-:-:S02]  /*32900*/  IMAD.MOV.U32 R0, RZ, RZ, R5 ;  /* 0x000000ffff007224 */ /* 0x000fc400078e0005 */
[----:B------:R-:W0:Y:S02]  /*32910*/  LDSM.16.M88.4 R4, [R24+0x4000] ;  /* 0x004000001804783b */ /* 0x000e240000000200 */
[----:B0-----:R-:W-:Y:S02]  /*32920*/  STL.64 [R1+0x90], R4 ;  /* 0x0000900401007387 */ /* 0x001fe40000100a00 */
[----:B------:R-:W-:Y:S02]  /*32930*/  IMAD.MOV.U32 R14, RZ, RZ, R4 ;  /* 0x000000ffff0e7224 */ /* 0x000fe400078e0004 */
[----:B------:R-:W-:Y:S02]  /*32940*/  STL.64 [R1+0x98], R6 ;  /* 0x0000980601007387 */ /* 0x000fe40000100a00 */
[----:B------:R-:W-:Y:S02]  /*32950*/  IMAD.MOV.U32 R3, RZ, RZ, R5 ;  /* 0x000000ffff037224 */ /* 0x000fe400078e0005 */
[----:B------:R-:W0:Y:S04]  /*32960*/  LDSM.16.M88.4 R4, [R24+0x5000] ;  /* 0x005000001804783b */ /* 0x000e280000000200 */
[----:B0-----:R-:W-:Y:S01]  /*32970*/  STL.64 [R1+0x80], R4 ;  /* 0x0000800401007387 */ /* 0x001fe20000100a00 */
[----:B------:R-:W-:Y:S02]  /*32980*/  STL.64 [R1+0x88], R6 ;  /* 0x0000880601007387 */ /* 0x000fe40000100a00 */
[----:B------:R-:W-:Y:S04]  /*32990*/  LDSM.16.M88.4 R4, [R24+0x6000] ;  /* 0x006000001804783b */ /* 0x000fe80000000200 */
[----:B------:R0:W-:Y:S02]  /*329a0*/  STL [R1+0x6b90], R24 ;  /* 0x006b901801007387 */ /* 0x0001e40000100800 */
[----:B0-----:R-:W3:Y:S01]  /*329b0*/  LDL.LU.64 R24, [R1+0xa10] ;  /* 0x000a100001187983 */ /* 0x001ee20000300a00 */
[----:B------:R-:W3:Y:S03]  /*329c0*/  LDL.LU.64 R26, [R1+0xa18] ;  /* 0x000a1800011a7983 */ /* 0x000ee60000300a00 */
[----:B--2---:R-:W3:Y:S02]  /*329d0*/  LDSM.16.MT88.4 R20, [R29+0x10000] ;  /* 0x010000001d14783b */ /* 0x004ee40000004200 */
[C---:B---3--:R-:W-:Y:S11]  /*329e0*/  HMMA.16816.F32.BF16 R24, R20.reuse, R16, R24 ;  /* 0x000000101418723c */ /* 0x048ff60000041818 */
[----:B------:R-:W-:Y:S11]  /*329f0*/  @!UPT UIADD3 URZ, URZ, URZ, URZ ;  /* 0x0000003f3f3ff290 */ /* 0x000ff6000fffe03f */
[----:B------:R-:W-:Y:S01]  /*32a00*/  @!UPT UIADD3 URZ, URZ, URZ, URZ ;  /* 0x0000003f3f3ff290 */ /* 0x000fe2000fffe03f */
[----:B------:R0:W-:Y:S01]  /*32a10*/  STL.64 [R1+0x1700], R24 ;  /* 0x0017001801007387 */ /* 0x0001e20000100a00 */
[----:B------:R-:W-:Y:S02]  /*32a20*/  IMAD.MOV.U32 R10, RZ, RZ, R26 ;  /* 0x000000ffff0a7224 */ /* 0x000fe400078e001a */
[----:B------:R-:W-:Y:S01]  /*32a30*/  IMAD.MOV.U32 R11, RZ, RZ, R27 ;  /* 0x000000ffff0b7224 */ /* 0x000fe200078e001b */
[----:B0-----:R-:W2:Y:S01]  /*32a40*/  LDL.LU.64 R24, [R1+0x9a0] ;  /* 0x0009a00001187983 */ /* 0x001ea20000300a00 */
[----:B------:R-:W3:Y:S03]  /*32a50*/  LDL.LU.64 R26, [R1+0x9a8] ;  /* 0x0009a800011a7983 */ /* 0x000ee60000300a00 */
[----:B---3--:R-:W-:Y:S01]  /*32a60*/  STL.64 [R1+0x6ba0], R26 ;  /* 0x006ba01a01007387 */ /* 0x008fe20000100a00 */
[----:B--2---:R0:W-:Y:S03]  /*32a70*/  STL.64 [R1+0x6b98], R24 ;  /* 0x006b981801007387 */ /* 0x0041e60000100a00 */
[----:B0-----:R-:W2:Y:S01]  /*32a80*/  LDL.LU.64 R24, [R1+0x9d0] ;  /* 0x0009d00001187983 */ /* 0x001ea20000300a00 */
[----:B------:R-:W2:Y:S02]  /*32a90*/  LDL.LU.64 R26, [R1+0x9d8] ;  /* 0x0009d800011a7983 */ /* 0x000ea40000300a00 */
[----:B------:R-:W-:Y:S02]  /*32aa0*/  STL.64 [R1+0x70], R4 ;  /* 0x0000700401007387 */ /* 0x000fe40000100a00 */
[----:B------:R-:W-:Y:S01]  /*32ab0*/  STL.64 [R1+0x78], R6 ;  /* 0x0000780601007387 */ /* 0x000fe20000100a00 */
[----:B------:R0:W-:Y:S04]  /*32ac0*/  STL.64 [R1+0x6b78], R4 ;  /* 0x006b780401007387 */ /* 0x0001e80000100a00 */
[----:B0-----:R-:W3:Y:S01]  /*32ad0*/  LDL.LU.64 R4, [R1+0x9e0] ;  /* 0x0009e00001047983 */ /* 0x001ee20000300a00 */
[----:B------:R-:W3:Y:S02]  /*32ae0*/  LDL.LU.64 R6, [R1+0x9e8] ;  /* 0x0009e80001067983 */ /* 0x000ee40000300a00 */
[----:B------:R0:W-:Y:S02]  /*32af0*/  STL.64 [R1+0x6b20], R16 ;  /* 0x006b201001007387 */ /* 0x0001e40000100a00 */
[----:B0-----:R-:W4:Y:S01]  /*32b00*/  LDL.64 R16, [R1+0x80] ;  /* 0x0000800001107983 */ /* 0x001f220000100a00 */
[C---:B--2---:R-:W-:Y:S08]  /*32b10*/  HMMA.16816.F32.BF16 R24, R20.reuse, R8, R24 ;  /* 0x000000081418723c */ /* 0x044ff00000041818 */
[----:B---3--:R-:W-:Y:S01]  /*32b20*/  HMMA.16816.F32.BF16 R4, R20, R12, R4 ;  /* 0x0000000c1404723c */ /* 0x008fe20000041804 */
[----:B----4-:R0:W-:Y:S02]  /*32b30*/  STL.64 [R1+0x6b80], R16 ;  /* 0x006b801001007387 */ /* 0x0101e40000100a00 */
[----:B0-----:R-:W-:-:S02]  /*32b40*/  IMAD.MOV.U32 R16, RZ, RZ, R14 ;  /* 0x000000ffff107224 */ /* 0x001fc400078e000e */
[----:B------:R-:W-:-:S05]  /*32b50*/  IMAD.MOV.U32 R17, RZ, RZ, R3 ;  /* 0x000000ffff117224 */ /* 0x000fca00078e0003 */
[----:B------:R-:W-:Y:S01]  /*32b60*/  STL.64 [R1+0x6b88], R16 ;  /* 0x006b881001007387 */ /* 0x000fe20000100a00 */
[----:B------:R-:W-:Y:S02]  /*32b70*/  STL [R1+0x5d3c], R11 ;  /* 0x005d3c0b01007387 */ /* 0x000fe40000100800 */
[----:B------:R-:W-:Y:S10]  /*32b80*/  STL [R1+0x5d38], R10 ;  /* 0x005d380a01007387 */ /* 0x000ff40000100800 */
[----:B------:R0:W-:Y:S01]  /*32b90*/  STL.64 [R1+0x16f0], R4 ;  /* 0x0016f00401007387 */ /* 0x0001e20000100a00 */
[----:B------:R1:W-:Y:S04]  /*32ba0*/  STL.64 [R1+0x16f8], R6 ;  /* 0x0016f80601007387 */ /* 0x0003e80000100a00 */
[----:B0-----:R-:W2:Y:S01]  /*32bb0*/  LDL.LU.64 R4, [R1+0x960] ;  /* 0x0009600001047983 */ /* 0x001ea20000300a00 */
[----:B-1----:R-:W2:Y:S02]  /*32bc0*/  LDL.LU.64 R6, [R1+0x968] ;  /* 0x0009680001067983 */ /* 0x002ea40000300a00 */
[----:B------:R0:W-:Y:S02]  /*32bd0*/  STL.64 [R1+0x6b28], R12 ;  /* 0x006b280c01007387 */ /* 0x0001e40000100a00 */
[----:B0-----:R-:W3:Y:S01]  /*32be0*/  LDL.LU.64 R12, [R1+0x8e0] ;  /* 0x0008e000010c7983 */ /* 0x001ee20000300a00 */
[----:B------:R-:W3:Y:S02]  /*32bf0*/  LDL.LU.64 R14, [R1+0x8e8] ;  /* 0x0008e800010e7983 */ /* 0x000ee40000300a00 */
[----:B------:R-:W-:Y:S02]  /*32c00*/  STL.64 [R1+0x16e0], R24 ;  /* 0x0016e01801007387 */ /* 0x000fe40000100a00 */
[----:B------:R0:W-:Y:S02]  /*32c10*/  STL.64 [R1+0x16e8], R26 ;  /* 0x0016e81a01007387 */ /* 0x0001e40000100a00 */
[----:B0-----:R-:W4:Y:S01]  /*32c20*/  LDL.LU.64 R26, [R1+0x6ba0] ;  /* 0x006ba000011a7983 */ /* 0x001f220000300a00 */
[----:B------:R-:W4:Y:S02]  /*32c30*/  LDL.LU.64 R24, [R1+0x6b98] ;  /* 0x006b980001187983 */ /* 0x000f240000300a00 */
[----:B------:R-:W-:-:S02]  /*32c40*/  IMAD.MOV.U32 R16, RZ, RZ, R2 ;  /* 0x000000ffff107224 */ /* 0x000fc400078e0002 */
[----:B------:R-:W-:-:S07]  /*32c50*/  IMAD.MOV.U32 R17, RZ, RZ, R0 ;  /* 0x000000ffff117224 */ /* 0x000fce00078e0000 */
[----:B----4-:R-:W-:Y:S01]  /*32c60*/  HMMA.16816.F32.BF16 R16, R20, R16, R24 ;  /* 0x000000101410723c */ /* 0x010fe20000041818 */
[----:B------:R-:W4:Y:S11]  /*32c70*/  LDL.LU R24, [R1+0x6b90] ;  /* 0x006b900001187983 */ /* 0x000f360000300800 */
[----:B------:R-:W-:Y:S11]  /*32c80*/  @!UPT UIADD3 URZ, URZ, URZ, URZ ;  /* 0x0000003f3f3ff290 */ /* 0x000ff6000fffe03f */
[----:B------:R-:W-:Y:S01]  /*32c90*/  STL.64 [R1+0x16d0], R16 ;  /* 0x0016d01001007387 */ /* 0x000fe20000100a00 */
[----:B------:R-:W-:Y:S02]  /*32ca0*/  STL [R1+0x16d8], R18 ;  /* 0x0016d81201007387 */ /* 0x000fe40000100800 */
[----:B------:R-:W-:-:S05]  /*32cb0*/  IMAD.MOV.U32 R0, RZ, RZ, R19 ;  /* 0x000000ffff007224 */ /* 0x000fca00078e0013 */
[----:B------:R-:W-:Y:S04]  /*32cc0*/  STL [R1+0x5cf8], R0 ;  /* 0x005cf80001007387 */ /* 0x000fe80000100800 */
[----:B----4-:R-:W0:Y:S04]  /*32cd0*/  LDSM.16.M88.4 R16, [R24+0x7000] ;  /* 0x007000001810783b */ /* 0x010e280000000200 */
[----:B0-----:R0:W-:Y:S01]  /*32ce0*/  STL.64 [R1+0x60], R16 ;  /* 0x0000601001007387 */ /* 0x0011e20000100a00 */
[----:B------:R3:W-:Y:S03]  /*32cf0*/  STL.64 [R1+0x68], R18 ;  /* 0x0000681201007387 */ /* 0x0007e60000100a00 */
[----:B0-----:R-:W3:Y:S02]  /*32d00*/  LDL.LU.64 R16, [R1+0x6b88] ;  /* 0x006b880001107983 */ /* 0x001ee40000300a00 */
[----:B---3--:R-:W-:Y:S02]  /*32d10*/  HMMA.16816.F32.BF16 R16, R20, R16, R12 ;  /* 0x000000101410723c */ /* 0x008fe4000004180c */
[----:B------:R-:W0:Y:S11]  /*32d20*/  LDSM.16.M88.4 R12, [R24+0x8000] ;  /* 0x00800000180c783b */ /* 0x000e360000000200 */
[----:B------:R-:W-:Y:S10]  /*32d30*/  @!UPT UIADD3 URZ, URZ, URZ, URZ ;  /* 0x0000003f3f3ff290 */ /* 0x000ff4000fffe03f */
[----:B------:R-:W-:Y:S01]  /*32d40*/  STL.64 [R1+0x16c0], R16 ;  /* 0x0016c01001007387 */ /* 0x000fe20000100a00 */
[----:B------:R-:W-:Y:S02]  /*32d50*/  STL.64 [R1+0x16c8], R18 ;  /* 0x0016c81201007387 */ /* 0x000fe40000100a00 */
[----:B------:R-:W-:Y:S01]  /*32d60*/  LDSM.16.M88.4 R16, [R24+0xa000] ;  /* 0x00a000001810783b */ /* 0x000fe20000000200 */
[----:B0-----:R-:W-:Y:S03]  /*32d70*/  STL.64 [R1+0x50], R12 ;  /* 0x0000500c01007387 */ /* 0x001fe60000100a00 */
[----:B------:R-:W-:Y:S02]  /*32d80*/  IMAD.MOV.U32 R2, RZ, RZ, R12 ;  /* 0x000000ffff027224 */ /* 0x000fe400078e000c */
[----:B------:R-:W-:Y:S02]  /*32d90*/  STL.64 [R1+0x58], R14 ;  /* 0x0000580e01007387 */ /* 0x000fe40000100a00 */
[----:B------:R-:W-:-:S02]  /*32da0*/  IMAD.MOV.U32 R0, RZ, RZ, R13 ;  /* 0x000000ffff007224 */ /* 0x000fc400078e000d */
[----:B------:R-:W0:Y:S04]  /*32db0*/  LDSM.16.M88.4 R12, [R24+0x9000] ;  /* 0x00900000180c783b */ /* 0x000e280000000200 */
[----:B0-----:R-:W-:Y:S01]  /*32dc0*/  STL.64 [R1+0x40], R12 ;  /* 0x0000400c01007387 */ /* 0x001fe20000100a00 */
[----:B------:R-:W-:Y:S02]  /*32dd0*/  STL.64 [R1+0x48], R14 ;  /* 0x0000480e01007387 */ /* 0x000fe40000100a00 */
[----:B------:R-:W0:Y:S04]  /*32de0*/  LDSM.16.M88.4 R12, [R24+0xb000] ;  /* 0x00b00000180c783b */ /* 0x000e280000000200 */
[----:B------:R-:W-:Y:S01]  /*32df0*/  STL.64 [R1+0x30], R16 ;  /* 0x0000301001007387 */ /* 0x000fe20000100a00 */
[----:B------:R-:W-:Y:S02]  /*32e00*/  STL.64 [R1+0x38], R18 ;  /* 0x0000381201007387 */ /* 0x000fe40000100a00 */
[----:B------:R-:W1:Y:S02]  /*32e10*/  LDSM.16.M88.4 R16, [R24+0xc000] ;  /* 0x00c000001810783b */ /* 0x000e640000000200 */
[----:B0-----:R-:W-:Y:S02]  /*32e20*/  STL.64 [R1+0x20], R12 ;  /* 0x0000200c01007387 */ /* 0x001fe40000100a00 */
[----:B------:R-:W-:Y:S02]  /*32e30*/  STL.64 [R1+0x28], R14 ;  /* 0x0000280e01007387 */ /* 0x000fe40000100a00 */
[----:B-1----:R-:W-:Y:S02]  /*32e40*/  STL.64 [R1+0x10], R16 ;  /* 0x0000101001007387 */ /* 0x002fe40000100a00 */
[----:B------:R-:W-:Y:S02]  /*32e50*/  STL.64 [R1+0x18], R18 ;  /* 0x0000181201007387 */ /* 0x000fe40000100a00 */
[----:B------:R-:W0:Y:S04]  /*32e60*/  LDSM.16.M88.4 R16, [R24+0xe000] ;  /* 0x00e000001810783b */ /* 0x000e280000000200 */
[----:B------:R-:W1:Y:S04]  /*32e70*/  LDSM.16.M88.4 R12, [R24+0xd000] ;  /* 0x00d00000180c783b */ /* 0x000e680000000200 */
[----:B0-----:R0:W-:Y:S01]  /*32e80*/  STL.64 [R1+0xc0], R16 ;  /* 0x0000c01001007387 */ /* 0x0011e20000100a00 */
[----:B------:R-:W-:Y:S03]  /*32e90*/  STL.64 [R1+0xc8], R18 ;  /* 0x0000c81201007387 */ /* 0x000fe60000100a00 */
[----:B0-----:R-:W2:Y:S02]  /*32ea0*/  LDL.LU.64 R16, [R1+0x6b80] ;  /* 0x006b800001107983 */ /* 0x001ea40000300a00 */
[----:B--2---:R-:W-:Y:S11]  /*32eb0*/  HMMA.16816.F32.BF16 R4, R20, R16, R4 ;  /* 0x000000101404723c */ /* 0x004ff60000041804 */
[----:B------:R-:W-:Y:S11]  /*32ec0*/  @!UPT UIADD3 URZ, URZ, URZ, URZ ;  /* 0x0000003f3f3ff290 */ /* 0x000ff6000fffe03f */
[----:B------:R-:W-:Y:S01]  /*32ed0*/  @!UPT UIADD3 URZ, URZ, URZ, URZ ;  /* 0x0000003f3f3ff290 */ /* 0x000fe2000fffe03f */
[----:B------:R0:W-:Y:S01]  /*32ee0*/  STL.64 [R1+0x16b0], R4 ;  /* 0x0016b00401007387 */ /* 0x0001e20000100a00 */
[----:B------:R-:W-:Y:S03]  /*32ef0*/  STL.64 [R1+0x16b8], R6 ;  /* 0x0016b80601007387 */ /* 0x000fe60000100a00 */
[----:B0-----:R-:W2:Y:S01]  /*32f00*/  LDL.LU.64 R4, [R1+0x6b78] ;  /* 0x006b780001047983 */ /* 0x001ea20000300a00 */
[----:B-1----:R-:W-:Y:S02]  /*32f10*/  STL.64 [R1], R12 ;  /* 0x0000000c01007387 */ /* 0x002fe40000100a00 */
[----:B------:R-:W-:Y:S02]  /*32f20*/  STL.64 [R1+0x8], R14 ;  /* 0x0000080e01007387 */ /* 0x000fe40000100a00 */
[----:B------:R0:W-:Y:S02]  /*32f30*/  STL.64 [R1+0x6b48], R12 ;  /* 0x006b480c01007387 */ /* 0x0001e40000100a00 */
[----:B0-----:R-:W3:Y:S01]  /*32f40*/  LDL.64 R12, [R1+0x40] ;  /* 0x00004000010c7983 */ /* 0x001ee20000100a00 */
[----:B------:R-:W-:-:S02]  /*32f50*/  IMAD.MOV.U32 R11, RZ, RZ, R16 ;  /* 0x000000ffff0b7224 */ /* 0x000fc400078e0010 */
[----:B------:R-:W-:Y:S02]  /*32f60*/  IMAD.MOV.U32 R10, RZ, RZ, R17 ;  /* 0x000000ffff0a7224 */ /* 0x000fe400078e0011 */
[----:B------:R-:W-:Y:S02]  /*32f70*/  LDSM.16.M88.4 R16, [R24+0xf000] ;  /* 0x00f000001810783b */ /* 0x000fe40000000200 */
[----:B------:R-:W0:Y:S02]  /*32f80*/  LDSM.16.MT88.4 R24, [R29+0x10080] ;  /* 0x010080001d18783b */ /* 0x000e240000004200 */
[----:B---3--:R1:W-:Y:S04]  /*32f90*/  STL.64 [R1+0x6b68], R12 ;  /* 0x006b680c01007387 */ /* 0x0083e80000100a00 */
[----:B-1----:R-:W3:Y:S01]  /*32fa0*/  LDL.64 R12, [R1+0x60] ;  /* 0x00006000010c7983 */ /* 0x002ee20000100a00 */
[----:B------:R-:W-:Y:S02]  /*32fb0*/  STL [R1+0x6ac8], R11 ;  /* 0x006ac80b01007387 */ /* 0x000fe40000100800 */
[----:B------:R-:W-:Y:S02]  /*32fc0*/  STL [R1+0x6ac4], R10 ;  /* 0x006ac40a01007387 */ /* 0x000fe40000100800 */
[----:B------:R1:W-:Y:S02]  /*32fd0*/  STL.64 [R1+0x6b70], R8 ;  /* 0x006b700801007387 */ /* 0x0003e40000100a00 */
[----:B-1----:R-:W3:Y:S01]  /*32fe0*/  LDL.LU.64 R8, [R1+0x970] ;  /* 0x0009700001087983 */ /* 0x002ee20000300a00 */
[----:B------:R-:W3:Y:S02]  /*32ff0*/  LDL.LU.64 R10, [R1+0x978] ;  /* 0x00097800010a7983 */ /* 0x000ee40000300a00 */
[----:B0-----:R-:W-:Y:S02]  /*33000*/  STL.64 [R1+0x6b38], R26 ;  /* 0x006b381a01007387 */ /* 0x001fe40000100a00 */
[----:B------:R0:W-:Y:S02]  /*33010*/  STL.64 [R1+0x6b30], R24 ;  /* 0x006b301801007387 */ /* 0x0001e40000100a00 */
[----:B0-----:R-:W2:Y:S01]  /*33020*/  LDL.LU.64 R24, [R1+0x980] ;  /* 0x0009800001187983 */ /* 0x001ea20000300a00 */
[----:B------:R-:W2:Y:S02]  /*33030*/  LDL.LU.64 R26, [R1+0x988] ;  /* 0x00098800011a7983 */ /* 0x000ea40000300a00 */
[C---:B--2---:R-:W-:Y:S01]  /*33040*/  HMMA.16816.F32.BF16 R4, R20.reuse, R4, R24 ;  /* 0x000000041404723c */ /* 0x044fe20000041818 */
[----:B------:R-:W2:Y:S07]  /*33050*/  LDL.64 R24, [R1+0x20] ;  /* 0x0000200001187983 */ /* 0x000eae0000100a00 */
[----:B---3--:R-:W-:Y:S01]  /*33060*/  HMMA.16816.F32.BF16 R8, R20, R12, R8 ;  /* 0x0000000c1408723c */ /* 0x008fe20000041808 */
[----:B--2---:R-:W-:Y:S11]  /*33070*/  STL.64 [R1+0x6b60], R24 ;  /* 0x006b601801007387 */ /* 0x004ff60000100a00 */
[----:B------:R-:W-:Y:S03]  /*33080*/  @!UPT UIADD3 URZ, URZ, URZ, URZ ;  /* 0x0000003f3f3ff290 */ /* 0x000fe6000fffe03f */
[----:B------:R-:W-:Y:S02]  /*33090*/  STL.64 [R1+0x1710], R4 ;  /* 0x0017100401007387 */ /* 0x000fe40000100a00 */
[----:B------:R-:W-:Y:S02]  /*330a0*/  STL.64 [R1+0x1718], R6 ;  /* 0x0017180601007387 */ /* 0x000fe40000100a00 */
[----:B------:R-:W0:Y:S04]  /*330b0*/  LDSM.16.MT88.4 R4, [R29+0x10100] ;  /* 0x010100001d04783b */ /* 0x000e280000004200 */
[----:B------:R-:W-:Y:S01]  /*330c0*/  STL.64 [R1+0xb0], R16 ;  /* 0x0000b01001007387 */ /* 0x000fe20000100a00 */
[----:B------:R-:W-:Y:S02]  /*330d0*/  STL.64 [R1+0xb8], R18 ;  /* 0x0000b81201007387 */ /* 0x000fe40000100a00 */
[----:B------:R1:W-:Y:S02]  /*330e0*/  STL.64 [R1+0x6b40], R16 ;  /* 0x006b401001007387 */ /* 0x0003e40000100a00 */
[----:B-1----:R-:W2:Y:S01]  /*330f0*/  LDL.LU.64 R16, [R1+0x950] ;  /* 0x0009500001107983 */ /* 0x002ea20000300a00 */
[----:B------:R-:W2:Y:S02]  /*33100*/  LDL.LU.64 R18, [R1+0x958] ;  /* 0x0009580001127983 */ /* 0x000ea40000300a00 */
[----:B------:R-:W-:Y:S01]  /*33110*/  STL [R1+0x6ac0], R29 ;  /* 0x006ac01d01007387 */ /* 0x000fe20000100800 */
[----:B0-----:R-:W-:Y:S01]  /*33120*/  STL.64 [R1+0x69e8], R6 ;  /* 0x0069e80601007387 */ /* 0x001fe20000100a00 */
[----:B------:R-:W-:Y:S02]  /*33130*/  STL.64 [R1+0x69e0], R4 ;  /* 0x0069e00401007387 */ /* 0x000fe40000100a00 */
[----:B------:R-:W3:Y:S02]  /*33140*/  LDL.LU.64 R24, [R1+0x930] ;  /* 0x0009300001187983 */ /* 0x000ee40000300a00 */
[----:B------:R-:W3:Y:S01]  /*33150*/  LDL.LU.64 R26, [R1+0x938] ;  /* 0x00093800011a7983 */ /* 0x000ee20000300a00 */
[----:B------:R0:W-:Y:S01]  /*33160*/  STL.64 [R1+0x16a0], R8 ;  /* 0x0016a00801007387 */ /* 0x0001e20000100a00 */
[----:B------:R1:W-:Y:S03]  /*33170*/  STL.64 [R1+0x16a8], R10 ;  /* 0x0016a80a01007387 */ /* 0x0003e60000100a00 */
[----:B0-----:R-:W4:Y:S01]  /*33180*/  LDL.LU.64 R8, [R1+0x6b70] ;  /* 0x006b700001087983 */ /* 0x001f220000300a00 */
[----:B------:R-:W-:-:S02]  /*33190*/  IMAD.MOV.U32 R4, RZ, RZ, R2 ;  /* 0x000000ffff047224 */ /* 0x000fc400078e0002 */
[----:B------:R-:W-:Y:S02]  /*331a0*/  IMAD.MOV.U32 R5, RZ, RZ, R0 ;  /* 0x000000ffff057224 */ /* 0x000fe400078e0000 */
[----:B-1----:R-:W-:Y:S02]  /*331b0*/  IMAD.MOV.U32 R10, RZ, RZ, R12 ;  /* 0x000000ffff0a7224 */ /* 0x002fe400078e000c */
[----:B------:R-:W3:Y:S03]  /*331c0*/  LDL.LU.64 R12, [R1+0x6b68] ;  /* 0x006b6800010c7983 */ /* 0x000ee60000300a00 */
[----:B------:R-:W-:Y:S01]  /*331d0*/  STL [R1+0x6b58], R10 ;  /* 0x006b580a01007387 */ /* 0x000fe20000100800 */
[C---:B--2---:R-:W-:Y:S01]  /*331e0*/  HMMA.16816.F32.BF16 R16, R20.reuse, R4, R16 ;  /* 0x000000041410723c */ /* 0x044fe20000041810 */
[----:B----4-:R0:W-:Y:S04]  /*331f0*/  STL.64 [R1+0x6b50], R8 ;  /* 0x006b500801007387 */ /* 0x0101e80000100a00 */
[----:B0-----:R-:W2:Y:S11]  /*33200*/  LDL.64 R8, [R1+0x10] ;  /* 0x0000100001087983 */ /* 0x001eb60000100a00 */
[----:B------:R-:W-:Y:S07]  /*33210*/  @!UPT UIADD3 URZ, URZ, URZ, URZ ;  /* 0x0000003f3f3ff290 */ /* 0x000fee000fffe03f */
[----:B------:R0:W-:Y:S02]  /*33220*/  STL.64 [R1+0x1690], R16 ;  /* 0x0016901001007387 */ /* 0x0001e40000100a00 */
[----:B------:R1:W-:Y:S01]  /*33230*/  STL.64 [R1+0x1698], R18 ;  /* 0x0016981201007387 */ /* 0x0003e20000100a00 */
[----:B0-----:R-:W4:Y:S01]  /*33240*/  LDL.LU.64 R16, [R1+0x920] ;  /* 0x0009200001107983 */ /* 0x001f220000300a00 */
[----:B-1----:R-:W4:Y:S02]  /*33250*/  LDL.LU.64 R18, [R1+0x928] ;  /* 0x0009280001127983 */ /* 0x002f240000300a00 */
[----:B------:R0:W-:Y:S02]  /*33260*/  STL.64 [R1+0x6a80], R4 ;  /* 0x006a800401007387 */ /* 0x0001e40000100a00 */
[----:B0-----:R-:W2:Y:S01]  /*33270*/  LDL.LU.64 R4, [R1+0x940] ;  /* 0x0009400001047983 */ /* 0x001ea20000300a00 */
[----:B------:R-:W2:Y:S02]  /*33280*/  LDL.LU.64 R6, [R1+0x948] ;  /* 0x0009480001067983 */ /* 0x000ea40000300a00 */
[----:B---3--:R-:W-:Y:S01]  /*33290*/  IMAD.MOV.U32 R0, RZ, RZ, R13 ;  /* 0x000000ffff007224 */ /* 0x008fe200078e000d */
[C---:B--2---:R-:W-:Y:S11]  /*332a0*/  HMMA.16816.F32.BF16 R4, R20.reuse, R12, R4 ;  /* 0x0000000c1404723c */ /* 0x044ff60000041804 */
[----:B------:R-:W-:Y:S11]  /*332b0*/  @!UPT UIADD3 URZ, URZ, URZ, URZ ;  /* 0x0000003f3f3ff290 */ /* 0x000ff6000fffe03f */
[----:B------:R-:W-:Y:S01]  /*332c0*/  @!UPT UIADD3 URZ, URZ, URZ, URZ ;  /* 0x0000003f3f3ff290 */ /* 0x000fe2000fffe03f */
[----:B------:R-:W-:Y:S01]  /*332d0*/  STL.64 [R1+0x1680], R4 ;  /* 0x0016800401007387 */ /* 0x000fe20000100a00 */
[----:B------:R0:W-:Y:S02]  /*332e0*/  STL.64 [R1+0x1688], R6 ;  /* 0x0016880601007387 */ /* 0x0001e40000100a00 */
[----:B0-----:R-:W-:Y:S02]  /*332f0*/  IMAD.MOV.U32 R6, RZ, RZ, R12 ;  /* 0x000000ffff067224 */ /* 0x001fe400078e000c */
[----:B------:R-:W2:Y:S01]  /*33300*/  LDL.LU.64 R12, [R1+0x910] ;  /* 0x00091000010c7983 */ /* 0x000ea20000300a00 */
[----:B------:R-:W2:Y:S02]  /*33310*/  LDL.LU.64 R14, [R1+0x918] ;  /* 0x00091800010e7983 */ /* 0x000ea40000300a00 */
[----:B------:R-:W-:Y:S02]  /*33320*/  STL [R1+0x6acc], R6 ;  /* 0x006acc0601007387 */ /* 0x000fe40000100800 */
[----:B------:R-:W3:Y:S02]  /*33330*/  LDL.64 R4, [R1+0x30] ;  /* 0x0000300001047983 */ /* 0x000ee40000100a00 */
[----:B---3--:R-:W-:Y:S11]  /*33340*/  HMMA.16816.F32.BF16 R24, R20, R4, R24 ;  /* 0x000000041418723c */ /* 0x008ff60000041818 */
[----:B------:R-:W-:Y:S11]  /*33350*/  @!UPT UIADD3 URZ, URZ, URZ, URZ ;  /* 0x0000003f3f3ff290 */ /* 0x000ff6000fffe03f */
[----:B------:R-:W-:Y:S01]  /*33360*/  @!UPT UIADD3 URZ, URZ, URZ, URZ ;  /* 0x0000003f3f3ff290 */ /* 0x000fe2000fffe03f */
[----:B------:R0:W-:Y:S01]  /*33370*/  STL [R1+0x1650], R24 ;  /* 0x0016501801007387 */ /* 0x0001e20000100800 */
[----:B------:R-:W-:-:S03]  /*33380*/  IMAD.MOV.U32 R28, RZ, RZ, R25 ;  /* 0x000000ffff1c7224 */ /* 0x000fc600078e0019 */
[----:B0-----:R-:W4:Y:S01]  /*33390*/  LDL.LU.64 R24, [R1+0x6b60] ;  /* 0x006b600001187983 */ /* 0x001f220000300a00 */
[----:B--2---:R-:W-:Y:S01]  /*333a0*/  HMMA.16816.F32.BF16 R12, R20, R8, R12 ;  /* 0x00000008140c723c */ /* 0x004fe2000004180c */
[----:B------:R-:W-:Y:S02]  /*333b0*/  IMAD.MOV.U32 R2, RZ, RZ, R27 ;  /* 0x000000ffff027224 */ /* 0x000fe400078e001b */
[----:B------:R-:W-:-:S03]  /*333c0*/  IMAD.MOV.U32 R3, RZ, RZ, R26 ;  /* 0x000000ffff037224 */ /* 0x000fc600078e001a */
[----:B------:R0:W-:Y:S02]  /*333d0*/  STL [R1+0x5c08], R2 ;  /* 0x005c080201007387 */ /* 0x0001e40000100800 */
[----:B------:R-:W-:Y:S02]  /*333e0*/  STL [R1+0x5c04], R3 ;  /* 0x005c040301007387 */ /* 0x000fe40000100800 */
[----:B------:R-:W-:Y:S02]  /*333f0*/  STL [R1+0x5c00], R28 ;  /* 0x005c001c01007387 */ /* 0x000fe40000100800 */
[----:B------:R-:W-:Y:S02]  /*33400*/  IMAD.MOV.U32 R29, RZ, RZ, R4 ;  /* 0x000000ffff1d7224 */ /* 0x000fe400078e0004 */
[----:B------:R-:W-:Y:S02]  /*33410*/  IMAD.MOV.U32 R7, RZ, RZ, R5 ;  /* 0x000000ffff077224 */ /* 0x000fe400078e0005 */
[----:B------:R-:W-:-:S02]  /*33420*/  IMAD.MOV.U32 R6, RZ, RZ, R8 ;  /* 0x000000ffff067224 */ /* 0x000fc400078e0008 */
[----:B------:R-:W-:-:S06]  /*33430*/  IMAD.MOV.U32 R11, RZ, RZ, R9 ;  /* 0x000000ffff0b7224 */ /* 0x000fcc00078e0009 */
[----:B0-----:R-:W-:Y:S01]  /*33440*/  IMAD.MOV.U32 R2, RZ, RZ, R13 ;  /* 0x000000ffff027224 */ /* 0x001fe200078e000d */
[----:B----4-:R-:W-:Y:S01]  /*33450*/  HMMA.16816.F32.BF16 R16, R20, R24, R16 ;  /* 0x000000181410723c */ /* 0x010fe20000041810 */
[----:B------:R-:W-:Y:S02]  /*33460*/  IMAD.MOV.U32 R5, RZ, RZ, R24 ;  /* 0x000000ffff057224 */ /* 0x000fe400078e0018 */
[----:B------:R-:W-:Y:S11]  /*33470*/  IMAD.MOV.U32 R4, RZ, RZ, R25 ;  /* 0x000000ffff047224 */ /* 0x000ff600078e0019 */
[----:B------:R-:W-:Y:S09]  /*33480*/  @!UPT UIADD3 URZ, URZ, URZ, URZ ;  /* 0x0000003f3f3ff290 */ /* 0x000ff2000fffe03f */
[----:B------:R0:W-:Y:S01]  /*33490*/  STL.64 [R1+0x1620], R16 ;  /* 0x0016201001007387 */ /* 0x0001e20000100a00 */
[----:B------:R1:W-:Y:S03]  /*334a0*/  STL.64 [R1+0x1628], R18 ;  /* 0x0016281201007387 */ /* 0x0003e60000100a00 */
[----:B0-----:R-:W2:Y:S01]  /*334b0*/  LDL.LU.64 R16, [R1+0x8f0] ;  /* 0x0008f00001107983 */ /* 0x001ea20000300a00 */
[----:B-1----:R-:W2:Y:S02]  /*334c0*/  LDL.LU.64 R18, [R1+0x8f8] ;  /* 0x0008f80001127983 */ /* 0x002ea40000300a00 */
[----:B------:R-:W3:Y:S02]  /*334d0*/  LDL R24, [R1+0xc0] ;  /* 0x0000c00001187983 */ /* 0x000ee40000100800 */
[----:B------:R-:W3:Y:S01]  /*334e0*/  LDL R25, [R1+0xc4] ;  /* 0x0000c40001197983 */ /* 0x000ee20000100800 */
[----:B------:R-:W4:Y:S01]  /*334f0*/  LDL.LU R10, [R1+0x6b58] ;  /* 0x006b5800010a7983 */ /* 0x000f220000300800 */
[----:B------:R-:W2:Y:S02]  /*33500*/  LDL.LU.64 R8, [R1+0x6b50] ;  /* 0x006b500001087983 */ /* 0x000ea40000300a00 */
[----:B------:R0:W-:Y:S02]  /*33510*/  STL [R1+0x1610], R12 ;  /* 0x0016100c01007387 */ /* 0x0001e40000100800 */
[----:B0-----:R-:W3:Y:S01]  /*33520*/  LDL.LU.64 R12, [R1+0x6b48] ;  /* 0x006b4800010c7983 */ /* 0x001ee20000300a00 */
[----:B------:R-:W-:-:S02]  /*33530*/  IMAD.MOV.U32 R28, RZ, RZ, R15 ;  /* 0x000000ffff1c7224 */ /* 0x000fc400078e000f */
[----:B------:R-:W-:Y:S01]  /*33540*/  IMAD.MOV.U32 R3, RZ, RZ, R14 ;  /* 0x000000ffff037224 */ /* 0x000fe200078e000e */
[----:B----4-:R-:W-:Y:S01]  /*33550*/  STL.64 [R1+0x6b08], R10 ;  /* 0x006b080a01007387 */ /* 0x010fe20000100a00 */
[----:B--2---:R-:W-:Y:S02]  /*33560*/  STL.64 [R1+0x6b00], R8 ;  /* 0x006b000801007387 */ /* 0x004fe40000100a00 */
[----:B------:R-:W-:Y:S02]  /*33570*/  STL.64 [R1+0x6ad8], R6 ;  /* 0x006ad80601007387 */ /* 0x000fe40000100a00 */
[----:B------:R3:W-:Y:S02]  /*33580*/  STL.64 [R1+0x6ad0], R4 ;  /* 0x006ad00401007387 */ /* 0x0007e40000100a00 */
[----:B---3--:R-:W-:Y:S01]  /*33590*/  HMMA.16816.F32.BF16 R4, R20, R12, R16 ;  /* 0x0000000c1404723c */ /* 0x008fe20000041810 */
[----:B------:R0:W-:Y:S01]  /*335a0*/  STL [R1+0x5d04], R28 ;  /* 0x005d041c01007387 */ /* 0x0001e20000100800 */
[----:B------:R-:W-:Y:S02]  /*335b0*/  STL [R1+0x5d00], R3 ;  /* 0x005d000301007387 */ /* 0x000fe40000100800 */
[----:B------:R1:W-:Y:S02]  /*335c0*/  STL [R1+0x5cfc], R2 ;  /* 0x005cfc0201007387 */ /* 0x0003e40000100800 */
[----:B0-----:R-:W-:-:S02]  /*335d0*/  IMAD.MOV.U32 R28, RZ, RZ, R12 ;  /* 0x000000ffff1c7224 */ /* 0x001fc400078e000c */
[----:B-1----:R-:W-:Y:S11]  /*335e0*/  IMAD.MOV.U32 R2, RZ, RZ, R13 ;  /* 0x000000ffff027224 */ /* 0x002ff600078e000d */
[----:B------:R-:W-:Y:S04]  /*335f0*/  @!UPT UIADD3 URZ, URZ, URZ, URZ ;  /* 0x0000003f3f3ff290 */ /* 0x000fe8000fffe03f */
[----:B------:R-:W-:Y:S01]  /*33600*/  STL.64 [R1+0x1600], R4 ;  /* 0x0016000401007387 */ /* 0x000fe20000100a00 */
[----:B------:R-:W-:Y:S02]  /*33610*/  STL.64 [R1+0x1608], R6 ;  /* 0x0016080601007387 */ /* 0x000fe40000100a00 */
[----:B------:R-:W2:Y:S02]  /*33620*/  LDL.LU.64 R16, [R1+0x8d0] ;  /* 0x0008d00001107983 */ /* 0x000ea40000300a00 */
[----:B------:R-:W2:Y:S01]  /*33630*/  LDL.LU.64 R18, [R1+0x8d8] ;  /* 0x0008d80001127983 */ /* 0x000ea20000300a00 */
[----:B------:R-:W3:Y:S01]  /*33640*/  LDL.LU.64 R12, [R1+0x8a0] ;  /* 0x0008a000010c7983 */ /* 0x000ee20000300a00 */
[----:B------:R-:W3:Y:S02]  /*33650*/  LDL.LU.64 R14, [R1+0x8a8] ;  /* 0x0008a800010e7983 */ /* 0x000ee40000300a00 */
[----:B------:R-:W4:Y:S02]  /*33660*/  LDL.LU.64 R8, [R1+0x8c0] ;  /* 0x0008c00001087983 */ /* 0x000f240000300a00 */
[----:B------:R-:W2:Y:S02]  /*33670*/  LDL.LU.64 R10, [R1+0x8c8] ;  /* 0x0008c800010a7983 */ /* 0x000ea40000300a00 */
[----:B--2---:R-:W-:Y:S01]  /*33680*/  STL.64 [R1+0x6b18], R10 ;  /* 0x006b180a01007387 */ /* 0x004fe20000100a00 */
[----:B----4-:R0:W-:Y:S03]  /*33690*/  STL.64 [R1+0x6b10], R8 ;  /* 0x006b100801007387 */ /* 0x0101e60000100a00 */
[----:B0-----:R-:W2:Y:S01]  /*336a0*/  LDL.LU.64 R8, [R1+0x900] ;  /* 0x0009000001087983 */ /* 0x001ea20000300a00 */
[----:B------:R-:W2:Y:S02]  /*336b0*/  LDL.LU.64 R10, [R1+0x908] ;  /* 0x00090800010a7983 */ /* 0x000ea40000300a00 */
[----:B------:R-:W4:Y:S02]  /*336c0*/  LDL.LU.64 R4, [R1+0x880] ;  /* 0x0008800001047983 */ /* 0x000f240000300a00 */
[----:B------:R-:W2:Y:S02]  /*336d0*/  LDL.LU.64 R6, [R1+0x888] ;  /* 0x0008880001067983 */ /* 0x000ea40000300a00 */
[----:B--2---:R-:W-:Y:S01]  /*336e0*/  STL.64 [R1+0x6ae8], R6 ;  /* 0x006ae80601007387 */ /* 0x004fe20000100a00 */
[----:B----4-:R0:W-:Y:S03]  /*336f0*/  STL.64 [R1+0x6ae0], R4 ;  /* 0x006ae00401007387 */ /* 0x0101e60000100a00 */
[----:B0-----:R-:W2:Y:S01]  /*33700*/  LDL.64 R4, [R1+0xa0] ;  /* 0x0000a00001047983 */ /* 0x001ea20000100a00 */
[C---:B------:R-:W-:Y:S03]  /*33710*/  HMMA.16816.F32.BF16 R24, R20.reuse, R24, R16 ;  /* 0x000000181418723c */ /* 0x040fe60000041810 */
[----:B--2---:R0:W-:Y:S04]  /*33720*/  STL.64 [R1+0x6af8], R4 ;  /* 0x006af80401007387 */ /* 0x0041e80000100a00 */
[----:B0-----:R-:W2:Y:S01]  /*33730*/  LDL.LU.64 R4, [R1+0x8b0] ;  /* 0x0008b00001047983 */ /* 0x001ea20000300a00 */
[----:B------:R-:W2:Y:S02]  /*33740*/  LDL.LU.64 R6, [R1+0x8b8] ;  /* 0x0008b80001067983 */ /* 0x000ea40000300a00 */
[----:B------:R-:W3:Y:S11]  /*33750*/  LDL.LU.64 R16, [R1+0x6b40] ;  /* 0x006b400001107983 */ /* 0x000ef60000300a00 */
[----:B------:R-:W-:Y:S02]  /*33760*/  @!UPT UIADD3 URZ, URZ, URZ, URZ ;  /* 0x0000003f3f3ff290 */ /* 0x000fe4000fffe03f */
[----:B------:R-:W-:Y:S01]  /*33770*/  STL.64 [R1+0x15f0], R24 ;  /* 0x0015f01801007387 */ /* 0x000fe20000100a00 */
[----:B------:R0:W-:Y:S04]  /*33780*/  STL.64 [R1+0x15f8], R26 ;  /* 0x0015f81a01007387 */ /* 0x0001e80000100a00 */
[----:B0-----:R-:W4:Y:S01]  /*33790*/  LDL.LU.64 R26, [R1+0x6b38] ;  /* 0x006b3800011a7983 */ /* 0x001f220000300a00 */
[----:B------:R-:W4:Y:S01]  /*337a0*/  LDL.LU.64 R24, [R1+0x6b30] ;  /* 0x006b300001187983 */ /* 0x000f220000300a00 */
[----:B---3--:R-:W-:Y:S02]  /*337b0*/  HMMA.16816.F32.BF16 R20, R20, R16, R12 ;  /* 0x000000101414723c */ /* 0x008fe4000004180c */
[----:B------:R-:W3:Y:S01]  /*337c0*/  LDL.LU.64 R12, [R1+0x6b28] ;  /* 0x006b2800010c7983 */ /* 0x000ee20000300a00 */
[----:B------:R-:W-:-:S04]  /*337d0*/  IMAD.MOV.U32 R3, RZ, RZ, R17 ;  /* 0x000000ffff037224 */ /* 0x000fc800078e0011 */
[----:B------:R-:W-:Y:S11]  /*337e0*/  IMAD.MOV.U32 R14, RZ, RZ, R16 ;  /* 0x000000ffff0e7224 */ /* 0x000ff600078e0010 */
[----:B------:R-:W-:Y:S05]  /*337f0*/  @!UPT UIADD3 URZ, URZ, URZ, URZ ;  /* 0x0000003f3f3ff290 */ /* 0x000fea000fffe03f */
[----:B------:R0:W-:Y:S01]  /*33800*/  STL.64 [R1+0x1580], R20 ;  /* 0x0015801401007387 */ /* 0x0001e20000100a00 */
[----:B------:R-:W-:Y:S02]  /*33810*/  STL.64 [R1+0x1588], R22 ;  /* 0x0015881601007387 */ /* 0x000fe40000100a00 */
[----:B------:R-:W4:Y:S01]  /*33820*/  LDL.LU.64 R16, [R1+0x6b20] ;  /* 0x006b200001107983 */ /* 0x000f220000300a00 */
[----:B0-----:R-:W2:Y:S01]  /*33830*/  LDL.64 R20, [R1+0xc0] ;  /* 0x0000c00001147983 */ /* 0x001ea20000100a00 */
[C---:B----4-:R-:W-:Y:S03]  /*33840*/  HMMA.16816.F32.BF16 R8, R24.reuse, R16, R8 ;  /* 0x000000101808723c */ /* 0x050fe60000041808 */
[----:B--2---:R0:W-:Y:S04]  /*33850*/  STL.64 [R1+0x6af0], R20 ;  /* 0x006af01401007387 */ /* 0x0041e80000100a00 */
[----:B0-----:R-:W2:Y:S01]  /*33860*/  LDL.LU.64 R20, [R1+0x890] ;  /* 0x0008900001147983 */ /* 0x001ea20000300a00 */
[----:B------:R-:W2:Y:S11]  /*33870*/  LDL.LU.64 R22, [R1+0x898] ;  /* 0x0008980001167983 */ /* 0x000eb60000300a00 */
[----:B------:R-:W-:Y:S04]  /*33880*/  @!UPT UIADD3 URZ, URZ, URZ, URZ ;  /* 0x0000003f3f3ff290 */ /* 0x000fe8000fffe03f */
[----:B------:R-:W-:Y:S02]  /*33890*/  STL.64 [R1+0x1510], R8 ;  /* 0x0015100801007387 */ /* 0x000fe40000100a00 */
[----:B------:R0:W-:Y:S02]  /*338a0*/  STL.64 [R1+0x1518], R10 ;  /* 0x0015180a01007387 */ /* 0x0001e40000100a00 */
[----:B0-----:R-:W3:Y:S01]  /*338b0*/  LDL.LU.64 R10, [R1+0x6b18] ;  /* 0x006b1800010a7983 */ /* 0x001ee20000300a00 */
[----:B------:R-:W3:Y:S02]  /*338c0*/  LDL.LU.64 R8, [R1+0x6b10] ;  /* 0x006b100001087983 */ /* 0x000ee40000300a00 */
[C---:B---3--:R-:W-:Y:S11]  /*338d0*/  HMMA.16816.F32.BF16 R8, R24.reuse, R12, R8 ;  /* 0x0000000c1808723c */ /* 0x048ff60000041808 */
[----:B------:R-:W-:Y:S11]  /*338e0*/  @!UPT UIADD3 URZ, URZ, URZ, URZ ;  /* 0x0000003f3f3ff290 */ /* 0x000ff6000fffe03f */
[----:B------:R-:W-:Y:S01]  /*338f0*/  @!UPT UIADD3 URZ, URZ, URZ, URZ ;  /* 0x0000003f3f3ff290 */ /* 0x000fe2000fffe03f */
[----:B------:R-:W-:Y:S01]  /*33900*/  STL.64 [R1+0x1500], R8 ;  /* 0x0015000801007387 */ /* 0x000fe20000100a00 */
[----:B------:R0:W-:Y:S03]  /*33910*/  STL.64 [R1+0x1508], R10 ;  /* 0x0015080a01007387 */ /* 0x0001e60000100a00 */
[----:B0-----:R-:W3:Y:S01]  /*33920*/  LDL.LU.64 R10, [R1+0x6b08] ;  /* 0x006b0800010a7983 */ /* 0x001ee20000300a00 */
[----:B------:R-:W4:Y:S02]  /*33930*/  LDL.LU.64 R8, [R1+0x6b00] ;  /* 0x006b000001087983 */ /* 0x000f240000300a00 */
[C---:B----4-:R-:W-:Y:S11]  /*33940*/  HMMA.16816.F32.BF16 R4, R24.reuse, R8, R4 ;  /* 0x000000081804723c */ /* 0x050ff60000041804 */
[----:B------:R-:W-:Y:S11]  /*33950*/  @!UPT UIADD3 URZ, URZ, URZ, URZ ;  /* 0x0000003f3f3ff290 */ /* 0x000ff6000fffe03f */
[----:B------:R-:W-:Y:S01]  /*33960*/  @!UPT UIADD3 URZ, URZ, URZ, URZ ;  /* 0x0000003f3f3ff290 */ /* 0x000fe2000fffe03f */
[----:B------:R0:W-:Y:S01]  /*33970*/  STL.64 [R1+0x14f0], R4 ;  /* 0x0014f00401007387 */ /* 0x0001e20000100a00 */
[----:B------:R-:W-:Y:S03]  /*33980*/  STL.64 [R1+0x14f8], R6 ;  /* 0x0014f80601007387 */ /* 0x000fe60000100a00 */
[----:B0-----:R-:W2:Y:S01]  /*33990*/  LDL.LU.64 R4, [R1+0x6af8] ;  /* 0x006af80001047983 */ /* 0x001ea20000300a00 */
[----:B------:R-:W-:Y:S01]  /*339a0*/  STL.64 [R1+0x69d8], R8 ;  /* 0x0069d80801007387 */ /* 0x000fe20000100a00 */
[C---:B--2---:R-:W-:Y:S01]  /*339b0*/  HMMA.16816.F32.BF16 R20, R24.reuse, R4, R20 ;  /* 0x000000041814723c */ /* 0x044fe20000041814 */
[----:B------:R-:W-:Y:S02]  /*339c0*/  IMAD.MOV.U32 R15, RZ, RZ, R5 ;  /* 0x000000ffff0f7224 */ /* 0x000fe400078e0005 */
[----:B------:R-:W-:Y:S11]  /*339d0*/  IMAD.MOV.U32 R18, RZ, RZ, R4 ;  /* 0x000000ffff127224 */ /* 0x000ff600078e0004 */
[----:B------:R-:W-:Y:S09]  /*339e0*/  @!UPT UIADD3 URZ, URZ, URZ, URZ ;  /* 0x0000003f3f3ff290 */ /* 0x000ff2000fffe03f */
[----:B------:R0:W-:Y:S01]  /*339f0*/  STL.64 [R1+0x14e0], R20 ;  /* 0x0014e01401007387 */ /* 0x0001e20000100a00 */
[----:B------:R-:W-:Y:S03]  /*33a00*/  STL.64 [R1+0x14e8], R22 ;  /* 0x0014e81601007387 */ /* 0x000fe60000100a00 */
[----:B0-----:R-:W2:Y:S01]  /*33a10*/  LDL.LU.64 R20, [R1+0x6af0] ;  /* 0x006af00001147983 */ /* 0x001ea20000300a00 */
[----:B------:R-:W4:Y:S02]  /*33a20*/  LDL.LU.64 R6, [R1+0x6ae8] ;  /* 0x006ae80001067983 */ /* 0x000f240000300a00 */
[----:B------:R-:W4:Y:S02]  /*33a30*/  LDL.LU.64 R4, [R1+0x6ae0] ;  /* 0x006ae00001047983 */ /* 0x000f240000300a00 */
[----:B------:R-:W-:Y:S01]  /*33a40*/  STL.64 [R1+0x69f8], R14 ;  /* 0x0069f80e01007387 */ /* 0x000fe20000100a00 */
[----:B------:R0:W-:Y:S04]  /*33a50*/  STL.64 [R1+0x69f0], R12 ;  /* 0x0069f00c01007387 */ /* 0x0001e80000100a00 */
[----:B0-----:R-:W4:Y:S02]  /*33a60*/  LDL.64 R12, [R1+0x90] ;  /* 0x00009000010c7983 */ /* 0x001f240000100a00 */
[----:B----4-:R-:W-:Y:S11]  /*33a70*/  HMMA.16816.F32.BF16 R4, R24, R12, R4 ;  /* 0x0000000c1804723c */ /* 0x010ff60000041804 */
[----:B------:R-:W-:Y:S11]  /*33a80*/  @!UPT UIADD3 URZ, URZ, URZ, URZ ;  /* 0x0000003f3f3ff290 */ /* 0x000ff6000fffe03f */
[----:B------:R-:W-:Y:S01]  /*33a90*/  @!UPT UIADD3 URZ, URZ, URZ, URZ ;  /* 0x0000003f3f3ff290 */ /* 0x000fe2000fffe03f */
[----:B------:R-:W-:Y:S01]  /*33aa0*/  STL.64 [R1+0x14c0], R4 ;  /* 0x0014c00401007387 */ /* 0x000fe20000100a00 */
[----:B------:R0:W-:Y:S03]  /*33ab0*/  STL.64 [R1+0x14c8], R6 ;  /* 0x0014c80601007387 */ /* 0x0001e60000100a00 */
[----:B0-----:R-:W4:Y:S01]  /*33ac0*/  LDL.LU.64 R6, [R1+0x6ad8] ;  /* 0x006ad80001067983 */ /* 0x001f220000300a00 */
[----:B------:R-:W4:Y:S02]  /*33ad0*/  LDL.LU.64 R4, [R1+0x6ad0] ;  /* 0x006ad00001047983 */ /* 0x000f240000300a00 */
[----:B------:R-:W-:Y:S02]  /*33ae0*/  IMAD.MOV.U32 R19, RZ, RZ, R13 ;  /* 0x000000ffff137224 */ /* 0x000fe400078e000d */
[----:B------:R-:W-:-:S03]  /*33af0*/  IMAD.MOV.U32 R22, RZ, RZ, R12 ;  /* 0x000000ffff167224 */ /* 0x000fc600078e000c */
[----:B------:R-:W-:Y:S01]  /*33b00*/  STL.64 [R1+0x6a18], R18 ;  /* 0x006a181201007387 */ /* 0x000fe20000100a00 */
[----:B------:R-:W-:Y:S02]  /*33b10*/  STL.64 [R1+0x6a10], R16 ;  /* 0x006a101001007387 */ /* 0x000fe40000100a00 */
[----:B------:R-:W-:Y:S02]  /*33b20*/  STL [R1+0x6a08], R22 ;  /* 0x006a081601007387 */ /* 0x000fe40000100800 */
[----:B--2---:R0:W-:Y:S02]  /*33b30*/  STL.64 [R1+0x6a00], R20 ;  /* 0x006a001401007387 */ /* 0x0041e40000100a00 */
[----:B0-----:R-:W-:Y:S02]  /*33b40*/  IMAD.MOV.U32 R20, RZ, RZ, R28 ;  /* 0x000000ffff147224 */ /* 0x001fe400078e001c */
[----:B------:R-:W-:-:S05]  /*33b50*/  IMAD.MOV.U32 R21, RZ, RZ, R2 ;  /* 0x000000ffff157224 */ /* 0x000fca00078e0002 */
[----:B------:R3:W-:Y:S02]  /*33b60*/  STL.64 [R1+0x6a20], R20 ;  /* 0x006a201401007387 */ /* 0x0007e40000100a00 */
[----:B---3--:R-:W-:Y:S02]  /*33b70*/  IMAD.MOV.U32 R21, RZ, RZ, R11 ;  /* 0x000000ffff157224 */ /* 0x008fe400078e000b */
[----:B----4-:R-:W-:Y:S02]  /*33b80*/  IMAD.MOV.U32 R20, RZ, RZ, R6 ;  /* 0x000000ffff147224 */ /* 0x010fe400078e0006 */
[----:B------:R-:W2:Y:S01]  /*33b90*/  LDL.LU R6, [R1+0x6acc] ;  /* 0x006acc0001067983 */ /* 0x000ea20000300800 */
[----:B------:R-:W3:Y:S02]  /*33ba0*/  LDL.LU R11, [R1+0x6ac8] ;  /* 0x006ac800010b7983 */ /* 0x000ee40000300800 */
[----:B------:R0:W-:Y:S02]  /*33bb0*/  STL.64 [R1+0x6a38], R20 ;  /* 0x006a381401007387 */ /* 0x0001e40000100a00 */
[----:B0-----:R-:W-:-:S02]  /*33bc0*/  IMAD.MOV.U32 R21, RZ, RZ, R4 ;  /* 0x000000ffff157224 */ /* 0x001fc400078e0004 */
[----:B------:R-:W-:Y:S02]  /*33bd0*/  IMAD.MOV.U32 R4, RZ, RZ, R10 ;  /* 0x000000ffff047224 */ /* 0x000fe400078e000a */
[----:B------:R-:W-:Y:S01]  /*33be0*/  IMAD.MOV.U32 R20, RZ, RZ, R5 ;  /* 0x000000ffff147224 */ /* 0x000fe200078e0005 */
[----:B------:R-:W4:Y:S01]  /*33bf0*/  LDL.LU R10, [R1+0x6ac4] ;  /* 0x006ac400010a7983 */ /* 0x000f220000300800 */
[----:B------:R-:W2:Y:S03]  /*33c00*/  LDL R5, [R1+0x64] ;  /* 0x0000640001057983 */ /* 0x000ea60000100800 */
[----:B--2---:R0:W-:Y:S04]  /*33c10*/  STL.64 [R1+0x6a90], R4 ;  /* 0x006a900401007387 */ /* 0x0041e80000100a00 */
[----:B0-----:R-:W2:Y:S04]  /*33c20*/  LDL.64 R4, [R1+0x70] ;  /* 0x0000700001047983 */ /* 0x001ea80000100a00 */
[----:B--2---:R-:W-:Y:S01]  /*33c30*/  STL.64 [R1+0x6aa8], R4 ;  /* 0x006aa80401007387 */ /* 0x004fe20000100a00 */
[----:B------:R0:W-:Y:S02]  /*33c40*/  STL.64 [R1+0x6a50], R20 ;  /* 0x006a501401007387 */ /* 0x0001e40000100a00 */
[----:B0-----:R-:W-:-:S02]  /*33c50*/  IMAD.MOV.U32 R20, RZ, RZ, R29 ;  /* 0x000000ffff147224 */ /* 0x001fc400078e001d */
[----:B------:R-:W-:Y:S01]  /*33c60*/  IMAD.MOV.U32 R21, RZ, RZ, R7 ;  /* 0x000000ffff157224 */ /* 0x000fe200078e0007 */
[----:B------:R-:W2:Y:S04]  /*33c70*/  LDL.LU R29, [R1+0x6ac0] ;  /* 0x006ac000011d7983 */ /* 0x000ea80000300800 */
[----:B------:R0:W-:Y:S02]  /*33c80*/  STL.64 [R1+0x6a68], R20 ;  /* 0x006a681401007387 */ /* 0x0001e40000100a00 */
[----:B0-----:R-:W-:Y:S02]  /*33c90*/  IMAD.MOV.U32 R20, RZ, RZ, R6 ;  /* 0x000000ffff147224 */ /* 0x001fe400078e0006 */
[----:B------:R-:W-:-:S05]  /*33ca0*/  IMAD.MOV.U32 R21, RZ, RZ, R0 ;  /* 0x000000ffff157224 */ /* 0x000fca00078e0000 */
[----:B------:R0:W-:Y:S04]  /*33cb0*/  STL.64 [R1+0x6a88], R20 ;  /* 0x006a881401007387 */ /* 0x0001e80000100a00 */
[----:B0-----:R-:W2:Y:S01]  /*33cc0*/  LDL.LU.64 R20, [R1+0x850] ;  /* 0x0008500001147983 */ /* 0x001ea20000300a00 */
[----:B------:R-:W2:Y:S03]  /*33cd0*/  LDL.LU.64 R22, [R1+0x858] ;  /* 0x0008580001167983 */ /* 0x000ea60000300a00 */
[----:B--2---:R-:W-:Y:S01]  /*33ce0*/  STL.64 [R1+0x6aa0], R22 ;  /* 0x006aa01601007387 */ /* 0x004fe20000100a00 */
[----:B------:R0:W-:Y:S03]  /*33cf0*/  STL.64 [R1+0x6a98], R20 ;  /* 0x006a981401007387 */ /* 0x0001e60000100a00 */
[----:B0-----:R-:W2:Y:S01]  /*33d00*/  LDL.LU.64 R20, [R1+0x860] ;  /* 0x0008600001147983 */ /* 0x001ea20000300a00 */
[----:B------:R-:W2:Y:S02]  /*33d10*/  LDL.LU.64 R22, [R1+0x868] ;  /* 0x0008680001167983 */ /* 0x000ea40000300a00 */
[----:B---3--:R-:W-:-:S02]  /*33d20*/  IMAD.MOV.U32 R4, RZ, RZ, R11 ;  /* 0x000000ffff047224 */ /* 0x008fc400078e000b */
[----:B----4-:R-:W-:Y:S01]  /*33d30*/  IMAD.MOV.U32 R5, RZ, RZ, R10 ;  /* 0x000000ffff057224 */ /* 0x010fe200078e000a */
[----:B--2---:R-:W-:Y:S01]  /*33d40*/  STL.64 [R1+0x6ab8], R22 ;  /* 0x006ab81601007387 */ /* 0x004fe20000100a00 */
[----:B------:R0:W-:Y:S03]  /*33d50*/  STL.64 [R1+0x6ab0], R20 ;  /* 0x006ab01401007387 */ /* 0x0001e60000100a00 */
[----:B0-----:R-:W2:Y:S01]  /*33d60*/  LDL.LU.64 R20, [R1+0x870] ;  /* 0x0008700001147983 */ /* 0x001ea20000300a00 */
[----:B------:R-:W2:Y:S02]  /*33d70*/  LDL.LU.64 R22, [R1+0x878] ;  /* 0x0008780001167983 */ /* 0x000ea40000300a00 */
[----:B------:R-:W3:Y:S02]  /*33d80*/  LDL.LU.64 R8, [R1+0x840] ;  /* 0x0008400001087983 */ /* 0x000ee40000300a00 */
[----:B------:R-:W3:Y:S01]  /*33d90*/  LDL.LU.64 R10, [R1+0x848] ;  /* 0x00084800010a7983 */ /* 0x000ee20000300a00 */
[----:B------:R-:W4:Y:S01]  /*33da0*/  LDL.LU.64 R16, [R1+0x7f0] ;  /* 0x0007f00001107983 */ /* 0x000f220000300a00 */
[----:B------:R-:W2:Y:S03]  /*33db0*/  LDL.LU.64 R18, [R1+0x7f8] ;  /* 0x0007f80001127983 */ /* 0x000ea60000300a00 */
[----:B--2---:R-:W-:Y:S01]  /*33dc0*/  STL.64 [R1+0x6a30], R18 ;  /* 0x006a301201007387 */ /* 0x004fe20000100a00 */
[----:B----4-:R0:W-:Y:S03]  /*33dd0*/  STL.64 [R1+0x6a28], R16 ;  /* 0x006a281001007387 */ /* 0x0101e60000100a00 */
[----:B0-----:R-:W2:Y:S01]  /*33de0*/  LDL.LU.64 R16, [R1+0x800] ;  /* 0x0008000001107983 */ /* 0x001ea20000300a00 */
[----:B------:R-:W4:Y:S03]  /*33df0*/  LDL.LU.64 R18, [R1+0x808] ;  /* 0x0008080001127983 */ /* 0x000f260000300a00 */
[----:B----4-:R-:W-:Y:S01]  /*33e00*/  STL.64 [R1+0x6a48], R18 ;  /* 0x006a481201007387 */ /* 0x010fe20000100a00 */
[----:B--2---:R0:W-:Y:S03]  /*33e10*/  STL.64 [R1+0x6a40], R16 ;  /* 0x006a401001007387 */ /* 0x0041e60000100a00 */
[----:B0-----:R-:W2:Y:S01]  /*33e20*/  LDL.LU.64 R16, [R1+0x810] ;  /* 0x0008100001107983 */ /* 0x001ea20000300a00 */
[----:B------:R-:W4:Y:S01]  /*33e30*/  LDL.LU.64 R18, [R1+0x818] ;  /* 0x0008180001127983 */ /* 0x000f220000300a00 */
[C---:B------:R-:W-:Y:S02]  /*33e40*/  HMMA.16816.F32.BF16 R4, R24.reuse, R4, R20 ;  /* 0x000000041804723c */ /* 0x040fe40000041814 */
[----:B----4-:R-:W-:Y:S01]  /*33e50*/  STL.64 [R1+0x6a60], R18 ;  /* 0x006a601201007387 */ /* 0x010fe20000100a00 */
[----:B--2---:R0:W-:Y:S03]  /*33e60*/  STL.64 [R1+0x6a58], R16 ;  /* 0x006a581001007387 */ /* 0x0041e60000100a00 */
[----:B0-----:R-:W2:Y:S01]  /*33e70*/  LDL.LU.64 R16, [R1+0x820] ;  /* 0x0008200001107983 */ /* 0x001ea20000300a00 */
[----:B------:R-:W4:Y:S03]  /*33e80*/  LDL.LU.64 R18, [R1+0x828] ;  /* 0x0008280001127983 */ /* 0x000f260000300a00 */
[----:B----4-:R-:W-:Y:S01]  /*33e90*/  STL.64 [R1+0x6a78], R18 ;  /* 0x006a781201007387 */ /* 0x010fe20000100a00 */
[----:B--2---:R0:W-:Y:S03]  /*33ea0*/  STL.64 [R1+0x6a70], R16 ;  /* 0x006a701001007387 */ /* 0x0041e60000100a00 */
[----:B0-----:R-:W2:Y:S01]  /*33eb0*/  LDL.LU.64 R16, [R1+0x830] ;  /* 0x0008300001107983 */ /* 0x001ea20000300a00 */
[----:B------:R-:W2:Y:S02]  /*33ec0*/  LDL.LU.64 R18, [R1+0x838] ;  /* 0x0008380001127983 */ /* 0x000ea40000300a00 */
[----:B------:R-:W4:Y:S02]  /*33ed0*/  LDL.LU.64 R12, [R1+0x7e0] ;  /* 0x0007e000010c7983 */ /* 0x000f240000300a00 */
[----:B------:R-:W4:Y:S01]  /*33ee0*/  LDL.LU.64 R14, [R1+0x7e8] ;  /* 0x0007e800010e7983 */ /* 0x000f220000300a00 */
[----:B------:R-:W2:Y:S01]  /*33ef0*/  LDL.LU.64 R22, [R1+0x6ab8] ;  /* 0x006ab80001167983 */ /* 0x000ea20000300a00 */
[----:B------:R-:W2:Y:S02]  /*33f00*/  LDL.LU.64 R20, [R1+0x6ab0] ;  /* 0x006ab00001147983 */ /* 0x000ea40000300a00 */
[----:B------:R0:W-:Y:S02]  /*33f10*/  STL.64 [R1+0xe80], R4 ;  /* 0x000e800401007387 */ /* 0x0001e40000100a00 */
[----:B------:R-:W-:Y:S01]  /*33f20*/  STL.64 [R1+0xe88], R6 ;  /* 0x000e880601007387 */ /* 0x000fe20000100a00 */
[----:B0-----:R-:W2:Y:S02]  /*33f30*/  LDL.LU.64 R4, [R1+0x6aa8] ;  /* 0x006aa80001047983 */ /* 0x001ea40000300a00 */
[----:B--2---:R-:W-:Y:S01]  /*33f40*/  HMMA.16816.F32.BF16 R20, R24, R4, R20 ;  /* 0x000000041814723c */ /* 0x004fe20000041814 */
[----:B------:R-:W-:-:S02]  /*33f50*/  IMAD.MOV.U32 R2, RZ, RZ, R4 ;  /* 0x000000ffff027224 */ /* 0x000fc400078e0004 */
[----:B------:R-:W-:Y:S11]  /*33f60*/  IMAD.MOV.U32 R0, RZ, RZ, R5 ;  /* 0x000000ffff007224 */ /* 0x000ff600078e0005 */
[----:B------:R-:W-:Y:S09]  /*33f70*/  @!UPT UIADD3 URZ, URZ, URZ, URZ ;  /* 0x0000003f3f3ff290 */ /* 0x000ff2000fffe03f */
[----:B------:R-:W-:Y:S01]  /*33f80*/  STL.64 [R1+0xe70], R20 ;  /* 0x000e701401007387 */ /* 0x000fe20000100a00 */
[----:B------:R0:W-:Y:S03]  /*33f90*/  STL.64 [R1+0xe78], R22 ;  /* 0x000e781601007387 */ /* 0x0001e60000100a00 */
[----:B0-----:R-:W2:Y:S01]  /*33fa0*/  LDL.LU.64 R22, [R1+0x6aa0] ;  /* 0x006aa00001167983 */ /* 0x001ea20000300a00 */
[----:B------:R-:W2:Y:S02]  /*33fb0*/  LDL.LU.64 R20, [R1+0x6a98] ;  /* 0x006a980001147983 */ /* 0x000ea40000300a00 */
[----:B------:R-:W2:Y:S02]  /*33fc0*/  LDL.LU.64 R4, [R1+0x6a90] ;  /* 0x006a900001047983 */ /* 0x000ea40000300a00 */
[C---:B--2---:R-:W-:Y:S01]  /*33fd0*/  HMMA.16816.F32.BF16 R4, R24.reuse, R4, R20 ;  /* 0x000000041804723c */ /* 0x044fe20000041814 */
[----:B------:R-:W2:Y:S11]  /*33fe0*/  LDL.LU.64 R20, [R1+0x6a88] ;  /* 0x006a880001147983 */ /* 0x000eb60000300a00 */
[----:B------:R-:W-:Y:S11]  /*33ff0*/  @!UPT UIADD3 URZ, URZ, URZ, URZ ;  /* 0x0000003f3f3ff290 */ /* 0x000ff6000fffe03f */
[----:B------:R0:W-:Y:S01]  /*34000*/  STL.64 [R1+0xe60], R4 ;  /* 0x000e600401007387 */ /* 0x0001e20000100a00 */
[----:B------:R1:W-:Y:S03]  /*34010*/  STL.64 [R1+0xe68], R6 ;  /* 0x000e680601007387 */ /* 0x0003e60000100a00 */
[----:B0-----:R-:W3:Y:S01]  /*34020*/  LDL.LU.64 R4, [R1+0x6a80] ;  /* 0x006a800001047983 */ /* 0x001ee20000300a00 */
[C---:B--2---:R-:W-:Y:S08]  /*34030*/  HMMA.16816.F32.BF16 R20, R24.reuse, R20, R16 ;  /* 0x000000141814723c */ /* 0x044ff00000041810 */
[C---:B---3--:R-:W-:Y:S01]  /*34040*/  HMMA.16816.F32.BF16 R8, R24.reuse, R4, R8 ;  /* 0x000000041808723c */ /* 0x048fe20000041808 */
[----:B------:R-:W2:Y:S01]  /*34050*/  LDL.LU.64 R4, [R1+0x7d0] ;  /* 0x0007d00001047983 */ /* 0x000ea20000300a00 */
[----:B-1----:R-:W2:Y:S11]  /*34060*/  LDL.LU.64 R6, [R1+0x7d8] ;  /* 0x0007d80001067983 */ /* 0x002eb60000300a00 */
[----:B------:R-:W-:Y:S10]  /*34070*/  @!UPT UIADD3 URZ, URZ, URZ, URZ ;  /* 0x0000003f3f3ff290 */ /* 0x000ff4000fffe03f */
[----:B------:R0:W-:Y:S01]  /*34080*/  STL.64 [R1+0xe50], R8 ;  /* 0x000e500801007387 */ /* 0x0001e20000100a00 */
[----:B------:R1:W-:Y:S03]  /*34090*/  STL.64 [R1+0xe58], R10 ;  /* 0x000e580a01007387 */ /* 0x0003e60000100a00 */
[----:B0-----:R-:W3:Y:S01]  /*340a0*/  LDL.LU.64 R8, [R1+0x7c0] ;  /* 0x0007c00001087983 */ /* 0x001ee20000300a00 */
[----:B-1----:R-:W3:Y:S02]  /*340b0*/  LDL.LU.64 R10, [R1+0x7c8] ;  /* 0x0007c800010a7983 */ /* 0x002ee40000300a00 */
[----:B------:R-:W2:Y:S02]  /*340c0*/  LDL.LU.64 R18, [R1+0x6a78] ;  /* 0x006a780001127983 */ /* 0x000ea40000300a00 */
[----:B------:R-:W2:Y:S01]  /*340d0*/  LDL.LU.64 R16, [R1+0x6a70] ;  /* 0x006a700001107983 */ /* 0x000ea20000300a00 */
[----:B------:R0:W-:Y:S01]  /*340e0*/  STL.64 [R1+0xe40], R20 ;  /* 0x000e401401007387 */ /* 0x0001e20000100a00 */
[----:B------:R2:W-:Y:S03]  /*340f0*/  STL.64 [R1+0xe48], R22 ;  /* 0x000e481601007387 */ /* 0x0005e60000100a00 */
[----:B0-----:R-:W2:Y:S02]  /*34100*/  LDL.LU.64 R20, [R1+0x6a68] ;  /* 0x006a680001147983 */ /* 0x001ea40000300a00 */
[C---:B--2---:R-:W-:Y:S02]  /*34110*/  HMMA.16816.F32.BF16 R20, R24.reuse, R20, R16 ;  /* 0x000000141814723c */ /* 0x044fe40000041810 */
[----:B------:R-:W2:Y:S01]  /*34120*/  LDL.LU.64 R18, [R1+0x6a60] ;  /* 0x006a600001127983 */ /* 0x000ea20000300a00 */
[----:B------:R-:W2:Y:S11]  /*34130*/  LDL.LU.64 R16, [R1+0x6a58] ;  /* 0x006a580001107983 */ /* 0x000eb60000300a00 */
[----:B------:R-:W-:Y:S09]  /*34140*/  @!UPT UIADD3 URZ, URZ, URZ, URZ ;  /* 0x0000003f3f3ff290 */ /* 0x000ff2000fffe03f */
        /* <DEDUP_REMOVED lines=19> */
[----:B------:R-:W3:Y:S11]  /*34280*/  LDL.LU.64 R16, [R1+0x6a10] ;  /* 0x006a100001107983 */ /* 0x000ef60000300a00 */
[----:B------:R-:W-:Y:S09]  /*34290*/  @!UPT UIADD3 URZ, URZ, URZ, URZ ;  /* 0x0000003f3f3ff290 */ /* 0x000ff2000fffe03f */
[----:B------:R-:W-:Y:S01]  /*342a0*/  STL.64 [R1+0xe00], R20 ;  /* 0x000e001401007387 */ /* 0x000fe20000100a00 */
[----:B------:R0:W-:Y:S03]  /*342b0*/  STL.64 [R1+0xe08], R22 ;  /* 0x000e081601007387 */ /* 0x0001e60000100a00 */
[----:B0-----:R-:W2:Y:S01]  /*342c0*/  LDL.LU R22, [R1+0x6a08] ;  /* 0x006a080001167983 */ /* 0x001ea20000300800 */
[----:B------:R-:W4:Y:S02]  /*342d0*/  LDL.LU.64 R20, [R1+0x6a00] ;  /* 0x006a000001147983 */ /* 0x000f240000300a00 */
[----:B----4-:R-:W-:Y:S11]  /*342e0*/  HMMA.16816.F32.BF16 R12, R24, R20, R12 ;  /* 0x00000014180c723c */ /* 0x010ff6000004180c */
[----:B------:R-:W-:Y:S11]  /*342f0*/  @!UPT UIADD3 URZ, URZ, URZ, URZ ;  /* 0x0000003f3f3ff290 */ /* 0x000ff6000fffe03f */
[----:B------:R-:W-:Y:S01]  /*34300*/  @!UPT UIADD3 URZ, URZ, URZ, URZ ;  /* 0x0000003f3f3ff290 */ /* 0x000fe2000fffe03f */
[----:B------:R-:W-:Y:S01]  /*34310*/  STL.64 [R1+0xdf0], R12 ;  /* 0x000df00c01007387 */ /* 0x000fe20000100a00 */
[----:B------:R0:W-:Y:S03]  /*34320*/  STL.64 [R1+0xdf8], R14 ;  /* 0x000df80e01007387 */ /* 0x0001e60000100a00 */
[----:B0-----:R-:W4:Y:S01]  /*34330*/  LDL.LU.64 R14, [R1+0x69f8] ;  /* 0x0069f800010e7983 */ /* 0x001f220000300a00 */
[----:B------:R-:W3:Y:S02]  /*34340*/  LDL.LU.64 R12, [R1+0x69f0] ;  /* 0x0069f000010c7983 */ /* 0x000ee40000300a00 */
[----:B------:R2:W-:Y:S02]  /*34350*/  STL.64 [R1+0x6940], R20 ;  /* 0x0069401401007387 */ /* 0x0005e40000100a00 */
[----:B--2---:R-:W-:Y:S02]  /*34360*/  IMAD.MOV.U32 R20, RZ, RZ, R22 ;  /* 0x000000ffff147224 */ /* 0x004fe400078e0016 */
[----:B------:R-:W-:-:S05]  /*34370*/  IMAD.MOV.U32 R21, RZ, RZ, R19 ;  /* 0x000000ffff157224 */ /* 0x000fca00078e0013 */
[----:B------:R0:W-:Y:S02]  /*34380*/  STL.64 [R1+0x69b8], R20 ;  /* 0x0069b81401007387 */ /* 0x0001e40000100a00 */
[----:B0-----:R-:W-:Y:S02]  /*34390*/  IMAD.MOV.U32 R20, RZ, RZ, R18 ;  /* 0x000000ffff147224 */ /* 0x001fe400078e0012 */
[----:B----4-:R-:W-:-:S05]  /*343a0*/  IMAD.MOV.U32 R21, RZ, RZ, R15 ;  /* 0x000000ffff157224 */ /* 0x010fca00078e000f */
[----:B------:R0:W-:Y:S02]  /*343b0*/  STL.64 [R1+0x69d0], R20 ;  /* 0x0069d01401007387 */ /* 0x0001e40000100a00 */
[----:B0-----:R-:W-:Y:S02]  /*343c0*/  IMAD.MOV.U32 R20, RZ, RZ, R14 ;  /* 0x000000ffff147224 */ /* 0x001fe400078e000e */
[----:B------:R-:W-:-:S07]  /*343d0*/  IMAD.MOV.U32 R21, RZ, RZ, R3 ;  /* 0x000000ffff157224 */ /* 0x000fce00078e0003 */
[----:B------:R-:W-:Y:S01]  /*343e0*/  HMMA.16816.F32.BF16 R20, R24, R20, R4 ;  /* 0x000000141814723c */ /* 0x000fe20000041804 */
[----:B------:R-:W3:Y:S01]  /*343f0*/  LDL.LU.64 R6, [R1+0x69e8] ;  /* 0x0069e80001067983 */ /* 0x000ee20000300a00 */
[----:B------:R-:W3:Y:S02]  /*34400*/  LDL.LU.64 R4, [R1+0x69e0] ;  /* 0x0069e00001047983 */ /* 0x000ee40000300a00 */
[----:B------:R-:W2:Y:S02]  /*34410*/  LDL.64 R24, [R1+0xb0] ;  /* 0x0000b00001187983 */ /* 0x000ea40000100a00 */
[----:B--2---:R-:W-:Y:S11]  /*34420*/  STL.64 [R1+0x6970], R24 ;  /* 0x0069701801007387 */ /* 0x004ff60000100a00 */
[----:B------:R-:W-:Y:S06]  /*34430*/  @!UPT UIADD3 URZ, URZ, URZ, URZ ;  /* 0x0000003f3f3ff290 */ /* 0x000fec000fffe03f */
[----:B------:R-:W-:Y:S02]  /*34440*/  STL.64 [R1+0xde0], R20 ;  /* 0x000de01401007387 */ /* 0x000fe40000100a00 */
[----:B------:R3:W-:Y:S02]  /*34450*/  STL.64 [R1+0xde8], R22 ;  /* 0x000de81601007387 */ /* 0x0007e40000100a00 */
[C---:B---3--:R-:W-:Y:S01]  /*34460*/  HMMA.16816.F32.BF16 R20, R4.reuse, R16, R8 ;  /* 0x000000100414723c */ /* 0x048fe20000041808 */
[----:B------:R-:W2:Y:S01]  /*34470*/  LDL.LU.64 R8, [R1+0x7b0] ;  /* 0x0007b00001087983 */ /* 0x000ea20000300a00 */
[----:B------:R-:W2:Y:S11]  /*34480*/  LDL.LU.64 R10, [R1+0x7b8] ;  /* 0x0007b800010a7983 */ /* 0x000eb60000300a00 */
[----:B------:R-:W-:Y:S10]  /*34490*/  @!UPT UIADD3 URZ, URZ, URZ, URZ ;  /* 0x0000003f3f3ff290 */ /* 0x000ff4000fffe03f */
[----:B------:R-:W-:Y:S01]  /*344a0*/  STL.64 [R1+0xdd0], R20 ;  /* 0x000dd01401007387 */ /* 0x000fe20000100a00 */
[----:B------:R-:W-:Y:S02]  /*344b0*/  STL.64 [R1+0xdd8], R22 ;  /* 0x000dd81601007387 */ /* 0x000fe40000100a00 */
[----:B------:R-:W-:Y:S02]  /*344c0*/  STL [R1+0x692c], R16 ;  /* 0x00692c1001007387 */ /* 0x000fe40000100800 */
[----:B------:R0:W-:Y:S02]  /*344d0*/  STL [R1+0x6928], R17 ;  /* 0x0069281101007387 */ /* 0x0001e40000100800 */
[----:B0-----:R-:W3:Y:S04]  /*344e0*/  LDL.64 R16, [R1+0x40] ;  /* 0x0000400001107983 */ /* 0x001ee80000100a00 */
[----:B---3--:R0:W-:Y:S04]  /*344f0*/  STL.64 [R1+0x6978], R16 ;  /* 0x0069781001007387 */ /* 0x0081e80000100a00 */
[----:B0-----:R-:W3:Y:S01]  /*34500*/  LDL.64 R16, [R1+0x60] ;  /* 0x0000600001107983 */ /* 0x001ee20000100a00 */
[----:B--2---:R-:W-:Y:S03]  /*34510*/  HMMA.16816.F32.BF16 R8, R4, R12, R8 ;  /* 0x0000000c0408723c */ /* 0x004fe60000041808 */
[----:B---3--:R0:W-:Y:S01]  /*34520*/  STL.64 [R1+0x6988], R16 ;  /* 0x0069881001007387 */ /* 0x0081e20000100a00 */
[----:B------:R-:W2:Y:S02]  /*34530*/  LDL.LU.64 R20, [R1+0x7a0] ;  /* 0x0007a00001147983 */ /* 0x000ea40000300a00 */
[----:B------:R-:W2:Y:S02]  /*34540*/  LDL.LU.64 R22, [R1+0x7a8] ;  /* 0x0007a80001167983 */ /* 0x000ea40000300a00 */
[----:B------:R-:W3:Y:S01]  /*34550*/  LDL.LU.64 R24, [R1+0x780] ;  /* 0x0007800001187983 */ /* 0x000ee20000300a00 */
[----:B------:R-:W4:Y:S01]  /*34560*/  LDL.LU.64 R26, [R1+0x788] ;  /* 0x00078800011a7983 */ /* 0x000f220000300a00 */
[----:B0-----:R-:W-:-:S02]  /*34570*/  IMAD.MOV.U32 R16, RZ, RZ, R2 ;  /* 0x000000ffff107224 */ /* 0x001fc400078e0002 */
[----:B------:R-:W-:Y:S01]  /*34580*/  IMAD.MOV.U32 R17, RZ, RZ, R0 ;  /* 0x000000ffff117224 */ /* 0x000fe200078e0000 */
[----:B----4-:R-:W-:Y:S01]  /*34590*/  STL.64 [R1+0x69c8], R26 ;  /* 0x0069c81a01007387 */ /* 0x010fe20000100a00 */
[----:B---3--:R0:W-:Y:S03]  /*345a0*/  STL.64 [R1+0x69c0], R24 ;  /* 0x0069c01801007387 */ /* 0x0081e60000100a00 */
[----:B0-----:R-:W3:Y:S01]  /*345b0*/  LDL.LU.64 R24, [R1+0x790] ;  /* 0x0007900001187983 */ /* 0x001ee20000300a00 */
[----:B------:R-:W3:Y:S02]  /*345c0*/  LDL.LU.64 R26, [R1+0x798] ;  /* 0x00079800011a7983 */ /* 0x000ee40000300a00 */
[----:B------:R0:W-:Y:S02]  /*345d0*/  STL.64 [R1+0x69a0], R16 ;  /* 0x0069a01001007387 */ /* 0x0001e40000100a00 */
[----:B0-----:R-:W4:Y:S01]  /*345e0*/  LDL.64 R16, [R1+0x80] ;  /* 0x0000800001107983 */ /* 0x001f220000100a00 */
[----:B------:R0:W-:Y:S02]  /*345f0*/  STL.64 [R1+0xdc0], R8 ;  /* 0x000dc00801007387 */ /* 0x0001e40000100a00 */
[----:B------:R-:W-:Y:S01]  /*34600*/  STL.64 [R1+0xdc8], R10 ;  /* 0x000dc80a01007387 */ /* 0x000fe20000100a00 */
[----:B0-----:R-:W2:Y:S01]  /*34610*/  LDL.LU.64 R8, [R1+0x69d8] ;  /* 0x0069d80001087983 */ /* 0x001ea20000300a00 */
[----:B------:R0:W-:Y:S03]  /*34620*/  STL.64 [R1+0x6980], R12 ;  /* 0x0069800c01007387 */ /* 0x0001e60000100a00 */
[----:B0-----:R-:W2:Y:S01]  /*34630*/  LDL.LU.64 R12, [R1+0x750] ;  /* 0x00075000010c7983 */ /* 0x001ea20000300a00 */
[----:B------:R-:W2:Y:S03]  /*34640*/  LDL.LU.64 R14, [R1+0x758] ;  /* 0x00075800010e7983 */ /* 0x000ea60000300a00 */
[----:B--2---:R-:W-:Y:S01]  /*34650*/  STL.64 [R1+0x6998], R14 ;  /* 0x0069980e01007387 */ /* 0x004fe20000100a00 */
[----:B------:R0:W-:Y:S03]  /*34660*/  STL.64 [R1+0x6990], R12 ;  /* 0x0069900c01007387 */ /* 0x0001e60000100a00 */
[----:B0-----:R-:W2:Y:S01]  /*34670*/  LDL.LU.64 R12, [R1+0x760] ;  /* 0x00076000010c7983 */ /* 0x001ea20000300a00 */
[----:B------:R-:W2:Y:S01]  /*34680*/  LDL.LU.64 R14, [R1+0x768] ;  /* 0x00076800010e7983 */ /* 0x000ea20000300a00 */
[C---:B------:R-:W-:Y:S02]  /*34690*/  HMMA.16816.F32.BF16 R20, R4.reuse, R8, R20 ;  /* 0x000000080414723c */ /* 0x040fe40000041814 */
[----:B--2---:R-:W-:Y:S01]  /*346a0*/  STL.64 [R1+0x69b0], R14 ;  /* 0x0069b00e01007387 */ /* 0x004fe20000100a00 */
[----:B------:R0:W-:Y:S03]  /*346b0*/  STL.64 [R1+0x69a8], R12 ;  /* 0x0069a80c01007387 */ /* 0x0001e60000100a00 */
[----:B0-----:R-:W4:Y:S01]  /*346c0*/  LDL.LU.64 R12, [R1+0x770] ;  /* 0x00077000010c7983 */ /* 0x001f220000300a00 */
[----:B------:R-:W4:Y:S11]  /*346d0*/  LDL.LU.64 R14, [R1+0x778] ;  /* 0x00077800010e7983 */ /* 0x000f360000300a00 */
[----:B------:R-:W-:Y:S05]  /*346e0*/  @!UPT UIADD3 URZ, URZ, URZ, URZ ;  /* 0x0000003f3f3ff290 */ /* 0x000fea000fffe03f */
[----:B------:R0:W-:Y:S02]  /*346f0*/  STL.64 [R1+0xdb0], R20 ;  /* 0x000db01401007387 */ /* 0x0001e40000100a00 */
[----:B------:R3:W-:Y:S01]  /*34700*/  STL.64 [R1+0xdb8], R22 ;  /* 0x000db81601007387 */ /* 0x0007e20000100a00 */
[----:B0-----:R-:W3:Y:S02]  /*34710*/  LDL.LU.64 R20, [R1+0x69d0] ;  /* 0x0069d00001147983 */ /* 0x001ee40000300a00 */
[C---:B---3--:R-:W-:Y:S02]  /*34720*/  HMMA.16816.F32.BF16 R20, R4.reuse, R20, R24 ;  /* 0x000000140414723c */ /* 0x048fe40000041818 */
        /* <DEDUP_REMOVED lines=11> */
[----:B------:R-:W-:Y:S03]  /*347e0*/  STL.64 [R1+0xd98], R22 ;  /* 0x000d981601007387 */ /* 0x000fe60000100a00 */
[----:B0-----:R-:W3:Y:S04]  /*347f0*/  LDL.64 R20, [R1] ;  /* 0x0000000001147983 */ /* 0x001ee80000100a00 */
[----:B---3--:R0:W-:Y:S04]  /*34800*/  STL.64 [R1+0x6948], R20 ;  /* 0x0069481401007387 */ /* 0x0081e80000100a00 */
[----:B0-----:R-:W3:Y:S01]  /*34810*/  LDL.64 R20, [R1+0x10] ;  /* 0x0000100001147983 */ /* 0x001ee20000100a00 */
[----:B----4-:R-:W-:Y:S03]  /*34820*/  HMMA.16816.F32.BF16 R12, R4, R16, R12 ;  /* 0x00000010040c723c */ /* 0x010fe6000004180c */
[----:B---3--:R0:W-:Y:S04]  /*34830*/  STL.64 [R1+0x6960], R20 ;  /* 0x0069601401007387 */ /* 0x0081e80000100a00 */
[----:B0-----:R-:W3:Y:S01]  /*34840*/  LDL.64 R20, [R1+0x20] ;  /* 0x0000200001147983 */ /* 0x001ee20000100a00 */
[----:B------:R-:W-:-:S02]  /*34850*/  IMAD.MOV.U32 R2, RZ, RZ, R16 ;  /* 0x000000ffff027224 */ /* 0x000fc400078e0010 */
[----:B------:R-:W-:Y:S01]  /*34860*/  IMAD.MOV.U32 R0, RZ, RZ, R17 ;  /* 0x000000ffff007224 */ /* 0x000fe200078e0011 */
[----:B---3--:R0:W-:Y:S04]  /*34870*/  STL.64 [R1+0x6968], R20 ;  /* 0x0069681401007387 */ /* 0x0081e80000100a00 */
[----:B0-----:R-:W2:Y:S08]  /*34880*/  LDL.64 R20, [R1+0x50] ;  /* 0x0000500001147983 */ /* 0x001eb00000100a00 */
[----:B------:R-:W-:Y:S02]  /*34890*/  STL.64 [R1+0xd80], R12 ;  /* 0x000d800c01007387 */ /* 0x000fe40000100a00 */
[----:B------:R0:W-:Y:S02]  /*348a0*/  STL.64 [R1+0xd88], R14 ;  /* 0x000d880e01007387 */ /* 0x0001e40000100a00 */
[----:B0-----:R-:W3:Y:S01]  /*348b0*/  LDL.LU.64 R14, [R1+0x69b0] ;  /* 0x0069b000010e7983 */ /* 0x001ee20000300a00 */
[----:B------:R-:W3:Y:S02]  /*348c0*/  LDL.LU.64 R12, [R1+0x69a8] ;  /* 0x0069a800010c7983 */ /* 0x000ee40000300a00 */
[----:B------:R-:W3:Y:S02]  /*348d0*/  LDL.LU.64 R16, [R1+0x69a0] ;  /* 0x0069a00001107983 */ /* 0x000ee40000300a00 */
[C---:B---3--:R-:W-:Y:S01]  /*348e0*/  HMMA.16816.F32.BF16 R16, R4.reuse, R16, R12 ;  /* 0x000000100410723c */ /* 0x048fe2000004180c */
[----:B------:R-:W3:Y:S01]  /*348f0*/  LDL.LU.64 R14, [R1+0x6998] ;  /* 0x00699800010e7983 */ /* 0x000ee20000300a00 */
[----:B------:R-:W3:Y:S11]  /*34900*/  LDL.LU.64 R12, [R1+0x6990] ;  /* 0x00699000010c7983 */ /* 0x000ef60000300a00 */
[----:B------:R-:W-:Y:S10]  /*34910*/  @!UPT UIADD3 URZ, URZ, URZ, URZ ;  /* 0x0000003f3f3ff290 */ /* 0x000ff4000fffe03f */
[----:B------:R0:W-:Y:S01]  /*34920*/  STL.64 [R1+0xd70], R16 ;  /* 0x000d701001007387 */ /* 0x0001e20000100a00 */
[----:B------:R-:W-:Y:S03]  /*34930*/  STL.64 [R1+0xd78], R18 ;  /* 0x000d781201007387 */ /* 0x000fe60000100a00 */
[----:B0-----:R-:W3:Y:S02]  /*34940*/  LDL.LU.64 R16, [R1+0x6988] ;  /* 0x0069880001107983 */ /* 0x001ee40000300a00 */
[C---:B---3--:R-:W-:Y:S01]  /*34950*/  HMMA.16816.F32.BF16 R12, R4.reuse, R16, R12 ;  /* 0x00000010040c723c */ /* 0x048fe2000004180c */
[----:B------:R-:W-:Y:S02]  /*34960*/  IMAD.MOV.U32 R11, RZ, RZ, R16 ;  /* 0x000000ffff0b7224 */ /* 0x000fe400078e0010 */
[----:B------:R-:W-:Y:S11]  /*34970*/  IMAD.MOV.U32 R10, RZ, RZ, R17 ;  /* 0x000000ffff0a7224 */ /* 0x000ff600078e0011 */
[----:B------:R-:W-:Y:S09]  /*34980*/  @!UPT UIADD3 URZ, URZ, URZ, URZ ;  /* 0x0000003f3f3ff290 */ /* 0x000ff2000fffe03f */
[----:B------:R0:W-:Y:S01]  /*34990*/  STL.64 [R1+0xd60], R12 ;  /* 0x000d600c01007387 */ /* 0x0001e20000100a00 */
[----:B------:R-:W-:Y:S03]  /*349a0*/  STL.64 [R1+0xd68], R14 ;  /* 0x000d680e01007387 */ /* 0x000fe60000100a00 */
[----:B0-----:R-:W3:Y:S01]  /*349b0*/  LDL.LU.64 R12, [R1+0x6980] ;  /* 0x00698000010c7983 */ /* 0x001ee20000300a00 */
[----:B------:R-:W4:Y:S02]  /*349c0*/  LDL.LU.64 R16, [R1+0x6978] ;  /* 0x0069780001107983 */ /* 0x000f240000300a00 */
[----:B------:R-:W-:Y:S02]  /*349d0*/  STL.64 [R1+0x6910], R10 ;  /* 0x0069100a01007387 */ /* 0x000fe40000100a00 */
[----:B------:R0:W-:Y:S02]  /*349e0*/  STL.64 [R1+0x6908], R8 ;  /* 0x0069080801007387 */ /* 0x0001e40000100a00 */
[----:B0-----:R-:W4:Y:S01]  /*349f0*/  LDL.LU.64 R8, [R1+0x730] ;  /* 0x0007300001087983 */ /* 0x001f220000300a00 */
[----:B------:R-:W4:Y:S01]  /*34a00*/  LDL.LU.64 R10, [R1+0x738] ;  /* 0x00073800010a7983 */ /* 0x000f220000300a00 */
[----:B--2---:R-:W-:Y:S01]  /*34a10*/  HMMA.16816.F32.BF16 R24, R4, R20, R24 ;  /* 0x000000140418723c */ /* 0x004fe20000041818 */
[----:B------:R-:W-:-:S02]  /*34a20*/  IMAD.MOV.U32 R15, RZ, RZ, R20 ;  /* 0x000000ffff0f7224 */ /* 0x000fc400078e0014 */
[----:B------:R-:W-:Y:S11]  /*34a30*/  IMAD.MOV.U32 R14, RZ, RZ, R21 ;  /* 0x000000ffff0e7224 */ /* 0x000ff600078e0015 */
[----:B------:R-:W-:Y:S09]  /*34a40*/  @!UPT UIADD3 URZ, URZ, URZ, URZ ;  /* 0x0000003f3f3ff290 */ /* 0x000ff2000fffe03f */
[----:B------:R0:W-:Y:S01]  /*34a50*/  STL.64 [R1+0xd50], R24 ;  /* 0x000d501801007387 */ /* 0x0001e20000100a00 */
[----:B------:R-:W-:Y:S03]  /*34a60*/  STL.64 [R1+0xd58], R26 ;  /* 0x000d581a01007387 */ /* 0x000fe60000100a00 */
[----:B0-----:R-:W2:Y:S01]  /*34a70*/  LDL.LU.64 R24, [R1+0x6970] ;  /* 0x0069700001187983 */ /* 0x001ea20000300a00 */
[----:B------:R-:W2:Y:S02]  /*34a80*/  LDL.LU.64 R20, [R1+0x720] ;  /* 0x0007200001147983 */ /* 0x000ea40000300a00 */
[----:B------:R-:W2:Y:S02]  /*34a90*/  LDL.LU.64 R22, [R1+0x728] ;  /* 0x0007280001167983 */ /* 0x000ea40000300a00 */
[----:B------:R-:W-:Y:S01]  /*34aa0*/  STL.64 [R1+0x6920], R14 ;  /* 0x0069200e01007387 */ /* 0x000fe20000100a00 */
[----:B---3--:R0:W-:Y:S04]  /*34ab0*/  STL.64 [R1+0x6918], R12 ;  /* 0x0069180c01007387 */ /* 0x0081e80000100a00 */
[----:B0-----:R-:W2:Y:S01]  /*34ac0*/  LDL.64 R12, [R1+0x30] ;  /* 0x00003000010c7983 */ /* 0x001ea20000100a00 */
[----:B----4-:R-:W-:Y:S01]  /*34ad0*/  HMMA.16816.F32.BF16 R8, R4, R16, R8 ;  /* 0x000000100408723c */ /* 0x010fe20000041808 */
[----:B------:R-:W-:-:S02]  /*34ae0*/  IMAD.MOV.U32 R26, RZ, RZ, R16 ;  /* 0x000000ffff1a7224 */ /* 0x000fc400078e0010 */
[----:B------:R-:W-:Y:S11]  /*34af0*/  IMAD.MOV.U32 R3, RZ, RZ, R17 ;  /* 0x000000ffff037224 */ /* 0x000ff600078e0011 */
[----:B------:R-:W-:Y:S09]  /*34b00*/  @!UPT UIADD3 URZ, URZ, URZ, URZ ;  /* 0x0000003f3f3ff290 */ /* 0x000ff2000fffe03f */
[----:B------:R0:W-:Y:S01]  /*34b10*/  STL.64 [R1+0xd40], R8 ;  /* 0x000d400801007387 */ /* 0x0001e20000100a00 */
[----:B------:R1:W-:Y:S02]  /*34b20*/  STL.64 [R1+0xd48], R10 ;  /* 0x000d480a01007387 */ /* 0x0003e40000100a00 */
[----:B------:R-:W3:Y:S02]  /*34b30*/  LDL.LU.64 R16, [R1+0x710] ;  /* 0x0007100001107983 */ /* 0x000ee40000300a00 */
[----:B------:R-:W3:Y:S01]  /*34b40*/  LDL.LU.64 R18, [R1+0x718] ;  /* 0x0007180001127983 */ /* 0x000ee20000300a00 */
[----:B0-----:R-:W4:Y:S01]  /*34b50*/  LDL.LU.64 R8, [R1+0x6f0] ;  /* 0x0006f00001087983 */ /* 0x001f220000300a00 */
[----:B-1----:R-:W3:Y:S01]  /*34b60*/  LDL.LU.64 R10, [R1+0x6f8] ;  /* 0x0006f800010a7983 */ /* 0x002ee20000300a00 */
[----:B--2---:R-:W-:Y:S02]  /*34b70*/  HMMA.16816.F32.BF16 R20, R4, R12, R20 ;  /* 0x0000000c0414723c */ /* 0x004fe40000041814 */
[----:B---3--:R-:W-:Y:S01]  /*34b80*/  STL.64 [R1+0x6958], R10 ;  /* 0x0069580a01007387 */ /* 0x008fe20000100a00 */
[----:B----4-:R0:W-:Y:S03]  /*34b90*/  STL.64 [R1+0x6950], R8 ;  /* 0x0069500801007387 */ /* 0x0101e60000100a00 */
[----:B0-----:R-:W2:Y:S01]  /*34ba0*/  LDL.LU.64 R8, [R1+0x700] ;  /* 0x0007000001087983 */ /* 0x001ea20000300a00 */
[----:B------:R-:W2:Y:S11]  /*34bb0*/  LDL.LU.64 R10, [R1+0x708] ;  /* 0x00070800010a7983 */ /* 0x000eb60000300a00 */
[----:B------:R-:W-:Y:S05]  /*34bc0*/  @!UPT UIADD3 URZ, URZ, URZ, URZ ;  /* 0x0000003f3f3ff290 */ /* 0x000fea000fffe03f */
[----:B------:R0:W-:Y:S02]  /*34bd0*/  STL.64 [R1+0xd30], R20 ;  /* 0x000d301401007387 */ /* 0x0001e40000100a00 */
[----:B------:R-:W-:Y:S01]  /*34be0*/  STL.64 [R1+0xd38], R22 ;  /* 0x000d381601007387 */ /* 0x000fe20000100a00 */
[----:B0-----:R-:W3:Y:S01]  /*34bf0*/  LDL.LU.64 R20, [R1+0x6968] ;  /* 0x0069680001147983 */ /* 0x001ee20000300a00 */
[----:B------:R-:W-:Y:S02]  /*34c00*/  IMAD.MOV.U32 R27, RZ, RZ, R13 ;  /* 0x000000ffff1b7224 */ /* 0x000fe400078e000d */
[----:B------:R-:W-:-:S03]  /*34c10*/  IMAD.MOV.U32 R28, RZ, RZ, R12 ;  /* 0x000000ffff1c7224 */ /* 0x000fc600078e000c */
[----:B------:R-:W-:Y:S01]  /*34c20*/  STL.64 [R1+0x6938], R26 ;  /* 0x0069381a01007387 */ /* 0x000fe20000100a00 */
[----:B------:R0:W-:Y:S03]  /*34c30*/  STL.64 [R1+0x6930], R24 ;  /* 0x0069301801007387 */ /* 0x0001e60000100a00 */
[----:B0-----:R-:W4:Y:S01]  /*34c40*/  LDL.LU.64 R24, [R1+0x6e0] ;  /* 0x0006e00001187983 */ /* 0x001f220000300a00 */
[----:B------:R-:W4:Y:S02]  /*34c50*/  LDL.LU.64 R26, [R1+0x6e8] ;  /* 0x0006e800011a7983 */ /* 0x000f240000300a00 */
[----:B------:R-:W2:Y:S02]  /*34c60*/  LDL.LU.64 R12, [R1+0x6d0] ;  /* 0x0006d000010c7983 */ /* 0x000ea40000300a00 */
[----:B------:R-:W2:Y:S01]  /*34c70*/  LDL.LU.64 R14, [R1+0x6d8] ;  /* 0x0006d800010e7983 */ /* 0x000ea20000300a00 */
[C---:B---3--:R-:W-:Y:S11]  /*34c80*/  HMMA.16816.F32.BF16 R16, R4.reuse, R20, R16 ;  /* 0x000000140410723c */ /* 0x048ff60000041810 */
[----:B------:R-:W-:Y:S11]  /*34c90*/  @!UPT UIADD3 URZ, URZ, URZ, URZ ;  /* 0x0000003f3f3ff290 */ /* 0x000ff6000fffe03f */
[----:B------:R-:W-:Y:S01]  /*34ca0*/  @!UPT UIADD3 URZ, URZ, URZ, URZ ;  /* 0x0000003f3f3ff290 */ /* 0x000fe2000fffe03f */
[----:B------:R-:W-:Y:S01]  /*34cb0*/  STL.64 [R1+0xd20], R16 ;  /* 0x000d201001007387 */ /* 0x000fe20000100a00 */
[----:B------:R0:W-:Y:S02]  /*34cc0*/  STL.64 [R1+0xd28], R18 ;  /* 0x000d281201007387 */ /* 0x0001e40000100a00 */
[----:B0-----:R-:W-:Y:S02]  /*34cd0*/  IMAD.MOV.U32 R19, RZ, RZ, R20 ;  /* 0x000000ffff137224 */ /* 0x001fe400078e0014 */
[----:B------:R-:W-:Y:S02]  /*34ce0*/  IMAD.MOV.U32 R18, RZ, RZ, R21 ;  /* 0x000000ffff127224 */ /* 0x000fe400078e0015 */
[----:B------:R-:W2:Y:S02]  /*34cf0*/  LDL.LU.64 R20, [R1+0x6960] ;  /* 0x0069600001147983 */ /* 0x000ea40000300a00 */
        /* <DEDUP_REMOVED lines=9> */
[C---:B--2---:R-:W-:Y:S11]  /*34d90*/  HMMA.16816.F32.BF16 R8, R4.reuse, R20, R8 ;  /* 0x000000140408723c */ /* 0x044ff60000041808 */
[----:B------:R-:W-:Y:S11]  /*34da0*/  @!UPT UIADD3 URZ, URZ, URZ, URZ ;  /* 0x0000003f3f3ff290 */ /* 0x000ff6000fffe03f */
[----:B------:R-:W-:Y:S01]  /*34db0*/  @!UPT UIADD3 URZ, URZ, URZ, URZ ;  /* 0x0000003f3f3ff290 */ /* 0x000fe2000fffe03f */
[----:B------:R0:W-:Y:S01]  /*34dc0*/  STL.64 [R1+0xd00], R8 ;  /* 0x000d000801007387 */ /* 0x0001e20000100a00 */
[----:B------:R-:W-:Y:S02]  /*34dd0*/  STL.64 [R1+0xd08], R10 ;  /* 0x000d080a01007387 */ /* 0x000fe40000100a00 */
[----:B0-----:R-:W-:Y:S02]  /*34de0*/  IMAD.MOV.U32 R9, RZ, RZ, R20 ;  /* 0x000000ffff097224 */ /* 0x001fe400078e0014 */
[----:B------:R-:W-:Y:S02]  /*34df0*/  IMAD.MOV.U32 R8, RZ, RZ, R21 ;  /* 0x000000ffff087224 */ /* 0x000fe400078e0015 */
[----:B------:R-:W4:Y:S02]  /*34e00*/  LDL.LU.64 R20, [R1+0x6940] ;  /* 0x0069400001147983 */ /* 0x000f240000300a00 */
[C---:B----4-:R-:W-:Y:S11]  /*34e10*/  HMMA.16816.F32.BF16 R24, R4.reuse, R20, R24 ;  /* 0x000000140418723c */ /* 0x050ff60000041818 */
[----:B------:R-:W-:Y:S11]  /*34e20*/  @!UPT UIADD3 URZ, URZ, URZ, URZ ;  /* 0x0000003f3f3ff290 */ /* 0x000ff6000fffe03f */
[----:B------:R-:W-:Y:S01]  /*34e30*/  @!UPT UIADD3 URZ, URZ, URZ, URZ ;  /* 0x0000003f3f3ff290 */ /* 0x000fe2000fffe03f */
[----:B------:R-:W-:Y:S01]  /*34e40*/  STL.64 [R1+0xcf0], R24 ;  /* 0x000cf01801007387 */ /* 0x000fe20000100a00 */
[----:B------:R0:W-:Y:S03]  /*34e50*/  STL.64 [R1+0xcf8], R26 ;  /* 0x000cf81a01007387 */ /* 0x0001e60000100a00 */
[----:B0-----:R-:W2:Y:S01]  /*34e60*/  LDL.LU.64 R26, [R1+0x6938] ;  /* 0x00693800011a7983 */ /* 0x001ea20000300a00 */
[----:B------:R-:W3:Y:S02]  /*34e70*/  LDL.LU.64 R24, [R1+0x6930] ;  /* 0x0069300001187983 */ /* 0x000ee40000300a00 */
[----:B------:R-:W-:Y:S02]  /*34e80*/  IMAD.MOV.U32 R11, RZ, RZ, R20 ;  /* 0x000000ffff0b7224 */ /* 0x000fe400078e0014 */
[----:B------:R-:W-:Y:S01]  /*34e90*/  IMAD.MOV.U32 R10, RZ, RZ, R21 ;  /* 0x000000ffff0a7224 */ /* 0x000fe200078e0015 */
[----:B------:R-:W-:Y:S04]  /*34ea0*/  STL [R1+0x6318], R29 ;  /* 0x0063181d01007387 */ /* 0x000fe80000100800 */
[----:B------:R0:W-:Y:S04]  /*34eb0*/  LDSM.16.MT88.4 R20, [R29+0x10180] ;  /* 0x010180001d14783b */ /* 0x0001e80000004200 */
[----:B0-----:R-:W4:Y:S01]  /*34ec0*/  LDL R29, [R1+0x2354] ;  /* 0x00235400011d7983 */ /* 0x001f220000100800 */
[----:B---3--:R-:W-:Y:S03]  /*34ed0*/  HMMA.16816.F32.BF16 R4, R4, R24, R12 ;  /* 0x000000180404723c */ /* 0x008fe6000004180c */
[----:B------:R-:W3:Y:S01]  /*34ee0*/  LDL.LU.64 R12, [R1+0x6c0] ;  /* 0x0006c000010c7983 */ /* 0x000ee20000300a00 */
[----:B------:R-:W3:Y:S11]  /*34ef0*/  LDL.LU.64 R14, [R1+0x6c8] ;  /* 0x0006c800010e7983 */ /* 0x000ef60000300a00 */
[----:B------:R-:W-:Y:S08]  /*34f00*/  @!UPT UIADD3 URZ, URZ, URZ, URZ ;  /* 0x0000003f3f3ff290 */ /* 0x000ff0000fffe03f */
[----:B------:R-:W-:Y:S01]  /*34f10*/  STL.64 [R1+0xce0], R4 ;  /* 0x000ce00401007387 */ /* 0x000fe20000100a00 */
[----:B------:R-:W-:Y:S02]  /*34f20*/  STL.64 [R1+0xce8], R6 ;  /* 0x000ce80601007387 */ /* 0x000fe40000100a00 */
[----:B----4-:R-:W0:Y:S04]  /*34f30*/  LDSM.16.MT88.4 R4, [R29+0x10000] ;  /* 0x010000001d04783b */ /* 0x010e280000004200 */
[----:B------:R1:W-:Y:S02]  /*34f40*/  STL.64 [R1+0x6808], R24 ;  /* 0x0068081801007387 */ /* 0x0003e40000100a00 */
[----:B-1----:R-:W-:Y:S02]  /*34f50*/  IMAD.MOV.U32 R24, RZ, RZ, R11 ;  /* 0x000000ffff187224 */ /* 0x002fe400078e000b */
[----:B------:R-:W-:-:S05]  /*34f60*/  IMAD.MOV.U32 R25, RZ, RZ, R10 ;  /* 0x000000ffff197224 */ /* 0x000fca00078e000a */
[----:B------:R1:W-:Y:S02]  /*34f70*/  STL.64 [R1+0x6820], R24 ;  /* 0x0068201801007387 */ /* 0x0003e40000100a00 */
[----:B-1----:R-:W-:Y:S02]  /*34f80*/  IMAD.MOV.U32 R24, RZ, RZ, R9 ;  /* 0x000000ffff187224 */ /* 0x002fe400078e0009 */
[----:B------:R-:W-:Y:S02]  /*34f90*/  IMAD.MOV.U32 R25, RZ, RZ, R8 ;  /* 0x000000ffff197224 */ /* 0x000fe400078e0008 */
[----:B------:R-:W4:Y:S01]  /*34fa0*/  LDL.LU.64 R8, [R1+0x6b0] ;  /* 0x0006b00001087983 */ /* 0x000f220000300a00 */
[----:B------:R-:W4:Y:S02]  /*34fb0*/  LDL.LU.64 R10, [R1+0x6b8] ;  /* 0x0006b800010a7983 */ /* 0x000f240000300a00 */
[----:B------:R1:W-:Y:S02]  /*34fc0*/  STL.64 [R1+0x6830], R24 ;  /* 0x0068301801007387 */ /* 0x0003e40000100a00 */
[----:B-1----:R-:W-:-:S02]  /*34fd0*/  IMAD.MOV.U32 R24, RZ, RZ, R16 ;  /* 0x000000ffff187224 */ /* 0x002fc400078e0010 */
[----:B------:R-:W-:Y:S01]  /*34fe0*/  IMAD.MOV.U32 R25, RZ, RZ, R17 ;  /* 0x000000ffff197224 */ /* 0x000fe200078e0011 */
[----:B------:R-:W3:Y:S01]  /*34ff0*/  LDL.LU R16, [R1+0x692c] ;  /* 0x00692c0001107983 */ /* 0x000ee20000300800 */
[----:B------:R-:W3:Y:S03]  /*35000*/  LDL.LU R17, [R1+0x6928] ;  /* 0x0069280001117983 */ /* 0x000ee60000300800 */
[----:B------:R1:W-:Y:S02]  /*35010*/  STL.64 [R1+0x6848], R24 ;  /* 0x0068481801007387 */ /* 0x0003e40000100a00 */
[----:B-1----:R-:W-:Y:S02]  /*35020*/  IMAD.MOV.U32 R24, RZ, RZ, R19 ;  /* 0x000000ffff187224 */ /* 0x002fe400078e0013 */
[----:B------:R-:W-:-:S05]  /*35030*/  IMAD.MOV.U32 R25, RZ, RZ, R18 ;  /* 0x000000ffff197224 */ /* 0x000fca00078e0012 */
[----:B------:R-:W-:Y:S01]  /*35040*/  STL.64 [R1+0x6860], R24 ;  /* 0x0068601801007387 */ /* 0x000fe20000100a00 */
[----:B0-----:R-:W-:Y:S02]  /*35050*/  STL.64 [R1+0x6818], R6 ;  /* 0x0068180601007387 */ /* 0x001fe40000100a00 */
[----:B------:R0:W-:Y:S02]  /*35060*/  STL.64 [R1+0x6810], R4 ;  /* 0x0068100401007387 */ /* 0x0001e40000100a00 */
[----:B0-----:R-:W2:Y:S01]  /*35070*/  LDL.64 R4, [R1+0xa0] ;  /* 0x0000a00001047983 */ /* 0x001ea20000100a00 */
[C---:B---3--:R-:W-:Y:S03]  /*35080*/  HMMA.16816.F32.BF16 R12, R20.reuse, R16, R12 ;  /* 0x00000010140c723c */ /* 0x048fe6000004180c */
[----:B--2---:R0:W-:Y:S04]  /*35090*/  STL.64 [R1+0x6900], R4 ;  /* 0x0069000401007387 */ /* 0x0041e80000100a00 */
[----:B0-----:R-:W2:Y:S01]  /*350a0*/  LDL.LU.64 R4, [R1+0x6a0] ;  /* 0x0006a00001047983 */ /* 0x001ea20000300a00 */
[----:B------:R-:W2:Y:S11]  /*350b0*/  LDL.LU.64 R6, [R1+0x6a8] ;  /* 0x0006a80001067983 */ /* 0x000eb60000300a00 */
[----:B------:R-:W-:Y:S04]  /*350c0*/  @!UPT UIADD3 URZ, URZ, URZ, URZ ;  /* 0x0000003f3f3ff290 */ /* 0x000fe8000fffe03f */
[----:B------:R-:W-:Y:S02]  /*350d0*/  STL.64 [R1+0xcd0], R12 ;  /* 0x000cd00c01007387 */ /* 0x000fe40000100a00 */
[----:B------:R0:W-:Y:S02]  /*350e0*/  STL.64 [R1+0xcd8], R14 ;  /* 0x000cd80e01007387 */ /* 0x0001e40000100a00 */
[----:B0-----:R-:W3:Y:S01]  /*350f0*/  LDL.LU.64 R14, [R1+0x6920] ;  /* 0x00692000010e7983 */ /* 0x001ee20000300a00 */
[----:B------:R-:W4:Y:S02]  /*35100*/  LDL.LU.64 R12, [R1+0x6918] ;  /* 0x00691800010c7983 */ /* 0x000f240000300a00 */
[----:B------:R0:W-:Y:S02]  /*35110*/  STL.64 [R1+0x6828], R16 ;  /* 0x0068281001007387 */ /* 0x0001e40000100a00 */
[----:B0-----:R-:W2:Y:S01]  /*35120*/  LDL.LU.64 R16, [R1+0x690] ;  /* 0x0006900001107983 */ /* 0x001ea20000300a00 */
[----:B------:R-:W2:Y:S01]  /*35130*/  LDL.LU.64 R18, [R1+0x698] ;  /* 0x0006980001127983 */ /* 0x000ea20000300a00 */
[----:B----4-:R-:W-:Y:S11]  /*35140*/  HMMA.16816.F32.BF16 R8, R20, R12, R8 ;  /* 0x0000000c1408723c */ /* 0x010ff60000041808 */
[----:B------:R-:W-:Y:S11]  /*35150*/  @!UPT UIADD3 URZ, URZ, URZ, URZ ;  /* 0x0000003f3f3ff290 */ /* 0x000ff6000fffe03f */
[----:B------:R-:W-:Y:S01]  /*35160*/  @!UPT UIADD3 URZ, URZ, URZ, URZ ;  /* 0x0000003f3f3ff290 */ /* 0x000fe2000fffe03f */
[----:B------:R-:W-:Y:S01]  /*35170*/  STL.64 [R1+0xcc0], R8 ;  /* 0x000cc00801007387 */ /* 0x000fe20000100a00 */
[----:B------:R0:W-:Y:S03]  /*35180*/  STL.64 [R1+0xcc8], R10 ;  /* 0x000cc80a01007387 */ /* 0x0001e60000100a00 */
[----:B0-----:R-:W4:Y:S01]  /*35190*/  LDL.LU.64 R10, [R1+0x6910] ;  /* 0x00691000010a7983 */ /* 0x001f220000300a00 */
[----:B------:R-:W2:Y:S02]  /*351a0*/  LDL.LU.64 R8, [R1+0x6908] ;  /* 0x0069080001087983 */ /* 0x000ea40000300a00 */
[----:B------:R-:W-:Y:S02]  /*351b0*/  IMAD.MOV.U32 R24, RZ, RZ, R28 ;  /* 0x000000ffff187224 */ /* 0x000fe400078e001c */
[----:B------:R-:W-:-:S05]  /*351c0*/  IMAD.MOV.U32 R25, RZ, RZ, R27 ;  /* 0x000000ffff197224 */ /* 0x000fca00078e001b */
[----:B------:R-:W-:Y:S01]  /*351d0*/  STL.64 [R1+0x6878], R24 ;  /* 0x0068781801007387 */ /* 0x000fe20000100a00 */
[----:B------:R-:W-:Y:S01]  /*351e0*/  STL.64 [R1+0x6800], R12 ;  /* 0x0068000c01007387 */ /* 0x000fe20000100a00 */
[----:B--2---:R-:W-:Y:S11]  /*351f0*/  HMMA.16816.F32.BF16 R4, R20, R8, R4 ;  /* 0x000000081404723c */ /* 0x004ff60000041804 */
[----:B------:R-:W-:Y:S11]  /*35200*/  @!UPT UIADD3 URZ, URZ, URZ, URZ ;  /* 0x0000003f3f3ff290 */ /* 0x000ff6000fffe03f */
[----:B------:R-:W-:Y:S01]  /*35210*/  @!UPT UIADD3 URZ, URZ, URZ, URZ ;  /* 0x0000003f3f3ff290 */ /* 0x000fe2000fffe03f */
[----:B------:R0:W-:Y:S01]  /*35220*/  STL.64 [R1+0xcb0], R4 ;  /* 0x000cb00401007387 */ /* 0x0001e20000100a00 */
[----:B------:R-:W-:Y:S03]  /*35230*/  STL.64 [R1+0xcb8], R6 ;  /* 0x000cb80601007387 */ /* 0x000fe60000100a00 */
[----:B0-----:R-:W2:Y:S01]  /*35240*/  LDL.LU.64 R4, [R1+0x6900] ;  /* 0x0069000001047983 */ /* 0x001ea20000300a00 */
[----:B------:R-:W-:Y:S02]  /*35250*/  IMAD.MOV.U32 R24, RZ, RZ, R26 ;  /* 0x000000ffff187224 */ /* 0x000fe400078e001a */
[----:B------:R-:W-:-:S05]  /*35260*/  IMAD.MOV.U32 R25, RZ, RZ, R3 ;  /* 0x000000ffff197224 */ /* 0x000fca00078e0003 */
[----:B------:R3:W-:Y:S01]  /*35270*/  STL.64 [R1+0x6890], R24 ;  /* 0x0068901801007387 */ /* 0x0007e20000100a00 */
[----:B------:R0:W-:Y:S02]  /*35280*/  STL.64 [R1+0x67f8], R8 ;  /* 0x0067f80801007387 */ /* 0x0001e40000100a00 */
[----:B---3--:R-:W-:Y:S02]  /*35290*/  IMAD.MOV.U32 R24, RZ, RZ, R15 ;  /* 0x000000ffff187224 */ /* 0x008fe400078e000f */
[----:B------:R-:W-:Y:S01]  /*352a0*/  IMAD.MOV.U32 R25, RZ, RZ, R14 ;  /* 0x000000ffff197224 */ /* 0x000fe200078e000e */
[----:B--2---:R-:W-:Y:S01]  /*352b0*/  HMMA.16816.F32.BF16 R16, R20, R4, R16 ;  /* 0x000000041410723c */ /* 0x004fe20000041810 */
[----:B0-----:R-:W-:Y:S11]  /*352c0*/  IMAD.MOV.U32 R8, RZ, RZ, R4 ;  /* 0x000000ffff087224 */ /* 0x001ff600078e0004 */
[----:B------:R-:W-:Y:S11]  /*352d0*/  @!UPT UIADD3 URZ, URZ, URZ, URZ ;  /* 0x0000003f3f3ff290 */ /* 0x000ff6000fffe03f */
[----:B------:R-:W-:Y:S01]  /*352e0*/  STL.64 [R1+0xca0], R16 ;  /* 0x000ca01001007387 */ /* 0x000fe20000100a00 */
[----:B------:R-:W-:Y:S02]  /*352f0*/  STL.64 [R1+0xca8], R18 ;  /* 0x000ca81201007387 */ /* 0x000fe40000100a00 */
[----:B------:R-:W-:Y:S02]  /*35300*/  STL [R1+0x68f8], R8 ;  /* 0x0068f80801007387 */ /* 0x000fe40000100800 */
[----:B------:R4:W-:Y:S02]  /*35310*/  STL.64 [R1+0x68a8], R24 ;  /* 0x0068a81801007387 */ /* 0x0009e40000100a00 */
[----:B----4-:R-:W-:Y:S02]  /*35320*/  IMAD.MOV.U32 R24, RZ, RZ, R11 ;  /* 0x000000ffff187224 */ /* 0x010fe400078e000b */
[----:B------:R-:W-:-:S05]  /*35330*/  IMAD.MOV.U32 R25, RZ, RZ, R10 ;  /* 0x000000ffff197224 */ /* 0x000fca00078e000a */
[----:B------:R0:W-:Y:S04]  /*35340*/  STL.64 [R1+0x68c0], R24 ;  /* 0x0068c01801007387 */ /* 0x0001e80000100a00 */
[----:B0-----:R-:W2:Y:S04]  /*35350*/  LDL.64 R24, [R1+0x70] ;  /* 0x0000700001187983 */ /* 0x001ea80000100a00 */
[----:B--2---:R0:W-:Y:S01]  /*35360*/  STL.64 [R1+0x68d8], R24 ;  /* 0x0068d81801007387 */ /* 0x0041e20000100a00 */
[----:B------:R-:W2:Y:S02]  /*35370*/  LDL.LU.64 R8, [R1+0x680] ;  /* 0x0006800001087983 */ /* 0x000ea40000300a00 */
[----:B------:R-:W2:Y:S02]  /*35380*/  LDL.LU.64 R10, [R1+0x688] ;  /* 0x00068800010a7983 */ /* 0x000ea40000300a00 */
[----:B0-----:R-:W-:-:S02]  /*35390*/  IMAD.MOV.U32 R24, RZ, RZ, R2 ;  /* 0x000000ffff187224 */ /* 0x001fc400078e0002 */
[----:B------:R-:W-:-:S05]  /*353a0*/  IMAD.MOV.U32 R25, RZ, RZ, R0 ;  /* 0x000000ffff197224 */ /* 0x000fca00078e0000 */
[----:B------:R0:W-:Y:S04]  /*353b0*/  STL.64 [R1+0x68f0], R24 ;  /* 0x0068f01801007387 */ /* 0x0001e80000100a00 */
[----:B0-----:R-:W2:Y:S01]  /*353c0*/  LDL.64 R24, [R1+0x90] ;  /* 0x0000900001187983 */ /* 0x001ea20000100a00 */
[----:B------:R-:W3:Y:S02]  /*353d0*/  LDL.LU.64 R16, [R1+0x5b0] ;  /* 0x0005b00001107983 */ /* 0x000ee40000300a00 */
[----:B------:R-:W4:Y:S02]  /*353e0*/  LDL.LU.64 R18, [R1+0x5b8] ;  /* 0x0005b80001127983 */ /* 0x000f240000300a00 */
[----:B----4-:R-:W-:Y:S01]  /*353f0*/  STL.64 [R1+0x6840], R18 ;  /* 0x0068401201007387 */ /* 0x010fe20000100a00 */
[----:B---3--:R0:W-:Y:S03]  /*35400*/  STL.64 [R1+0x6838], R16 ;  /* 0x0068381001007387 */ /* 0x0081e60000100a00 */
[----:B0-----:R-:W3:Y:S01]  /*35410*/  LDL.LU.64 R16, [R1+0x5d0] ;  /* 0x0005d00001107983 */ /* 0x001ee20000300a00 */
[----:B------:R-:W4:Y:S03]  /*35420*/  LDL.LU.64 R18, [R1+0x5d8] ;  /* 0x0005d80001127983 */ /* 0x000f260000300a00 */
        /* <DEDUP_REMOVED lines=19> */
[----:B------:R-:W4:Y:S01]  /*35560*/  LDL.LU.64 R18, [R1+0x658] ;  /* 0x0006580001127983 */ /* 0x000f220000300a00 */
[----:B--2---:R-:W-:Y:S02]  /*35570*/  HMMA.16816.F32.BF16 R8, R20, R24, R8 ;  /* 0x000000181408723c */ /* 0x004fe40000041808 */
[----:B----4-:R-:W-:Y:S01]  /*35580*/  STL.64 [R1+0x68d0], R18 ;  /* 0x0068d01201007387 */ /* 0x010fe20000100a00 */
[----:B---3--:R0:W-:Y:S03]  /*35590*/  STL.64 [R1+0x68c8], R16 ;  /* 0x0068c81001007387 */ /* 0x0081e60000100a00 */
[----:B0-----:R-:W2:Y:S01]  /*355a0*/  LDL.LU.64 R16, [R1+0x660] ;  /* 0x0006600001107983 */ /* 0x001ea20000300a00 */
[----:B------:R-:W3:Y:S02]  /*355b0*/  LDL.LU.64 R18, [R1+0x668] ;  /* 0x0006680001127983 */ /* 0x000ee40000300a00 */
[----:B------:R-:W-:Y:S01]  /*355c0*/  IMAD.MOV.U32 R3, RZ, RZ, R5 ;  /* 0x000000ffff037224 */ /* 0x000fe200078e0005 */
[----:B---3--:R-:W-:Y:S01]  /*355d0*/  STL.64 [R1+0x68e8], R18 ;  /* 0x0068e81201007387 */ /* 0x008fe20000100a00 */
[----:B--2---:R0:W-:Y:S03]  /*355e0*/  STL.64 [R1+0x68e0], R16 ;  /* 0x0068e01001007387 */ /* 0x0041e60000100a00 */
[----:B0-----:R-:W2:Y:S01]  /*355f0*/  LDL.LU.64 R16, [R1+0x670] ;  /* 0x0006700001107983 */ /* 0x001ea20000300a00 */
[----:B------:R-:W2:Y:S02]  /*35600*/  LDL.LU.64 R18, [R1+0x678] ;  /* 0x0006780001127983 */ /* 0x000ea40000300a00 */
[----:B------:R-:W3:Y:S02]  /*35610*/  LDL.LU.64 R4, [R1+0x5a0] ;  /* 0x0005a00001047983 */ /* 0x000ee40000300a00 */
[----:B------:R-:W3:Y:S01]  /*35620*/  LDL.LU.64 R6, [R1+0x5a8] ;  /* 0x0005a80001067983 */ /* 0x000ee20000300a00 */
[----:B------:R-:W4:Y:S01]  /*35630*/  LDL.LU.64 R12, [R1+0x590] ;  /* 0x00059000010c7983 */ /* 0x000f220000300a00 */
[----:B------:R-:W4:Y:S02]  /*35640*/  LDL.LU.64 R14, [R1+0x598] ;  /* 0x00059800010e7983 */ /* 0x000f240000300a00 */
[----:B------:R0:W-:Y:S02]  /*35650*/  STL.64 [R1+0xc90], R8 ;  /* 0x000c900801007387 */ /* 0x0001e40000100a00 */
[----:B------:R1:W-:Y:S01]  /*35660*/  STL.64 [R1+0xc98], R10 ;  /* 0x000c980a01007387 */ /* 0x0003e20000100a00 */
[----:B0-----:R-:W2:Y:S01]  /*35670*/  LDL.LU R8, [R1+0x68f8] ;  /* 0x0068f80001087983 */ /* 0x001ea20000300800 */
[----:B-1----:R-:W-:-:S02]  /*35680*/  IMAD.MOV.U32 R10, RZ, RZ, R24 ;  /* 0x000000ffff0a7224 */ /* 0x002fc400078e0018 */
[----:B------:R-:W-:Y:S02]  /*35690*/  IMAD.MOV.U32 R9, RZ, RZ, R25 ;  /* 0x000000ffff097224 */ /* 0x000fe400078e0019 */
[----:B------:R-:W2:Y:S02]  /*356a0*/  LDL.LU.64 R24, [R1+0x68f0] ;  /* 0x0068f00001187983 */ /* 0x000ea40000300a00 */
[C---:B--2---:R-:W-:Y:S02]  /*356b0*/  HMMA.16816.F32.BF16 R24, R20.reuse, R24, R16 ;  /* 0x000000181418723c */ /* 0x044fe40000041810 */
[----:B------:R-:W2:Y:S01]  /*356c0*/  LDL.LU.64 R18, [R1+0x68e8] ;  /* 0x0068e80001127983 */ /* 0x000ea20000300a00 */
[----:B------:R-:W2:Y:S11]  /*356d0*/  LDL.LU.64 R16, [R1+0x68e0] ;  /* 0x0068e00001107983 */ /* 0x000eb60000300a00 */
[----:B------:R-:W-:Y:S09]  /*356e0*/  @!UPT UIADD3 URZ, URZ, URZ, URZ ;  /* 0x0000003f3f3ff290 */ /* 0x000ff2000fffe03f */
[----:B------:R0:W-:Y:S01]  /*356f0*/  STL.64 [R1+0xc80], R24 ;  /* 0x000c801801007387 */ /* 0x0001e20000100a00 */
[----:B------:R-:W-:Y:S03]  /*35700*/  STL.64 [R1+0xc88], R26 ;  /* 0x000c881a01007387 */ /* 0x000fe60000100a00 */
[----:B0-----:R-:W2:Y:S02]  /*35710*/  LDL.LU.64 R24, [R1+0x68d8] ;  /* 0x0068d80001187983 */ /* 0x001ea40000300a00 */
[C---:B--2---:R-:W-:Y:S01]  /*35720*/  HMMA.16816.F32.BF16 R16, R20.reuse, R24, R16 ;  /* 0x000000181410723c */ /* 0x044fe20000041810 */
[----:B------:R-:W-:Y:S02]  /*35730*/  IMAD.MOV.U32 R2, RZ, RZ, R24 ;  /* 0x000000ffff027224 */ /* 0x000fe400078e0018 */
        /* <DEDUP_REMOVED lines=8> */
[----:B------:R-:W2:Y:S01]  /*357c0*/  LDL.LU.64 R18, [R1+0x68b8] ;  /* 0x0068b80001127983 */ /* 0x000ea20000300a00 */
[----:B------:R-:W2:Y:S11]  /*357d0*/  LDL.LU.64 R16, [R1+0x68b0] ;  /* 0x0068b00001107983 */ /* 0x000eb60000300a00 */
[----:B------:R-:W-:Y:S10]  /*357e0*/  @!UPT UIADD3 URZ, URZ, URZ, URZ ;  /* 0x0000003f3f3ff290 */ /* 0x000ff4000fffe03f */
        /* <DEDUP_REMOVED lines=39> */
[----:B------:R-:W2:Y:S11]  /*35a60*/  LDL.LU.64 R16, [R1+0x6828] ;  /* 0x0068280001107983 */ /* 0x000eb60000300a00 */
[----:B------:R-:W-:Y:S10]  /*35a70*/  @!UPT UIADD3 URZ, URZ, URZ, URZ ;  /* 0x0000003f3f3ff290 */ /* 0x000ff4000fffe03f */
[----:B------:R0:W-:Y:S01]  /*35a80*/  STL.64 [R1+0xc00], R24 ;  /* 0x000c001801007387 */ /* 0x0001e20000100a00 */
[----:B------:R3:W-:Y:S03]  /*35a90*/  STL.64 [R1+0xc08], R26 ;  /* 0x000c081a01007387 */ /* 0x0007e60000100a00 */
[----:B0-----:R-:W3:Y:S02]  /*35aa0*/  LDL.LU.64 R24, [R1+0x6820] ;  /* 0x0068200001187983 */ /* 0x001ee40000300a00 */
[C---:B---3--:R-:W-:Y:S02]  /*35ab0*/  HMMA.16816.F32.BF16 R24, R20.reuse, R24, R4 ;  /* 0x000000181418723c */ /* 0x048fe40000041804 */
[----:B------:R-:W2:Y:S01]  /*35ac0*/  LDL.LU.64 R6, [R1+0x6818] ;  /* 0x0068180001067983 */ /* 0x000ea20000300a00 */
[----:B------:R-:W2:Y:S11]  /*35ad0*/  LDL.LU.64 R4, [R1+0x6810] ;  /* 0x0068100001047983 */ /* 0x000eb60000300a00 */
[----:B------:R-:W-:Y:S09]  /*35ae0*/  @!UPT UIADD3 URZ, URZ, URZ, URZ ;  /* 0x0000003f3f3ff290 */ /* 0x000ff2000fffe03f */
[----:B------:R0:W-:Y:S01]  /*35af0*/  STL.64 [R1+0xbf0], R24 ;  /* 0x000bf01801007387 */ /* 0x0001e20000100a00 */
[----:B------:R-:W-:Y:S03]  /*35b00*/  STL.64 [R1+0xbf8], R26 ;  /* 0x000bf81a01007387 */ /* 0x000fe60000100a00 */
[----:B0-----:R-:W4:Y:S02]  /*35b10*/  LDL.LU.64 R24, [R1+0x6808] ;  /* 0x0068080001187983 */ /* 0x001f240000300a00 */
[----:B----4-:R-:W-:Y:S02]  /*35b20*/  HMMA.16816.F32.BF16 R20, R20, R24, R12 ;  /* 0x000000181414723c */ /* 0x010fe4000004180c */
[----:B------:R-:W2:Y:S01]  /*35b30*/  LDL.LU.64 R12, [R1+0x630] ;  /* 0x00063000010c7983 */ /* 0x000ea20000300a00 */
[----:B------:R-:W2:Y:S11]  /*35b40*/  LDL.LU.64 R14, [R1+0x638] ;  /* 0x00063800010e7983 */ /* 0x000eb60000300a00 */
[----:B------:R-:W-:Y:S09]  /*35b50*/  @!UPT UIADD3 URZ, URZ, URZ, URZ ;  /* 0x0000003f3f3ff290 */ /* 0x000ff2000fffe03f */
[----:B------:R0:W-:Y:S01]  /*35b60*/  STL.64 [R1+0xbe0], R20 ;  /* 0x000be01401007387 */ /* 0x0001e20000100a00 */
[----:B------:R-:W-:Y:S03]  /*35b70*/  STL.64 [R1+0xbe8], R22 ;  /* 0x000be81601007387 */ /* 0x000fe60000100a00 */
[----:B0-----:R-:W3:Y:S04]  /*35b80*/  LDL.64 R20, [R1+0x80] ;  /* 0x0000800001147983 */ /* 0x001ee80000100a00 */
[----:B---3--:R0:W-:Y:S02]  /*35b90*/  STL.64 [R1+0x67c0], R20 ;  /* 0x0067c01401007387 */ /* 0x0081e40000100a00 */
[----:B0-----:R-:W-:-:S02]  /*35ba0*/  IMAD.MOV.U32 R20, RZ, RZ, R10 ;  /* 0x000000ffff147224 */ /* 0x001fc400078e000a */
[----:B------:R-:W-:-:S05]  /*35bb0*/  IMAD.MOV.U32 R21, RZ, RZ, R9 ;  /* 0x000000ffff157224 */ /* 0x000fca00078e0009 */
[----:B------:R0:W-:Y:S02]  /*35bc0*/  STL.64 [R1+0x67d8], R20 ;  /* 0x0067d81401007387 */ /* 0x0001e40000100a00 */
[----:B0-----:R-:W-:Y:S02]  /*35bd0*/  IMAD.MOV.U32 R20, RZ, RZ, R8 ;  /* 0x000000ffff147224 */ /* 0x001fe400078e0008 */
[----:B------:R-:W-:Y:S01]  /*35be0*/  IMAD.MOV.U32 R21, RZ, RZ, R3 ;  /* 0x000000ffff157224 */ /* 0x000fe200078e0003 */
[----:B------:R-:W3:Y:S01]  /*35bf0*/  LDL.LU.64 R8, [R1+0x600] ;  /* 0x0006000001087983 */ /* 0x000ee20000300a00 */
[----:B------:R-:W3:Y:S03]  /*35c00*/  LDL.LU.64 R10, [R1+0x608] ;  /* 0x00060800010a7983 */ /* 0x000ee60000300a00 */
[----:B------:R0:W-:Y:S04]  /*35c10*/  STL.64 [R1+0x67f0], R20 ;  /* 0x0067f01401007387 */ /* 0x0001e80000100a00 */
[----:B0-----:R-:W4:Y:S01]  /*35c20*/  LDL.LU.64 R20, [R1+0x5e0] ;  /* 0x0005e00001147983 */ /* 0x001f220000300a00 */
[----:B------:R-:W4:Y:S02]  /*35c30*/  LDL.LU.64 R22, [R1+0x5e8] ;  /* 0x0005e80001167983 */ /* 0x000f240000300a00 */
[----:B------:R0:W-:Y:S02]  /*35c40*/  STL.64 [R1+0x67a0], R24 ;  /* 0x0067a01801007387 */ /* 0x0001e40000100a00 */
[----:B0-----:R-:W3:Y:S01]  /*35c50*/  LDL.LU.64 R24, [R1+0x390] ;  /* 0x0003900001187983 */ /* 0x001ee20000300a00 */
[----:B------:R-:W3:Y:S01]  /*35c60*/  LDL.LU.64 R26, [R1+0x398] ;  /* 0x00039800011a7983 */ /* 0x000ee20000300a00 */
[C---:B--2---:R-:W-:Y:S02]  /*35c70*/  HMMA.16816.F32.BF16 R12, R4.reuse, R16, R12 ;  /* 0x00000010040c723c */ /* 0x044fe4000004180c */
[----:B---3--:R-:W-:Y:S01]  /*35c80*/  STL.64 [R1+0x67d0], R26 ;  /* 0x0067d01a01007387 */ /* 0x008fe20000100a00 */
[----:B------:R0:W-:Y:S03]  /*35c90*/  STL.64 [R1+0x67c8], R24 ;  /* 0x0067c81801007387 */ /* 0x0001e60000100a00 */
[----:B0-----:R-:W2:Y:S01]  /*35ca0*/  LDL.LU.64 R24, [R1+0x3a0] ;  /* 0x0003a00001187983 */ /* 0x001ea20000300a00 */
[----:B------:R-:W3:Y:S03]  /*35cb0*/  LDL.LU.64 R26, [R1+0x3a8] ;  /* 0x0003a800011a7983 */ /* 0x000ee60000300a00 */
[----:B---3--:R-:W-:Y:S01]  /*35cc0*/  STL.64 [R1+0x67e8], R26 ;  /* 0x0067e81a01007387 */ /* 0x008fe20000100a00 */
[----:B--2---:R0:W-:Y:S03]  /*35cd0*/  STL.64 [R1+0x67e0], R24 ;  /* 0x0067e01801007387 */ /* 0x0041e60000100a00 */
[----:B0-----:R-:W2:Y:S01]  /*35ce0*/  LDL.LU.64 R24, [R1+0x5c0] ;  /* 0x0005c00001187983 */ /* 0x001ea20000300a00 */
[----:B------:R-:W2:Y:S08]  /*35cf0*/  LDL.LU.64 R26, [R1+0x5c8] ;  /* 0x0005c800011a7983 */ /* 0x000eb00000300a00 */
[----:B------:R0:W-:Y:S02]  /*35d00*/  STL.64 [R1+0xbd0], R12 ;  /* 0x000bd00c01007387 */ /* 0x0001e40000100a00 */
[----:B------:R-:W-:Y:S01]  /*35d10*/  STL.64 [R1+0xbd8], R14 ;  /* 0x000bd80e01007387 */ /* 0x000fe20000100a00 */
[----:B0-----:R-:W3:Y:S01]  /*35d20*/  LDL.LU.64 R12, [R1+0x6800] ;  /* 0x00680000010c7983 */ /* 0x001ee20000300a00 */
[----:B------:R-:W-:Y:S01]  /*35d30*/  STL [R1+0x6730], R17 ;  /* 0x0067301101007387 */ /* 0x000fe20000100800 */
[C---:B---3--:R-:W-:Y:S11]  /*35d40*/  HMMA.16816.F32.BF16 R8, R4.reuse, R12, R8 ;  /* 0x0000000c0408723c */ /* 0x048ff60000041808 */
[----:B------:R-:W-:Y:S11]  /*35d50*/  @!UPT UIADD3 URZ, URZ, URZ, URZ ;  /* 0x0000003f3f3ff290 */ /* 0x000ff6000fffe03f */
[----:B------:R-:W-:Y:S01]  /*35d60*/  @!UPT UIADD3 URZ, URZ, URZ, URZ ;  /* 0x0000003f3f3ff290 */ /* 0x000fe2000fffe03f */
[----:B------:R0:W-:Y:S01]  /*35d70*/  STL.64 [R1+0xbc0], R8 ;  /* 0x000bc00801007387 */ /* 0x0001e20000100a00 */
[----:B------:R-:W-:Y:S03]  /*35d80*/  STL.64 [R1+0xbc8], R10 ;  /* 0x000bc80a01007387 */ /* 0x000fe60000100a00 */
[----:B0-----:R-:W4:Y:S01]  /*35d90*/  LDL.LU.64 R8, [R1+0x67f8] ;  /* 0x0067f80001087983 */ /* 0x001f220000300a00 */
[----:B------:R-:W-:Y:S02]  /*35da0*/  STL [R1+0x672c], R12 ;  /* 0x00672c0c01007387 */ /* 0x000fe40000100800 */
[----:B------:R0:W-:Y:S02]  /*35db0*/  STL [R1+0x6728], R13 ;  /* 0x0067280d01007387 */ /* 0x0001e40000100800 */
[----:B0-----:R-:W3:Y:S01]  /*35dc0*/  LDL.64 R12, [R1+0x60] ;  /* 0x00006000010c7983 */ /* 0x001ee20000100a00 */
[C---:B----4-:R-:W-:Y:S03]  /*35dd0*/  HMMA.16816.F32.BF16 R20, R4.reuse, R8, R20 ;  /* 0x000000080414723c */ /* 0x050fe60000041814 */
[----:B---3--:R-:W-:Y:S11]  /*35de0*/  STL.64 [R1+0x67a8], R12 ;  /* 0x0067a80c01007387 */ /* 0x008ff60000100a00 */
        /* <DEDUP_REMOVED lines=17> */
[----:B0-----:R-:W2:Y:S02]  /*35f00*/  LDL.LU.64 R20, [R1+0x67c0] ;  /* 0x0067c00001147983 */ /* 0x001ea40000300a00 */
[----:B--2---:R-:W-:Y:S11]  /*35f10*/  HMMA.16816.F32.BF16 R24, R4, R20, R24 ;  /* 0x000000140418723c */ /* 0x004ff60000041818 */
[----:B------:R-:W-:Y:S11]  /*35f20*/  @!UPT UIADD3 URZ, URZ, URZ, URZ ;  /* 0x0000003f3f3ff290 */ /* 0x000ff6000fffe03f */
[----:B------:R-:W-:Y:S01]  /*35f30*/  @!UPT UIADD3 URZ, URZ, URZ, URZ ;  /* 0x0000003f3f3ff290 */ /* 0x000fe2000fffe03f */
[----:B------:R0:W-:Y:S01]  /*35f40*/  STL.64 [R1+0xb80], R24 ;  /* 0x000b801801007387 */ /* 0x0001e20000100a00 */
[----:B------:R1:W-:Y:S03]  /*35f50*/  STL.64 [R1+0xb88], R26 ;  /* 0x000b881a01007387 */ /* 0x0003e60000100a00 */
[----:B0-----:R-:W2:Y:S01]  /*35f60*/  LDL.LU.64 R24, [R1+0x370] ;  /* 0x0003700001187983 */ /* 0x001ea20000300a00 */
[----:B-1----:R-:W3:Y:S02]  /*35f70*/  LDL.LU.64 R26, [R1+0x378] ;  /* 0x00037800011a7983 */ /* 0x002ee40000300a00 */
[----:B------:R-:W-:Y:S02]  /*35f80*/  IMAD.MOV.U32 R11, RZ, RZ, R20 ;  /* 0x000000ffff0b7224 */ /* 0x000fe400078e0014 */
[----:B------:R-:W-:Y:S01]  /*35f90*/  IMAD.MOV.U32 R10, RZ, RZ, R21 ;  /* 0x000000ffff0a7224 */ /* 0x000fe200078e0015 */
[----:B---3--:R-:W-:Y:S01]  /*35fa0*/  STL.64 [R1+0x67b8], R26 ;  /* 0x0067b81a01007387 */ /* 0x008fe20000100a00 */
[----:B--2---:R0:W-:Y:S03]  /*35fb0*/  STL.64 [R1+0x67b0], R24 ;  /* 0x0067b01801007387 */ /* 0x0041e60000100a00 */
[----:B0-----:R-:W2:Y:S01]  /*35fc0*/  LDL.LU.64 R24, [R1+0x380] ;  /* 0x0003800001187983 */ /* 0x001ea20000300a00 */
[----:B------:R-:W2:Y:S02]  /*35fd0*/  LDL.LU.64 R26, [R1+0x388] ;  /* 0x00038800011a7983 */ /* 0x000ea40000300a00 */
[----:B------:R-:W3:Y:S02]  /*35fe0*/  LDL.64 R20, [R1+0xc0] ;  /* 0x0000c00001147983 */ /* 0x000ee40000100a00 */
[----:B---3--:R0:W-:Y:S04]  /*35ff0*/  STL.64 [R1+0x6748], R20 ;  /* 0x0067481401007387 */ /* 0x0081e80000100a00 */
[----:B0-----:R-:W3:Y:S04]  /*36000*/  LDL.64 R20, [R1] ;  /* 0x0000000001147983 */ /* 0x001ee80000100a00 */
[----:B---3--:R0:W-:Y:S04]  /*36010*/  STL.64 [R1+0x6760], R20 ;  /* 0x0067601401007387 */ /* 0x0081e80000100a00 */
[----:B0-----:R-:W3:Y:S04]  /*36020*/  LDL.64 R20, [R1+0x10] ;  /* 0x0000100001147983 */ /* 0x001ee80000100a00 */
[----:B---3--:R0:W-:Y:S04]  /*36030*/  STL.64 [R1+0x6770], R20 ;  /* 0x0067701401007387 */ /* 0x0081e80000100a00 */
[----:B0-----:R-:W3:Y:S04]  /*36040*/  LDL.64 R20, [R1+0x20] ;  /* 0x0000200001147983 */ /* 0x001ee80000100a00 */
[----:B---3--:R0:W-:Y:S04]  /*36050*/  STL.64 [R1+0x6780], R20 ;  /* 0x0067801401007387 */ /* 0x0081e80000100a00 */
[----:B0-----:R-:W3:Y:S01]  /*36060*/  LDL.64 R20, [R1+0x30] ;  /* 0x0000300001147983 */ /* 0x001ee20000100a00 */
[----:B------:R-:W-:-:S02]  /*36070*/  IMAD.MOV.U32 R12, RZ, RZ, R2 ;  /* 0x000000ffff0c7224 */ /* 0x000fc400078e0002 */
[----:B------:R-:W-:-:S07]  /*36080*/  IMAD.MOV.U32 R13, RZ, RZ, R0 ;  /* 0x000000ffff0d7224 */ /* 0x000fce00078e0000 */
[C---:B--2---:R-:W-:Y:S01]  /*36090*/  HMMA.16816.F32.BF16 R12, R4.reuse, R12, R24 ;  /* 0x0000000c040c723c */ /* 0x044fe20000041818 */
[----:B---3--:R0:W-:Y:S04]  /*360a0*/  STL.64 [R1+0x6798], R20 ;  /* 0x0067981401007387 */ /* 0x0081e80000100a00 */
[----:B0-----:R-:W2:Y:S01]  /*360b0*/  LDL.LU.64 R20, [R1+0x360] ;  /* 0x0003600001147983 */ /* 0x001ea20000300a00 */
[----:B------:R-:W2:Y:S02]  /*360c0*/  LDL.LU.64 R22, [R1+0x368] ;  /* 0x0003680001167983 */ /* 0x000ea40000300a00 */
[----:B------:R-:W3:Y:S02]  /*360d0*/  LDL R17, [R1+0x2354] ;  /* 0x0023540001117983 */ /* 0x000ee40000100800 */
[----:B---3--:R0:W-:Y:S04]  /*360e0*/  STL.64 [R1+0x6778], R16 ;  /* 0x0067781001007387 */ /* 0x0081e80000100a00 */
[----:B0-----:R-:W3:Y:S01]  /*360f0*/  LDL.64 R16, [R1+0x40] ;  /* 0x0000400001107983 */ /* 0x001ee20000100a00 */
[----:B------:R-:W-:Y:S02]  /*36100*/  STL [R1+0x6700], R11 ;  /* 0x0067000b01007387 */ /* 0x000fe40000100800 */
[----:B------:R-:W-:Y:S02]  /*36110*/  STL [R1+0x6790], R10 ;  /* 0x0067900a01007387 */ /* 0x000fe40000100800 */
[----:B------:R0:W-:Y:S02]  /*36120*/  STL.64 [R1+0x6788], R8 ;  /* 0x0067880801007387 */ /* 0x0001e40000100a00 */
[----:B0-----:R-:W2:Y:S01]  /*36130*/  LDL.64 R8, [R1+0x50] ;  /* 0x0000500001087983 */ /* 0x001ea20000100a00 */
[----:B------:R-:W4:Y:S02]  /*36140*/  LDL.LU.64 R26, [R1+0x67b8] ;  /* 0x0067b800011a7983 */ /* 0x000f240000300a00 */
[----:B------:R-:W4:Y:S02]  /*36150*/  LDL.LU.64 R24, [R1+0x67b0] ;  /* 0x0067b00001187983 */ /* 0x000f240000300a00 */
[----:B------:R0:W-:Y:S01]  /*36160*/  STL.64 [R1+0xb70], R12 ;  /* 0x000b700c01007387 */ /* 0x0001e20000100a00 */
[----:B------:R1:W-:Y:S04]  /*36170*/  STL.64 [R1+0xb78], R14 ;  /* 0x000b780e01007387 */ /* 0x0003e80000100a00 */
[----:B0-----:R-:W4:Y:S02]  /*36180*/  LDL.LU.64 R12, [R1+0x67a8] ;  /* 0x0067a800010c7983 */ /* 0x001f240000300a00 */
[C---:B----4-:R-:W-:Y:S01]  /*36190*/  HMMA.16816.F32.BF16 R24, R4.reuse, R12, R24 ;  /* 0x0000000c0418723c */ /* 0x050fe20000041818 */
[----:B-1----:R-:W-:Y:S11]  /*361a0*/  IMAD.MOV.U32 R15, RZ, RZ, R13 ;  /* 0x000000ffff0f7224 */ /* 0x002ff600078e000d */
[----:B------:R-:W-:Y:S11]  /*361b0*/  @!UPT UIADD3 URZ, URZ, URZ, URZ ;  /* 0x0000003f3f3ff290 */ /* 0x000ff6000fffe03f */
[----:B------:R0:W-:Y:S01]  /*361c0*/  STL.64 [R1+0xb60], R24 ;  /* 0x000b601801007387 */ /* 0x0001e20000100a00 */
[----:B------:R1:W-:Y:S03]  /*361d0*/  STL.64 [R1+0xb68], R26 ;  /* 0x000b681a01007387 */ /* 0x0003e60000100a00 */
[----:B0-----:R-:W4:Y:S01]  /*361e0*/  LDL.LU.64 R24, [R1+0x67a0] ;  /* 0x0067a00001187983 */ /* 0x001f220000300a00 */
[----:B-1----:R-:W-:Y:S02]  /*361f0*/  IMAD.MOV.U32 R26, RZ, RZ, R12 ;  /* 0x000000ffff1a7224 */ /* 0x002fe400078e000c */
[----:B------:R0:W-:Y:S02]  /*36200*/  STL [R1+0x6720], R15 ;  /* 0x0067200f01007387 */ /* 0x0001e40000100800 */
[----:B------:R-:W4:Y:S01]  /*36210*/  LDL.LU.64 R12, [R1+0x350] ;  /* 0x00035000010c7983 */ /* 0x000f220000300a00 */
[----:B0-----:R-:W4:Y:S01]  /*36220*/  LDL.LU.64 R14, [R1+0x358] ;  /* 0x00035800010e7983 */ /* 0x001f220000300a00 */
        /* <DEDUP_REMOVED lines=9> */
[----:B------:R-:W-:Y:S02]  /*362c0*/  STL.64 [R1+0x6740], R26 ;  /* 0x0067401a01007387 */ /* 0x000fe40000100a00 */
[----:B---3--:R-:W-:Y:S01]  /*362d0*/  IMAD.MOV.U32 R3, RZ, RZ, R17 ;  /* 0x000000ffff037224 */ /* 0x008fe200078e0011 */
[----:B----4-:R0:W-:Y:S02]  /*362e0*/  STL.64 [R1+0x6738], R24 ;  /* 0x0067381801007387 */ /* 0x0101e40000100a00 */
[C---:B0-----:R-:W-:Y:S02]  /*362f0*/  HMMA.16816.F32.BF16 R24, R4.reuse, R16, R12 ;  /* 0x000000100418723c */ /* 0x041fe4000004180c */
[----:B------:R-:W-:Y:S05]  /*36300*/  STL [R1+0x6724], R28 ;  /* 0x0067241c01007387 */ /* 0x000fea0000100800 */
[----:B------:R-:W-:Y:S11]  /*36310*/  IMAD.MOV.U32 R14, RZ, RZ, R16 ;  /* 0x000000ffff0e7224 */ /* 0x000ff600078e0010 */
[----:B------:R-:W-:Y:S05]  /*36320*/  @!UPT UIADD3 URZ, URZ, URZ, URZ ;  /* 0x0000003f3f3ff290 */ /* 0x000fea000fffe03f */
[----:B------:R-:W-:Y:S01]  /*36330*/  STL.64 [R1+0xb40], R24 ;  /* 0x000b401801007387 */ /* 0x000fe20000100a00 */
[----:B------:R-:W-:Y:S02]  /*36340*/  STL.64 [R1+0xb48], R26 ;  /* 0x000b481a01007387 */ /* 0x000fe40000100a00 */
[----:B------:R-:W3:Y:S02]  /*36350*/  LDL.LU.64 R16, [R1+0x330] ;  /* 0x0003300001107983 */ /* 0x000ee40000300a00 */
[----:B------:R-:W3:Y:S01]  /*36360*/  LDL.LU.64 R18, [R1+0x338] ;  /* 0x0003380001127983 */ /* 0x000ee20000300a00 */
[----:B------:R0:W-:Y:S01]  /*36370*/  STL [R1+0x6768], R14 ;  /* 0x0067680e01007387 */ /* 0x0001e20000100800 */
[----:B------:R-:W4:Y:S03]  /*36380*/  LDL.LU.64 R12, [R1+0x320] ;  /* 0x00032000010c7983 */ /* 0x000f260000300a00 */
[----:B0-----:R-:W4:Y:S01]  /*36390*/  LDL.LU.64 R14, [R1+0x328] ;  /* 0x00032800010e7983 */ /* 0x001f220000300a00 */
[----:B------:R-:W3:Y:S02]  /*363a0*/  LDL.LU.64 R24, [R1+0x300] ;  /* 0x0003000001187983 */ /* 0x000ee40000300a00 */
[----:B------:R-:W3:Y:S01]  /*363b0*/  LDL.LU.64 R26, [R1+0x308] ;  /* 0x00030800011a7983 */ /* 0x000ee20000300a00 */
[C---:B--2---:R-:W-:Y:S01]  /*363c0*/  HMMA.16816.F32.BF16 R8, R4.reuse, R20, R8 ;  /* 0x000000140408723c */ /* 0x044fe20000041808 */
[----:B------:R-:W-:Y:S01]  /*363d0*/  IMAD.MOV.U32 R29, RZ, RZ, R21 ;  /* 0x000000ffff1d7224 */ /* 0x000fe200078e0015 */
[----:B---3--:R-:W-:Y:S01]  /*363e0*/  STL.64 [R1+0x6758], R26 ;  /* 0x0067581a01007387 */ /* 0x008fe20000100a00 */
[----:B------:R0:W-:Y:S03]  /*363f0*/  STL.64 [R1+0x6750], R24 ;  /* 0x0067501801007387 */ /* 0x0001e60000100a00 */
[----:B0-----:R-:W2:Y:S01]  /*36400*/  LDL.LU.64 R24, [R1+0x310] ;  /* 0x0003100001187983 */ /* 0x001ea20000300a00 */
[----:B------:R-:W2:Y:S11]  /*36410*/  LDL.LU.64 R26, [R1+0x318] ;  /* 0x00031800011a7983 */ /* 0x000eb60000300a00 */
[----:B------:R-:W-:Y:S05]  /*36420*/  @!UPT UIADD3 URZ, URZ, URZ, URZ ;  /* 0x0000003f3f3ff290 */ /* 0x000fea000fffe03f */
[----:B------:R-:W-:Y:S02]  /*36430*/  STL.64 [R1+0xb30], R8 ;  /* 0x000b300801007387 */ /* 0x000fe40000100a00 */
[----:B------:R0:W-:Y:S02]  /*36440*/  STL.64 [R1+0xb38], R10 ;  /* 0x000b380a01007387 */ /* 0x0001e40000100a00 */
[----:B0-----:R-:W3:Y:S01]  /*36450*/  LDL.LU R10, [R1+0x6790] ;  /* 0x00679000010a7983 */ /* 0x001ee20000300800 */
[----:B------:R-:W2:Y:S02]  /*36460*/  LDL.LU.64 R8, [R1+0x6788] ;  /* 0x0067880001087983 */ /* 0x000ea40000300a00 */
[----:B------:R-:W-:Y:S02]  /*36470*/  IMAD.MOV.U32 R11, RZ, RZ, R20 ;  /* 0x000000ffff0b7224 */ /* 0x000fe400078e0014 */
[----:B------:R-:W2:Y:S02]  /*36480*/  LDL.LU.64 R20, [R1+0x6780] ;  /* 0x0067800001147983 */ /* 0x000ea40000300a00 */
[C---:B--2---:R-:W-:Y:S02]  /*36490*/  HMMA.16816.F32.BF16 R16, R4.reuse, R20, R16 ;  /* 0x000000140410723c */ /* 0x044fe40000041810 */
[----:B---3--:R-:W-:Y:S01]  /*364a0*/  STL.64 [R1+0x6718], R10 ;  /* 0x0067180a01007387 */ /* 0x008fe20000100a00 */
[----:B------:R0:W-:Y:S03]  /*364b0*/  STL.64 [R1+0x6710], R8 ;  /* 0x0067100801007387 */ /* 0x0001e60000100a00 */
[----:B0-----:R-:W2:Y:S01]  /*364c0*/  LDL.LU.64 R8, [R1+0x2f0] ;  /* 0x0002f00001087983 */ /* 0x001ea20000300a00 */
[----:B------:R-:W2:Y:S11]  /*364d0*/  LDL.LU.64 R10, [R1+0x2f8] ;  /* 0x0002f800010a7983 */ /* 0x000eb60000300a00 */
[----:B------:R-:W-:Y:S05]  /*364e0*/  @!UPT UIADD3 URZ, URZ, URZ, URZ ;  /* 0x0000003f3f3ff290 */ /* 0x000fea000fffe03f */
[----:B------:R0:W-:Y:S01]  /*364f0*/  STL.64 [R1+0xb20], R16 ;  /* 0x000b201001007387 */ /* 0x0001e20000100a00 */
[----:B------:R1:W-:Y:S03]  /*36500*/  STL.64 [R1+0xb28], R18 ;  /* 0x000b281201007387 */ /* 0x0003e60000100a00 */
[----:B0-----:R-:W3:Y:S01]  /*36510*/  LDL.LU.64 R16, [R1+0x6778] ;  /* 0x0067780001107983 */ /* 0x001ee20000300a00 */
[----:B-1----:R-:W-:Y:S02]  /*36520*/  IMAD.MOV.U32 R19, RZ, RZ, R20 ;  /* 0x000000ffff137224 */ /* 0x002fe400078e0014 */
[----:B------:R-:W-:Y:S02]  /*36530*/  IMAD.MOV.U32 R18, RZ, RZ, R21 ;  /* 0x000000ffff127224 */ /* 0x000fe400078e0015 */
[----:B------:R-:W4:Y:S02]  /*36540*/  LDL.LU.64 R20, [R1+0x6770] ;  /* 0x0067700001147983 */ /* 0x000f240000300a00 */
[C---:B----4-:R-:W-:Y:S01]  /*36550*/  HMMA.16816.F32.BF16 R12, R4.reuse, R20, R12 ;  /* 0x00000014040c723c */ /* 0x050fe2000004180c */
[----:B------:R-:W-:Y:S11]  /*36560*/  IMAD.MOV.U32 R28, RZ, RZ, R20 ;  /* 0x000000ffff1c7224 */ /* 0x000ff600078e0014 */
[----:B------:R-:W-:Y:S11]  /*36570*/  @!UPT UIADD3 URZ, URZ, URZ, URZ ;  /* 0x0000003f3f3ff290 */ /* 0x000ff6000fffe03f */
[----:B------:R-:W-:Y:S01]  /*36580*/  STL.64 [R1+0xb10], R12 ;  /* 0x000b100c01007387 */ /* 0x000fe20000100a00 */
[----:B------:R0:W-:Y:S03]  /*36590*/  STL.64 [R1+0xb18], R14 ;  /* 0x000b180e01007387 */ /* 0x0001e60000100a00 */
[----:B0-----:R-:W4:Y:S01]  /*365a0*/  LDL.LU R14, [R1+0x6768] ;  /* 0x00676800010e7983 */ /* 0x001f220000300800 */
        /* <DEDUP_REMOVED lines=14> */
[----:B------:R-:W-:Y:S01]  /*36690*/  STL.64 [R1+0xaf0], R24 ;  /* 0x000af01801007387 */ /* 0x000fe20000100a00 */
[----:B------:R0:W-:Y:S03]  /*366a0*/  STL.64 [R1+0xaf8], R26 ;  /* 0x000af81a01007387 */ /* 0x0001e60000100a00 */
[----:B0-----:R-:W2:Y:S01]  /*366b0*/  LDL.LU.64 R26, [R1+0x6740] ;  /* 0x00674000011a7983 */ /* 0x001ea20000300a00 */
[----:B------:R-:W2:Y:S02]  /*366c0*/  LDL.LU.64 R24, [R1+0x6738] ;  /* 0x0067380001187983 */ /* 0x000ea40000300a00 */
[----:B------:R-:W-:Y:S02]  /*366d0*/  IMAD.MOV.U32 R2, RZ, RZ, R20 ;  /* 0x000000ffff027224 */ /* 0x000fe400078e0014 */
[----:B------:R-:W-:Y:S02]  /*366e0*/  IMAD.MOV.U32 R0, RZ, RZ, R21 ;  /* 0x000000ffff007224 */ /* 0x000fe400078e0015 */
[----:B---3--:R-:W-:Y:S01]  /*366f0*/  LDSM.16.MT88.4 R20, [R17+0x10080] ;  /* 0x010080001114783b */ /* 0x008fe20000004200 */
[----:B--2---:R-:W-:Y:S03]  /*36700*/  HMMA.16816.F32.BF16 R4, R4, R24, R8 ;  /* 0x000000180404723c */ /* 0x004fe60000041808 */
[----:B------:R-:W2:Y:S01]  /*36710*/  LDL.LU.64 R8, [R1+0x570] ;  /* 0x0005700001087983 */ /* 0x000ea20000300a00 */
[----:B------:R-:W2:Y:S11]  /*36720*/  LDL.LU.64 R10, [R1+0x578] ;  /* 0x00057800010a7983 */ /* 0x000eb60000300a00 */
[----:B------:R-:W-:Y:S08]  /*36730*/  @!UPT UIADD3 URZ, URZ, URZ, URZ ;  /* 0x0000003f3f3ff290 */ /* 0x000ff0000fffe03f */
[----:B------:R-:W-:Y:S01]  /*36740*/  STL.64 [R1+0xae0], R4 ;  /* 0x000ae00401007387 */ /* 0x000fe20000100a00 */
[----:B------:R-:W-:Y:S02]  /*36750*/  STL.64 [R1+0xae8], R6 ;  /* 0x000ae80601007387 */ /* 0x000fe40000100a00 */
[----:B------:R0:W1:Y:S04]  /*36760*/  LDSM.16.MT88.4 R4, [R17+0x10100] ;  /* 0x010100001104783b */ /* 0x0000680000004200 */
[----:B------:R3:W-:Y:S01]  /*36770*/  STL.64 [R1+0x6618], R24 ;  /* 0x0066181801007387 */ /* 0x0007e20000100a00 */
[----:B------:R4:W-:Y:S04]  /*36780*/  STL.64 [R1+0x6708], R26 ;  /* 0x0067081a01007387 */ /* 0x0009e80000100a00 */
[----:B0-----:R-:W2:Y:S04]  /*36790*/  LDL.LU R17, [R1+0x6730] ;  /* 0x0067300001117983 */ /* 0x001ea80000300800 */
[----:B---3--:R-:W3:Y:S01]  /*367a0*/  LDL.LU.64 R24, [R1+0x550] ;  /* 0x0005500001187983 */ /* 0x008ee20000300a00 */
[----:B----4-:R-:W3:Y:S03]  /*367b0*/  LDL.LU.64 R26, [R1+0x558] ;  /* 0x00055800011a7983 */ /* 0x010ee60000300a00 */
[----:B-1----:R-:W-:Y:S01]  /*367c0*/  STL.64 [R1+0x6628], R6 ;  /* 0x0066280601007387 */ /* 0x002fe20000100a00 */
[----:B------:R0:W-:Y:S02]  /*367d0*/  STL.64 [R1+0x6620], R4 ;  /* 0x0066200401007387 */ /* 0x0001e40000100a00 */
[----:B0-----:R-:W-:-:S02]  /*367e0*/  IMAD.MOV.U32 R4, RZ, RZ, R12 ;  /* 0x000000ffff047224 */ /* 0x001fc400078e000c */
[----:B------:R-:W-:Y:S01]  /*367f0*/  IMAD.MOV.U32 R5, RZ, RZ, R13 ;  /* 0x000000ffff057224 */ /* 0x000fe200078e000d */
[----:B------:R-:W2:Y:S01]  /*36800*/  LDL.LU R12, [R1+0x672c] ;  /* 0x00672c00010c7983 */ /* 0x000ea20000300800 */
[----:B------:R-:W2:Y:S03]  /*36810*/  LDL.LU R13, [R1+0x6728] ;  /* 0x00672800010d7983 */ /* 0x000ea60000300800 */
[----:B------:R0:W-:Y:S04]  /*36820*/  STL.64 [R1+0x6640], R4 ;  /* 0x0066400401007387 */ /* 0x0001e80000100a00 */
[----:B0-----:R-:W4:Y:S01]  /*36830*/  LDL.LU.64 R4, [R1+0x580] ;  /* 0x0005800001047983 */ /* 0x001f220000300a00 */
[----:B------:R-:W4:Y:S01]  /*36840*/  LDL.LU.64 R6, [R1+0x588] ;  /* 0x0005880001067983 */ /* 0x000f220000300a00 */
[C---:B--2---:R-:W-:Y:S08]  /*36850*/  HMMA.16816.F32.BF16 R8, R20.reuse, R12, R8 ;  /* 0x0000000c1408723c */ /* 0x044ff00000041808 */
[C---:B----4-:R-:W-:Y:S11]  /*36860*/  HMMA.16816.F32.BF16 R4, R20.reuse, R16, R4 ;  /* 0x000000101404723c */ /* 0x050ff60000041804 */
[----:B------:R-:W-:Y:S11]  /*36870*/  @!UPT UIADD3 URZ, URZ, URZ, URZ ;  /* 0x0000003f3f3ff290 */ /* 0x000ff6000fffe03f */
[----:B------:R-:W-:Y:S01]  /*36880*/  @!UPT UIADD3 URZ, URZ, URZ, URZ ;  /* 0x0000003f3f3ff290 */ /* 0x000fe2000fffe03f */
[----:B------:R0:W-:Y:S01]  /*36890*/  STL.64 [R1+0xad0], R4 ;  /* 0x000ad00401007387 */ /* 0x0001e20000100a00 */
[----:B------:R-:W-:Y:S02]  /*368a0*/  STL.64 [R1+0xad8], R6 ;  /* 0x000ad80601007387 */ /* 0x000fe40000100a00 */
[----:B0-----:R-:W-:Y:S02]  /*368b0*/  IMAD.MOV.U32 R4, RZ, RZ, R28 ;  /* 0x000000ffff047224 */ /* 0x001fe400078e001c */
[----:B------:R-:W-:Y:S01]  /*368c0*/  IMAD.MOV.U32 R5, RZ, RZ, R15 ;  /* 0x000000ffff057224 */ /* 0x000fe200078e000f */
[----:B------:R-:W2:Y:S01]  /*368d0*/  LDL.LU R28, [R1+0x6724] ;  /* 0x00672400011c7983 */ /* 0x000ea20000300800 */
[----:B------:R-:W4:Y:S03]  /*368e0*/  LDL.LU R15, [R1+0x6720] ;  /* 0x00672000010f7983 */ /* 0x000f260000300800 */
[----:B------:R0:W-:Y:S04]  /*368f0*/  STL.64 [R1+0x6658], R4 ;  /* 0x0066580401007387 */ /* 0x0001e80000100a00 */
[----:B0-----:R-:W2:Y:S01]  /*36900*/  LDL.LU.64 R4, [R1+0x560] ;  /* 0x0005600001047983 */ /* 0x001ea20000300a00 */
[----:B------:R-:W2:Y:S02]  /*36910*/  LDL.LU.64 R6, [R1+0x568] ;  /* 0x0005680001067983 */ /* 0x000ea40000300a00 */
[----:B------:R-:W-:Y:S02]  /*36920*/  STL.64 [R1+0xac0], R8 ;  /* 0x000ac00801007387 */ /* 0x000fe40000100a00 */
[----:B------:R0:W-:Y:S02]  /*36930*/  STL.64 [R1+0xac8], R10 ;  /* 0x000ac80a01007387 */ /* 0x0001e40000100a00 */
[----:B0-----:R-:W2:Y:S01]  /*36940*/  LDL.LU.64 R10, [R1+0x6718] ;  /* 0x00671800010a7983 */ /* 0x001ea20000300a00 */
[----:B------:R-:W2:Y:S02]  /*36950*/  LDL.LU.64 R8, [R1+0x6710] ;  /* 0x0067100001087983 */ /* 0x000ea40000300a00 */
[----:B--2---:R-:W-:Y:S11]  /*36960*/  HMMA.16816.F32.BF16 R4, R20, R8, R4 ;  /* 0x000000081404723c */ /* 0x004ff60000041804 */
[----:B------:R-:W-:Y:S11]  /*36970*/  @!UPT UIADD3 URZ, URZ, URZ, URZ ;  /* 0x0000003f3f3ff290 */ /* 0x000ff6000fffe03f */
[----:B------:R-:W-:Y:S01]  /*36980*/  @!UPT UIADD3 URZ, URZ, URZ, URZ ;  /* 0x0000003f3f3ff290 */ /* 0x000fe2000fffe03f */
[----:B------:R0:W-:Y:S01]  /*36990*/  STL.64 [R1+0xab0], R4 ;  /* 0x000ab00401007387 */ /* 0x0001e20000100a00 */
[----:B------:R-:W-:Y:S02]  /*369a0*/  STL.64 [R1+0xab8], R6 ;  /* 0x000ab80601007387 */ /* 0x000fe40000100a00 */
[----:B0-----:R-:W-:Y:S02]  /*369b0*/  IMAD.MOV.U32 R4, RZ, RZ, R19 ;  /* 0x000000ffff047224 */ /* 0x001fe400078e0013 */
[----:B------:R-:W-:-:S05]  /*369c0*/  IMAD.MOV.U32 R5, RZ, RZ, R18 ;  /* 0x000000ffff057224 */ /* 0x000fca00078e0012 */
[----:B------:R0:W-:Y:S04]  /*369d0*/  STL.64 [R1+0x6670], R4 ;  /* 0x0066700401007387 */ /* 0x0001e80000100a00 */
[----:B0-----:R-:W3:Y:S01]  /*369e0*/  LDL.64 R4, [R1+0xa0] ;  /* 0x0000a00001047983 */ /* 0x001ee20000100a00 */
[----:B------:R-:W-:Y:S01]  /*369f0*/  STL.64 [R1+0x6600], R8 ;  /* 0x0066000801007387 */ /* 0x000fe20000100a00 */
[----:B---3--:R-:W-:Y:S01]  /*36a00*/  HMMA.16816.F32.BF16 R24, R20, R4, R24 ;  /* 0x000000041418723c */ /* 0x008fe20000041818 */
[----:B------:R-:W-:Y:S02]  /*36a10*/  IMAD.MOV.U32 R19, RZ, RZ, R4 ;  /* 0x000000ffff137224 */ /* 0x000fe400078e0004 */
[----:B------:R-:W-:-:S04]  /*36a20*/  IMAD.MOV.U32 R18, RZ, RZ, R5 ;  /* 0x000000ffff127224 */ /* 0x000fc800078e0005 */
[----:B------:R-:W-:Y:S02]  /*36a30*/  IMAD.MOV.U32 R4, RZ, RZ, R11 ;  /* 0x000000ffff047224 */ /* 0x000fe400078e000b */
[----:B------:R-:W-:Y:S11]  /*36a40*/  IMAD.MOV.U32 R5, RZ, RZ, R29 ;  /* 0x000000ffff057224 */ /* 0x000ff600078e001d */
[----:B------:R-:W-:Y:S03]  /*36a50*/  @!UPT UIADD3 URZ, URZ, URZ, URZ ;  /* 0x0000003f3f3ff290 */ /* 0x000fe6000fffe03f */
[----:B------:R-:W-:Y:S01]  /*36a60*/  STL.64 [R1+0xaa0], R24 ;  /* 0x000aa01801007387 */ /* 0x000fe20000100a00 */
[----:B------:R0:W-:Y:S03]  /*36a70*/  STL.64 [R1+0xaa8], R26 ;  /* 0x000aa81a01007387 */ /* 0x0001e60000100a00 */
[----:B0-----:R-:W2:Y:S01]  /*36a80*/  LDL.LU.64 R26, [R1+0x6708] ;  /* 0x00670800011a7983 */ /* 0x001ea20000300a00 */
[----:B------:R-:W3:Y:S02]  /*36a90*/  LDL.LU R11, [R1+0x6700] ;  /* 0x00670000010b7983 */ /* 0x000ee40000300800 */
[----:B------:R0:W-:Y:S02]  /*36aa0*/  STL.64 [R1+0x6688], R4 ;  /* 0x0066880401007387 */ /* 0x0001e40000100a00 */
[----:B0-----:R-:W-:Y:S02]  /*36ab0*/  IMAD.MOV.U32 R4, RZ, RZ, R14 ;  /* 0x000000ffff047224 */ /* 0x001fe400078e000e */
[----:B------:R-:W-:-:S05]  /*36ac0*/  IMAD.MOV.U32 R5, RZ, RZ, R3 ;  /* 0x000000ffff057224 */ /* 0x000fca00078e0003 */
[----:B------:R0:W-:Y:S04]  /*36ad0*/  STL.64 [R1+0x66a0], R4 ;  /* 0x0066a00401007387 */ /* 0x0001e80000100a00 */
[----:B0-----:R-:W2:Y:S01]  /*36ae0*/  LDL.64 R4, [R1+0x90] ;  /* 0x0000900001047983 */ /* 0x001ea20000100a00 */
[----:B------:R-:W-:Y:S02]  /*36af0*/  STL.64 [R1+0x6638], R18 ;  /* 0x0066381201007387 */ /* 0x000fe40000100a00 */
[----:B------:R0:W-:Y:S02]  /*36b00*/  STL.64 [R1+0x6630], R16 ;  /* 0x0066301001007387 */ /* 0x0001e40000100a00 */
[----:B0-----:R-:W2:Y:S01]  /*36b10*/  LDL.LU.64 R16, [R1+0x540] ;  /* 0x0005400001107983 */ /* 0x001ea20000300a00 */
[----:B------:R-:W2:Y:S02]  /*36b20*/  LDL.LU.64 R18, [R1+0x548] ;  /* 0x0005480001127983 */ /* 0x000ea40000300a00 */
[----:B--2---:R-:W-:Y:S01]  /*36b30*/  HMMA.16816.F32.BF16 R16, R20, R4, R16 ;  /* 0x000000041410723c */ /* 0x004fe20000041810 */
[----:B------:R-:W-:-:S02]  /*36b40*/  IMAD.MOV.U32 R14, RZ, RZ, R4 ;  /* 0x000000ffff0e7224 */ /* 0x000fc400078e0004 */
[----:B------:R-:W-:-:S04]  /*36b50*/  IMAD.MOV.U32 R3, RZ, RZ, R5 ;  /* 0x000000ffff037224 */ /* 0x000fc800078e0005 */
[----:B------:R-:W-:Y:S02]  /*36b60*/  IMAD.MOV.U32 R4, RZ, RZ, R28 ;  /* 0x000000ffff047224 */ /* 0x000fe400078e001c */
[----:B------:R-:W-:Y:S11]  /*36b70*/  IMAD.MOV.U32 R5, RZ, RZ, R27 ;  /* 0x000000ffff057224 */ /* 0x000ff600078e001b */
[----:B------:R-:W-:Y:S03]  /*36b80*/  @!UPT UIADD3 URZ, URZ, URZ, URZ ;  /* 0x0000003f3f3ff290 */ /* 0x000fe6000fffe03f */
[----:B------:R-:W-:Y:S01]  /*36b90*/  STL.64 [R1+0xa90], R16 ;  /* 0x000a901001007387 */ /* 0x000fe20000100a00 */
[----:B------:R-:W-:Y:S02]  /*36ba0*/  STL.64 [R1+0xa98], R18 ;  /* 0x000a981201007387 */ /* 0x000fe40000100a00 */
[----:B------:R0:W-:Y:S02]  /*36bb0*/  STL.64 [R1+0x66b8], R4 ;  /* 0x0066b80401007387 */ /* 0x0001e40000100a00 */
[----:B0-----:R-:W-:Y:S02]  /*36bc0*/  IMAD.MOV.U32 R4, RZ, RZ, R26 ;  /* 0x000000ffff047224 */ /* 0x001fe400078e001a */
[----:B----4-:R-:W-:-:S05]  /*36bd0*/  IMAD.MOV.U32 R5, RZ, RZ, R15 ;  /* 0x000000ffff057224 */ /* 0x010fca00078e000f */
[----:B------:R0:W-:Y:S04]  /*36be0*/  STL.64 [R1+0x66d0], R4 ;  /* 0x0066d00401007387 */ /* 0x0001e80000100a00 */
[----:B0-----:R-:W2:Y:S04]  /*36bf0*/  LDL.64 R4, [R1+0x70] ;  /* 0x0000700001047983 */ /* 0x001ea80000100a00 */
[----:B--2---:R-:W-:Y:S01]  /*36c00*/  STL.64 [R1+0x66e8], R4 ;  /* 0x0066e80401007387 */ /* 0x004fe20000100a00 */
[----:B------:R-:W2:Y:S02]  /*36c10*/  LDL.LU.64 R16, [R1+0x4b0] ;  /* 0x0004b00001107983 */ /* 0x000ea40000300a00 */
[----:B------:R-:W4:Y:S02]  /*36c20*/  LDL.LU.64 R18, [R1+0x4b8] ;  /* 0x0004b80001127983 */ /* 0x000f240000300a00 */
[----:B----4-:R-:W-:Y:S01]  /*36c30*/  STL.64 [R1+0x6650], R18 ;  /* 0x0066501201007387 */ /* 0x010fe20000100a00 */
[----:B--2---:R0:W-:Y:S03]  /*36c40*/  STL.64 [R1+0x6648], R16 ;  /* 0x0066481001007387 */ /* 0x0041e60000100a00 */
[----:B0-----:R-:W2:Y:S01]  /*36c50*/  LDL.LU.64 R16, [R1+0x4c0] ;  /* 0x0004c00001107983 */ /* 0x001ea20000300a00 */
[----:B------:R-:W4:Y:S03]  /*36c60*/  LDL.LU.64 R18, [R1+0x4c8] ;  /* 0x0004c80001127983 */ /* 0x000f260000300a00 */
        /* <DEDUP_REMOVED lines=23> */
[----:B------:R-:W4:Y:S02]  /*36de0*/  LDL.LU.64 R18, [R1+0x528] ;  /* 0x0005280001127983 */ /* 0x000f240000300a00 */
[----:B---3--:R-:W-:-:S02]  /*36df0*/  IMAD.MOV.U32 R4, RZ, RZ, R11 ;  /* 0x000000ffff047224 */ /* 0x008fc400078e000b */
[----:B------:R-:W-:Y:S01]  /*36e00*/  IMAD.MOV.U32 R5, RZ, RZ, R10 ;  /* 0x000000ffff057224 */ /* 0x000fe200078e000a */
[----:B----4-:R-:W-:Y:S01]  /*36e10*/  STL.64 [R1+0x66f8], R18 ;  /* 0x0066f81201007387 */ /* 0x010fe20000100a00 */
[----:B--2---:R0:W-:Y:S03]  /*36e20*/  STL.64 [R1+0x66f0], R16 ;  /* 0x0066f01001007387 */ /* 0x0041e60000100a00 */
[----:B0-----:R-:W2:Y:S01]  /*36e30*/  LDL.LU.64 R16, [R1+0x530] ;  /* 0x0005300001107983 */ /* 0x001ea20000300a00 */
[----:B------:R-:W2:Y:S02]  /*36e40*/  LDL.LU.64 R18, [R1+0x538] ;  /* 0x0005380001127983 */ /* 0x000ea40000300a00 */
[----:B------:R-:W3:Y:S02]  /*36e50*/  LDL.LU.64 R24, [R1+0x4a0] ;  /* 0x0004a00001187983 */ /* 0x000ee40000300a00 */
[----:B------:R-:W3:Y:S01]  /*36e60*/  LDL.LU.64 R26, [R1+0x4a8] ;  /* 0x0004a800011a7983 */ /* 0x000ee20000300a00 */
[----:B------:R-:W4:Y:S01]  /*36e70*/  LDL.LU.64 R8, [R1+0x220] ;  /* 0x0002200001087983 */ /* 0x000f220000300a00 */
[----:B------:R-:W4:Y:S02]  /*36e80*/  LDL.LU.64 R10, [R1+0x228] ;  /* 0x00022800010a7983 */ /* 0x000f240000300a00 */
[----:B------:R-:W-:Y:S02]  /*36e90*/  STL [R1+0x6610], R14 ;  /* 0x0066100e01007387 */ /* 0x000fe40000100800 */
[----:B------:R-:W-:Y:S01]  /*36ea0*/  STL.64 [R1+0x6608], R12 ;  /* 0x0066080c01007387 */ /* 0x000fe20000100a00 */
[C---:B--2---:R-:W-:Y:S01]  /*36eb0*/  HMMA.16816.F32.BF16 R4, R20.reuse, R4, R16 ;  /* 0x000000041404723c */ /* 0x044fe20000041810 */
[----:B------:R-:W2:Y:S01]  /*36ec0*/  LDL.LU.64 R18, [R1+0x66f8] ;  /* 0x0066f80001127983 */ /* 0x000ea20000300a00 */
[----:B------:R-:W2:Y:S11]  /*36ed0*/  LDL.LU.64 R16, [R1+0x66f0] ;  /* 0x0066f00001107983 */ /* 0x000eb60000300a00 */
[----:B------:R-:W-:Y:S10]  /*36ee0*/  @!UPT UIADD3 URZ, URZ, URZ, URZ ;  /* 0x0000003f3f3ff290 */ /* 0x000ff4000fffe03f */
[----:B------:R0:W-:Y:S01]  /*36ef0*/  STL.64 [R1+0xa80], R4 ;  /* 0x000a800401007387 */ /* 0x0001e20000100a00 */
[----:B------:R-:W-:Y:S03]  /*36f00*/  STL.64 [R1+0xa88], R6 ;  /* 0x000a880601007387 */ /* 0x000fe60000100a00 */
[----:B0-----:R-:W2:Y:S01]  /*36f10*/  LDL.LU.64 R4, [R1+0x66e8] ;  /* 0x0066e80001047983 */ /* 0x001ea20000300a00 */
[----:B------:R-:W-:Y:S02]  /*36f20*/  IMAD.MOV.U32 R12, RZ, RZ, R2 ;  /* 0x000000ffff0c7224 */ /* 0x000fe400078e0002 */
[----:B------:R-:W-:Y:S01]  /*36f30*/  IMAD.MOV.U32 R13, RZ, RZ, R0 ;  /* 0x000000ffff0d7224 */ /* 0x000fe200078e0000 */
        /* <DEDUP_REMOVED lines=50> */
[----:B0-----:R-:W2:Y:S01]  /*37260*/  LDL.LU.64 R4, [R1+0x6640] ;  /* 0x0066400001047983 */ /* 0x001ea20000300a00 */
[C---:B---3--:R-:W-:Y:S08]  /*37270*/  HMMA.16816.F32.BF16 R12, R20.reuse, R12, R24 ;  /* 0x0000000c140c723c */ /* 0x048ff00000041818 */
[C---:B--2---:R-:W-:Y:S01]  /*37280*/  HMMA.16816.F32.BF16 R4, R20.reuse, R4, R16 ;  /* 0x000000041404723c */ /* 0x044fe20000041810 */
[----:B------:R-:W2:Y:S01]  /*37290*/  LDL.LU.64 R18, [R1+0x6638] ;  /* 0x0066380001127983 */ /* 0x000ea20000300a00 */
[----:B------:R-:W3:Y:S11]  /*372a0*/  LDL.LU.64 R16, [R1+0x6630] ;  /* 0x0066300001107983 */ /* 0x000ef60000300a00 */
[----:B------:R-:W-:Y:S10]  /*372b0*/  @!UPT UIADD3 URZ, URZ, URZ, URZ ;  /* 0x0000003f3f3ff290 */ /* 0x000ff4000fffe03f */
[----:B------:R-:W-:Y:S01]  /*372c0*/  STL.64 [R1+0xa00], R4 ;  /* 0x000a000401007387 */ /* 0x000fe20000100a00 */
[----:B------:R0:W-:Y:S03]  /*372d0*/  STL.64 [R1+0xa08], R6 ;  /* 0x000a080601007387 */ /* 0x0001e60000100a00 */
[----:B0-----:R-:W3:Y:S01]  /*372e0*/  LDL.LU.64 R6, [R1+0x6628] ;  /* 0x0066280001067983 */ /* 0x001ee20000300a00 */
[----:B------:R-:W3:Y:S02]  /*372f0*/  LDL.LU.64 R4, [R1+0x6620] ;  /* 0x0066200001047983 */ /* 0x000ee40000300a00 */
[----:B------:R-:W4:Y:S02]  /*37300*/  LDL.LU.64 R24, [R1+0x6618] ;  /* 0x0066180001187983 */ /* 0x000f240000300a00 */
[----:B------:R0:W-:Y:S01]  /*37310*/  STL.64 [R1+0x9f0], R12 ;  /* 0x0009f00c01007387 */ /* 0x0001e20000100a00 */
[----:B------:R1:W-:Y:S04]  /*37320*/  STL.64 [R1+0x9f8], R14 ;  /* 0x0009f80e01007387 */ /* 0x0003e80000100a00 */
[----:B0-----:R-:W3:Y:S01]  /*37330*/  LDL.LU.64 R12, [R1+0x210] ;  /* 0x00021000010c7983 */ /* 0x001ee20000300a00 */
[----:B-1----:R-:W3:Y:S01]  /*37340*/  LDL.LU.64 R14, [R1+0x218] ;  /* 0x00021800010e7983 */ /* 0x002ee20000300a00 */
[----:B----4-:R-:W-:Y:S11]  /*37350*/  HMMA.16816.F32.BF16 R8, R20, R24, R8 ;  /* 0x000000181408723c */ /* 0x010ff60000041808 */
[----:B------:R-:W-:Y:S11]  /*37360*/  @!UPT UIADD3 URZ, URZ, URZ, URZ ;  /* 0x0000003f3f3ff290 */ /* 0x000ff6000fffe03f */
[----:B------:R-:W-:Y:S01]  /*37370*/  @!UPT UIADD3 URZ, URZ, URZ, URZ ;  /* 0x0000003f3f3ff290 */ /* 0x000fe2000fffe03f */
[----:B------:R0:W-:Y:S01]  /*37380*/  STL.64 [R1+0x9e0], R8 ;  /* 0x0009e00801007387 */ /* 0x0001e20000100a00 */
[----:B------:R1:W-:Y:S03]  /*37390*/  STL.64 [R1+0x9e8], R10 ;  /* 0x0009e80a01007387 */ /* 0x0003e60000100a00 */
[----:B0-----:R-:W4:Y:S01]  /*373a0*/  LDL.LU.64 R8, [R1+0x200] ;  /* 0x0002000001087983 */ /* 0x001f220000300a00 */
[----:B-1----:R-:W4:Y:S02]  /*373b0*/  LDL.LU.64 R10, [R1+0x208] ;  /* 0x00020800010a7983 */ /* 0x002f240000300a00 */
[----:B------:R-:W2:Y:S02]  /*373c0*/  LDL.64 R20, [R1+0x80] ;  /* 0x0000800001147983 */ /* 0x000ea40000100a00 */
[----:B--2---:R0:W-:Y:S04]  /*373d0*/  STL.64 [R1+0x65d0], R20 ;  /* 0x0065d01401007387 */ /* 0x0041e80000100a00 */
[----:B0-----:R-:W2:Y:S01]  /*373e0*/  LDL.LU.64 R20, [R1+0x1d0] ;  /* 0x0001d00001147983 */ /* 0x001ea20000300a00 */
[----:B------:R-:W2:Y:S01]  /*373f0*/  LDL.LU.64 R22, [R1+0x1d8] ;  /* 0x0001d80001167983 */ /* 0x000ea20000300a00 */
[----:B---3--:R-:W-:Y:S02]  /*37400*/  HMMA.16816.F32.BF16 R12, R4, R16, R12 ;  /* 0x00000010040c723c */ /* 0x008fe4000004180c */
[----:B--2---:R-:W-:Y:S01]  /*37410*/  STL.64 [R1+0x65e0], R22 ;  /* 0x0065e01601007387 */ /* 0x004fe20000100a00 */
[----:B------:R0:W-:Y:S02]  /*37420*/  STL.64 [R1+0x65d8], R20 ;  /* 0x0065d81401007387 */ /* 0x0001e40000100a00 */
[----:B0-----:R-:W-:-:S02]  /*37430*/  IMAD.MOV.U32 R20, RZ, RZ, R19 ;  /* 0x000000ffff147224 */ /* 0x001fc400078e0013 */
[----:B------:R-:W-:-:S05]  /*37440*/  IMAD.MOV.U32 R21, RZ, RZ, R18 ;  /* 0x000000ffff157224 */ /* 0x000fca00078e0012 */
[----:B------:R0:W-:Y:S04]  /*37450*/  STL.64 [R1+0x65f8], R20 ;  /* 0x0065f81401007387 */ /* 0x0001e80000100a00 */
[----:B0-----:R-:W2:Y:S01]  /*37460*/  LDL.LU.64 R20, [R1+0x1f0] ;  /* 0x0001f00001147983 */ /* 0x001ea20000300a00 */
[----:B------:R-:W2:Y:S02]  /*37470*/  LDL.LU.64 R22, [R1+0x1f8] ;  /* 0x0001f80001167983 */ /* 0x000ea40000300a00 */
[----:B------:R0:W-:Y:S02]  /*37480*/  STL.64 [R1+0x65a8], R24 ;  /* 0x0065a81801007387 */ /* 0x0001e40000100a00 */
[----:B0-----:R-:W3:Y:S01]  /*37490*/  LDL.LU.64 R24, [R1+0x1c0] ;  /* 0x0001c00001187983 */ /* 0x001ee20000300a00 */
[----:B------:R-:W2:Y:S03]  /*374a0*/  LDL.LU.64 R26, [R1+0x1c8] ;  /* 0x0001c800011a7983 */ /* 0x000ea60000300a00 */
[----:B--2---:R-:W-:Y:S01]  /*374b0*/  STL.64 [R1+0x65f0], R26 ;  /* 0x0065f01a01007387 */ /* 0x004fe20000100a00 */
[----:B---3--:R0:W-:Y:S03]  /*374c0*/  STL.64 [R1+0x65e8], R24 ;  /* 0x0065e81801007387 */ /* 0x0081e60000100a00 */
[----:B0-----:R-:W2:Y:S01]  /*374d0*/  LDL.LU.64 R24, [R1+0x1e0] ;  /* 0x0001e00001187983 */ /* 0x001ea20000300a00 */
[----:B------:R-:W2:Y:S02]  /*374e0*/  LDL.LU.64 R26, [R1+0x1e8] ;  /* 0x0001e800011a7983 */ /* 0x000ea40000300a00 */
[----:B------:R-:W-:Y:S02]  /*374f0*/  STL.64 [R1+0x9d0], R12 ;  /* 0x0009d00c01007387 */ /* 0x000fe40000100a00 */
[----:B------:R0:W-:Y:S02]  /*37500*/  STL.64 [R1+0x9d8], R14 ;  /* 0x0009d80e01007387 */ /* 0x0001e40000100a00 */
[----:B0-----:R-:W3:Y:S01]  /*37510*/  LDL.LU R14, [R1+0x6610] ;  /* 0x00661000010e7983 */ /* 0x001ee20000300800 */
[----:B------:R-:W4:Y:S02]  /*37520*/  LDL.LU.64 R12, [R1+0x6608] ;  /* 0x00660800010c7983 */ /* 0x000f240000300a00 */
[----:B------:R-:W-:Y:S02]  /*37530*/  STL [R1+0x6544], R16 ;  /* 0x0065441001007387 */ /* 0x000fe40000100800 */
[----:B------:R-:W-:Y:S01]  /*37540*/  STL [R1+0x6540], R17 ;  /* 0x0065401101007387 */ /* 0x000fe20000100800 */
[C---:B----4-:R-:W-:Y:S11]  /*37550*/  HMMA.16816.F32.BF16 R8, R4.reuse, R12, R8 ;  /* 0x0000000c0408723c */ /* 0x050ff60000041808 */
[----:B------:R-:W-:Y:S11]  /*37560*/  @!UPT UIADD3 URZ, URZ, URZ, URZ ;  /* 0x0000003f3f3ff290 */ /* 0x000ff6000fffe03f */
[----:B------:R-:W-:Y:S01]  /*37570*/  @!UPT UIADD3 URZ, URZ, URZ, URZ ;  /* 0x0000003f3f3ff290 */ /* 0x000fe2000fffe03f */
[----:B------:R0:W-:Y:S01]  /*37580*/  STL.64 [R1+0x9c0], R8 ;  /* 0x0009c00801007387 */ /* 0x0001e20000100a00 */
[----:B------:R-:W-:Y:S03]  /*37590*/  STL.64 [R1+0x9c8], R10 ;  /* 0x0009c80a01007387 */ /* 0x000fe60000100a00 */
[----:B0-----:R-:W4:Y:S01]  /*375a0*/  LDL.LU.64 R8, [R1+0x6600] ;  /* 0x0066000001087983 */ /* 0x001f220000300a00 */
[----:B------:R0:W-:Y:S03]  /*375b0*/  STL.64 [R1+0x65b0], R12 ;  /* 0x0065b00c01007387 */ /* 0x0001e60000100a00 */
[----:B0-----:R-:W2:Y:S01]  /*375c0*/  LDL.64 R12, [R1+0x60] ;  /* 0x00006000010c7983 */ /* 0x001ea20000100a00 */
[----:B----4-:R-:W-:Y:S03]  /*375d0*/  HMMA.16816.F32.BF16 R20, R4, R8, R20 ;  /* 0x000000080414723c */ /* 0x010fe60000041814 */
[----:B--2---:R0:W-:Y:S02]  /*375e0*/  STL.64 [R1+0x65b8], R12 ;  /* 0x0065b80c01007387 */ /* 0x0041e40000100a00 */
[----:B0-----:R-:W-:-:S02]  /*375f0*/  IMAD.MOV.U32 R13, RZ, RZ, R0 ;  /* 0x000000ffff0d7224 */ /* 0x001fc400078e0000 */
[----:B------:R-:W2:Y:S11]  /*37600*/  LDL R0, [R1+0x2350] ;  /* 0x0023500001007983 */ /* 0x000eb60000100800 */
[----:B------:R-:W-:Y:S05]  /*37610*/  @!UPT UIADD3 URZ, URZ, URZ, URZ ;  /* 0x0000003f3f3ff290 */ /* 0x000fea000fffe03f */
[----:B------:R0:W-:Y:S02]  /*37620*/  STL.64 [R1+0x9b0], R20 ;  /* 0x0009b01401007387 */ /* 0x0001e40000100a00 */
[----:B------:R1:W-:Y:S01]  /*37630*/  STL.64 [R1+0x9b8], R22 ;  /* 0x0009b81601007387 */ /* 0x0003e20000100a00 */
[----:B0-----:R-:W1:Y:S02]  /*37640*/  LDL.LU.64 R20, [R1+0x65f8] ;  /* 0x0065f80001147983 */ /* 0x001e640000300a00 */
[----:B-1----:R-:W-:Y:S02]  /*37650*/  HMMA.16816.F32.BF16 R20, R4, R20, R24 ;  /* 0x000000140414723c */ /* 0x002fe40000041818 */
[----:B------:R-:W4:Y:S01]  /*37660*/  LDL.LU.64 R26, [R1+0x65f0] ;  /* 0x0065f000011a7983 */ /* 0x000f220000300a00 */
[----:B------:R-:W4:Y:S11]  /*37670*/  LDL.LU.64 R24, [R1+0x65e8] ;  /* 0x0065e80001187983 */ /* 0x000f360000300a00 */
[----:B------:R-:W-:Y:S09]  /*37680*/  @!UPT UIADD3 URZ, URZ, URZ, URZ ;  /* 0x0000003f3f3ff290 */ /* 0x000ff2000fffe03f */
[----:B------:R-:W-:Y:S01]  /*37690*/  STL.64 [R1+0x9a0], R20 ;  /* 0x0009a01401007387 */ /* 0x000fe20000100a00 */
[----:B------:R0:W-:Y:S03]  /*376a0*/  STL.64 [R1+0x9a8], R22 ;  /* 0x0009a81601007387 */ /* 0x0001e60000100a00 */
[----:B0-----:R-:W2:Y:S01]  /*376b0*/  LDL.LU.64 R22, [R1+0x65e0] ;  /* 0x0065e00001167983 */ /* 0x001ea20000300a00 */
[----:B------:R-:W2:Y:S02]  /*376c0*/  LDL.LU.64 R20, [R1+0x65d8] ;  /* 0x0065d80001147983 */ /* 0x000ea40000300a00 */
[----:B---3--:R-:W-:Y:S02]  /*376d0*/  IMAD.MOV.U32 R16, RZ, RZ, R14 ;  /* 0x000000ffff107224 */ /* 0x008fe400078e000e */
[----:B------:R-:W-:-:S07]  /*376e0*/  IMAD.MOV.U32 R17, RZ, RZ, R3 ;  /* 0x000000ffff117224 */ /* 0x000fce00078e0003 */
[C---:B--2---:R-:W-:Y:S01]  /*376f0*/  HMMA.16816.F32.BF16 R16, R4.reuse, R16, R20 ;  /* 0x000000100410723c */ /* 0x044fe20000041814 */
[----:B------:R-:W4:Y:S11]  /*37700*/  LDL.LU.64 R20, [R1+0x65d0] ;  /* 0x0065d00001147983 */ /* 0x000f360000300a00 */
[----:B------:R-:W-:Y:S11]  /*37710*/  @!UPT UIADD3 URZ, URZ, URZ, URZ ;  /* 0x0000003f3f3ff290 */ /* 0x000ff6000fffe03f */
[----:B------:R-:W-:Y:S01]  /*37720*/  STL.64 [R1+0x990], R16 ;  /* 0x0009901001007387 */ /* 0x000fe20000100a00 */
[----:B------:R4:W-:Y:S02]  /*37730*/  STL.64 [R1+0x998], R18 ;  /* 0x0009981201007387 */ /* 0x0009e40000100a00 */
[----:B----4-:R-:W-:Y:S11]  /*37740*/  HMMA.16816.F32.BF16 R16, R4, R20, R24 ;  /* 0x000000140410723c */ /* 0x010ff60000041818 */
[----:B------:R-:W-:Y:S11]  /*37750*/  @!UPT UIADD3 URZ, URZ, URZ, URZ ;  /* 0x0000003f3f3ff290 */ /* 0x000ff6000fffe03f */
[----:B------:R-:W-:Y:S01]  /*37760*/  @!UPT UIADD3 URZ, URZ, URZ, URZ ;  /* 0x0000003f3f3ff290 */ /* 0x000fe2000fffe03f */
[----:B------:R0:W-:Y:S01]  /*37770*/  STL.64 [R1+0x980], R16 ;  /* 0x0009801001007387 */ /* 0x0001e20000100a00 */
[----:B------:R1:W-:Y:S03]  /*37780*/  STL.64 [R1+0x988], R18 ;  /* 0x0009881201007387 */ /* 0x0003e60000100a00 */
[----:B0-----:R-:W2:Y:S01]  /*37790*/  LDL.LU.64 R16, [R1+0x1a0] ;  /* 0x0001a00001107983 */ /* 0x001ea20000300a00 */
[----:B-1----:R-:W3:Y:S03]  /*377a0*/  LDL.LU.64 R18, [R1+0x1a8] ;  /* 0x0001a80001127983 */ /* 0x002ee60000300a00 */
[----:B---3--:R-:W-:Y:S01]  /*377b0*/  STL.64 [R1+0x65c8], R18 ;  /* 0x0065c81201007387 */ /* 0x008fe20000100a00 */
[----:B--2---:R0:W-:Y:S03]  /*377c0*/  STL.64 [R1+0x65c0], R16 ;  /* 0x0065c01001007387 */ /* 0x0041e60000100a00 */
[----:B0-----:R-:W2:Y:S01]  /*377d0*/  LDL.LU.64 R16, [R1+0x1b0] ;  /* 0x0001b00001107983 */ /* 0x001ea20000300a00 */
[----:B------:R-:W2:Y:S02]  /*377e0*/  LDL.LU.64 R18, [R1+0x1b8] ;  /* 0x0001b80001127983 */ /* 0x000ea40000300a00 */
[----:B------:R-:W3:Y:S02]  /*377f0*/  LDL.LU.64 R24, [R1+0x190] ;  /* 0x0001900001187983 */ /* 0x000ee40000300a00 */
[----:B------:R-:W3:Y:S01]  /*37800*/  LDL.LU.64 R26, [R1+0x198] ;  /* 0x00019800011a7983 */ /* 0x000ee20000300a00 */
[----:B------:R-:W4:Y:S01]  /*37810*/  LDL R23, [R1+0x2354] ;  /* 0x0023540001177983 */ /* 0x000f220000100800 */
[----:B------:R-:W-:-:S02]  /*37820*/  IMAD.MOV.U32 R11, RZ, RZ, R20 ;  /* 0x000000ffff0b7224 */ /* 0x000fc400078e0014 */
[----:B------:R-:W-:Y:S01]  /*37830*/  IMAD.MOV.U32 R10, RZ, RZ, R21 ;  /* 0x000000ffff0a7224 */ /* 0x000fe200078e0015 */
[----:B----4-:R-:W-:Y:S01]  /*37840*/  STL [R1+0x6548], R23 ;  /* 0x0065481701007387 */ /* 0x010fe20000100800 */
[----:B------:R-:W4:Y:S03]  /*37850*/  LDL.64 R20, [R1+0xc0] ;  /* 0x0000c00001147983 */ /* 0x000f260000100a00 */
[----:B----4-:R0:W-:Y:S04]  /*37860*/  STL.64 [R1+0x6558], R20 ;  /* 0x0065581401007387 */ /* 0x0101e80000100a00 */
[----:B0-----:R-:W4:Y:S04]  /*37870*/  LDL.64 R20, [R1] ;  /* 0x0000000001147983 */ /* 0x001f280000100a00 */
[----:B----4-:R0:W-:Y:S04]  /*37880*/  STL.64 [R1+0x6570], R20 ;  /* 0x0065701401007387 */ /* 0x0101e80000100a00 */
[----:B0-----:R-:W4:Y:S01]  /*37890*/  LDL.64 R20, [R1+0x10] ;  /* 0x0000100001147983 */ /* 0x001f220000100a00 */
[----:B------:R-:W-:-:S07]  /*378a0*/  IMAD.MOV.U32 R12, RZ, RZ, R2 ;  /* 0x000000ffff0c7224 */ /* 0x000fce00078e0002 */
[C---:B--2---:R-:W-:Y:S01]  /*378b0*/  HMMA.16816.F32.BF16 R12, R4.reuse, R12, R16 ;  /* 0x0000000c040c723c */ /* 0x044fe20000041810 */
[----:B----4-:R0:W-:Y:S04]  /*378c0*/  STL.64 [R1+0x6578], R20 ;  /* 0x0065781401007387 */ /* 0x0101e80000100a00 */
[----:B0-----:R-:W2:Y:S04]  /*378d0*/  LDL.64 R20, [R1+0x20] ;  /* 0x0000200001147983 */ /* 0x001ea80000100a00 */
[----:B--2---:R0:W-:Y:S04]  /*378e0*/  STL.64 [R1+0x6590], R20 ;  /* 0x0065901401007387 */ /* 0x0041e80000100a00 */
[----:B0-----:R-:W2:Y:S01]  /*378f0*/  LDL.64 R20, [R1+0x30] ;  /* 0x0000300001147983 */ /* 0x001ea20000100a00 */
[----:B------:R-:W-:Y:S02]  /*37900*/  STL.64 [R1+0x6520], R10 ;  /* 0x0065200a01007387 */ /* 0x000fe40000100a00 */
[----:B------:R0:W-:Y:S02]  /*37910*/  STL.64 [R1+0x6518], R8 ;  /* 0x0065180801007387 */ /* 0x0001e40000100a00 */
[----:B0-----:R-:W4:Y:S01]  /*37920*/  LDL.64 R8, [R1+0x40] ;  /* 0x0000400001087983 */ /* 0x001f220000100a00 */
[----:B------:R-:W2:Y:S02]  /*37930*/  LDL.LU.64 R18, [R1+0x65c8] ;  /* 0x0065c80001127983 */ /* 0x000ea40000300a00 */
[----:B------:R-:W2:Y:S02]  /*37940*/  LDL.LU.64 R16, [R1+0x65c0] ;  /* 0x0065c00001107983 */ /* 0x000ea40000300a00 */
[----:B------:R0:W-:Y:S01]  /*37950*/  STL.64 [R1+0x970], R12 ;  /* 0x0009700c01007387 */ /* 0x0001e20000100a00 */
[----:B------:R1:W-:Y:S04]  /*37960*/  STL.64 [R1+0x978], R14 ;  /* 0x0009780e01007387 */ /* 0x0003e80000100a00 */
[----:B0-----:R-:W2:Y:S02]  /*37970*/  LDL.LU.64 R12, [R1+0x65b8] ;  /* 0x0065b800010c7983 */ /* 0x001ea40000300a00 */
[C---:B--2---:R-:W-:Y:S01]  /*37980*/  HMMA.16816.F32.BF16 R16, R4.reuse, R12, R16 ;  /* 0x0000000c0410723c */ /* 0x044fe20000041810 */
[----:B-1----:R-:W-:Y:S11]  /*37990*/  IMAD.MOV.U32 R15, RZ, RZ, R13 ;  /* 0x000000ffff0f7224 */ /* 0x002ff600078e000d */
[----:B------:R-:W-:Y:S11]  /*379a0*/  @!UPT UIADD3 URZ, URZ, URZ, URZ ;  /* 0x0000003f3f3ff290 */ /* 0x000ff6000fffe03f */
[----:B------:R-:W-:Y:S01]  /*379b0*/  STL.64 [R1+0x960], R16 ;  /* 0x0009601001007387 */ /* 0x000fe20000100a00 */
[----:B------:R0:W-:Y:S02]  /*379c0*/  STL.64 [R1+0x968], R18 ;  /* 0x0009681201007387 */ /* 0x0001e40000100a00 */
[----:B0-----:R-:W-:Y:S02]  /*379d0*/  IMAD.MOV.U32 R18, RZ, RZ, R12 ;  /* 0x000000ffff127224 */ /* 0x001fe400078e000c */
[----:B------:R-:W2:Y:S01]  /*379e0*/  LDL.LU.64 R12, [R1+0x65b0] ;  /* 0x0065b000010c7983 */ /* 0x000ea20000300a00 */
[----:B------:R-:W-:Y:S03]  /*379f0*/  STL [R1+0x6588], R15 ;  /* 0x0065880f01007387 */ /* 0x000fe60000100800 */
[----:B--2---:R0:W-:Y:S04]  /*37a00*/  STL.64 [R1+0x6580], R12 ;  /* 0x0065800c01007387 */ /* 0x0041e80000100a00 */
[----:B0-----:R-:W3:Y:S02]  /*37a10*/  LDL.64 R12, [R1+0x50] ;  /* 0x00005000010c7983 */ /* 0x001ee40000100a00 */
[----:B---3--:R-:W-:Y:S11]  /*37a20*/  HMMA.16816.F32.BF16 R24, R4, R12, R24 ;  /* 0x0000000c0418723c */ /* 0x008ff60000041818 */
[----:B------:R-:W-:Y:S11]  /*37a30*/  @!UPT UIADD3 URZ, URZ, URZ, URZ ;  /* 0x0000003f3f3ff290 */ /* 0x000ff6000fffe03f */
[----:B------:R-:W-:Y:S01]  /*37a40*/  @!UPT UIADD3 URZ, URZ, URZ, URZ ;  /* 0x0000003f3f3ff290 */ /* 0x000fe2000fffe03f */
[----:B------:R0:W-:Y:S01]  /*37a50*/  STL.64 [R1+0x950], R24 ;  /* 0x0009501801007387 */ /* 0x0001e20000100a00 */
[----:B------:R1:W-:Y:S03]  /*37a60*/  STL.64 [R1+0x958], R26 ;  /* 0x0009581a01007387 */ /* 0x0003e60000100a00 */
[----:B0-----:R-:W2:Y:S01]  /*37a70*/  LDL.LU.64 R24, [R1+0x65a8] ;  /* 0x0065a80001187983 */ /* 0x001ea20000300a00 */
[----:B-1----:R-:W-:Y:S02]  /*37a80*/  IMAD.MOV.U32 R26, RZ, RZ, R12 ;  /* 0x000000ffff1a7224 */ /* 0x002fe400078e000c */
[----:B------:R-:W-:-:S03]  /*37a90*/  IMAD.MOV.U32 R19, RZ, RZ, R13 ;  /* 0x000000ffff137224 */ /* 0x000fc600078e000d */
[----:B------:R-:W-:Y:S04]  /*37aa0*/  STL [R1+0x65a0], R26 ;  /* 0x0065a01a01007387 */ /* 0x000fe80000100800 */
[----:B--2---:R0:W-:Y:S04]  /*37ab0*/  STL.64 [R1+0x6598], R24 ;  /* 0x0065981801007387 */ /* 0x0041e80000100a00 */
[----:B0-----:R-:W2:Y:S01]  /*37ac0*/  LDL.LU.64 R24, [R1+0x170] ;  /* 0x0001700001187983 */ /* 0x001ea20000300a00 */
[----:B------:R-:W2:Y:S02]  /*37ad0*/  LDL.LU.64 R26, [R1+0x178] ;  /* 0x00017800011a7983 */ /* 0x000ea40000300a00 */
[----:B------:R-:W3:Y:S02]  /*37ae0*/  LDL.LU.64 R12, [R1+0x160] ;  /* 0x00016000010c7983 */ /* 0x000ee40000300a00 */
[----:B------:R-:W3:Y:S01]  /*37af0*/  LDL.LU.64 R14, [R1+0x168] ;  /* 0x00016800010e7983 */ /* 0x000ee20000300a00 */
[----:B------:R0:W-:Y:S01]  /*37b00*/  STL.64 [R1+0x6550], R18 ;  /* 0x0065501201007387 */ /* 0x0001e20000100a00 */
[----:B------:R-:W2:Y:S03]  /*37b10*/  LDL.LU.64 R16, [R1+0x180] ;  /* 0x0001800001107983 */ /* 0x000ea60000300a00 */
[----:B0-----:R-:W2:Y:S01]  /*37b20*/  LDL.LU.64 R18, [R1+0x188] ;  /* 0x0001880001127983 */ /* 0x001ea20000300a00 */
[----:B----4-:R-:W-:-:S02]  /*37b30*/  IMAD.MOV.U32 R3, RZ, RZ, R8 ;  /* 0x000000ffff037224 */ /* 0x010fc400078e0008 */
[----:B------:R-:W-:Y:S01]  /*37b40*/  IMAD.MOV.U32 R2, RZ, RZ, R9 ;  /* 0x000000ffff027224 */ /* 0x000fe200078e0009 */
[C---:B--2---:R-:W-:Y:S11]  /*37b50*/  HMMA.16816.F32.BF16 R16, R4.reuse, R8, R16 ;  /* 0x000000080410723c */ /* 0x044ff60000041810 */
[----:B------:R-:W-:Y:S11]  /*37b60*/  @!UPT UIADD3 URZ, URZ, URZ, URZ ;  /* 0x0000003f3f3ff290 */ /* 0x000ff6000fffe03f */
[----:B------:R-:W-:Y:S01]  /*37b70*/  @!UPT UIADD3 URZ, URZ, URZ, URZ ;  /* 0x0000003f3f3ff290 */ /* 0x000fe2000fffe03f */
[----:B------:R0:W-:Y:S01]  /*37b80*/  STL.64 [R1+0x940], R16 ;  /* 0x0009401001007387 */ /* 0x0001e20000100a00 */
[----:B------:R1:W-:Y:S02]  /*37b90*/  STL.64 [R1+0x948], R18 ;  /* 0x0009481201007387 */ /* 0x0003e40000100a00 */
[----:B------:R-:W2:Y:S02]  /*37ba0*/  LDL.LU.64 R8, [R1+0x150] ;  /* 0x0001500001087983 */ /* 0x000ea40000300a00 */
[----:B------:R-:W2:Y:S01]  /*37bb0*/  LDL.LU.64 R10, [R1+0x158] ;  /* 0x00015800010a7983 */ /* 0x000ea20000300a00 */
[----:B0-----:R-:W4:Y:S01]  /*37bc0*/  LDL.LU.64 R16, [R1+0x130] ;  /* 0x0001300001107983 */ /* 0x001f220000300a00 */
[----:B-1----:R-:W2:Y:S01]  /*37bd0*/  LDL.LU.64 R18, [R1+0x138] ;  /* 0x0001380001127983 */ /* 0x002ea20000300a00 */
[C---:B------:R-:W-:Y:S01]  /*37be0*/  HMMA.16816.F32.BF16 R24, R4.reuse, R20, R24 ;  /* 0x000000140418723c */ /* 0x040fe20000041818 */
[----:B------:R-:W-:Y:S01]  /*37bf0*/  IMAD.MOV.U32 R28, RZ, RZ, R20 ;  /* 0x000000ffff1c7224 */ /* 0x000fe200078e0014 */
[----:B--2---:R-:W-:Y:S01]  /*37c00*/  STL.64 [R1+0x6568], R18 ;  /* 0x0065681201007387 */ /* 0x004fe20000100a00 */
[----:B----4-:R0:W-:Y:S03]  /*37c10*/  STL.64 [R1+0x6560], R16 ;  /* 0x0065601001007387 */ /* 0x0101e60000100a00 */
[----:B0-----:R-:W2:Y:S01]  /*37c20*/  LDL.LU.64 R16, [R1+0x140] ;  /* 0x0001400001107983 */ /* 0x001ea20000300a00 */
[----:B------:R-:W2:Y:S11]  /*37c30*/  LDL.LU.64 R18, [R1+0x148] ;  /* 0x0001480001127983 */ /* 0x000eb60000300a00 */
[----:B------:R-:W-:Y:S05]  /*37c40*/  @!UPT UIADD3 URZ, URZ, URZ, URZ ;  /* 0x0000003f3f3ff290 */ /* 0x000fea000fffe03f */
[----:B------:R-:W-:Y:S02]  /*37c50*/  STL.64 [R1+0x930], R24 ;  /* 0x0009301801007387 */ /* 0x000fe40000100a00 */
[----:B------:R0:W-:Y:S02]  /*37c60*/  STL.64 [R1+0x938], R26 ;  /* 0x0009381a01007387 */ /* 0x0001e40000100a00 */
[----:B0-----:R-:W4:Y:S01]  /*37c70*/  LDL.LU R26, [R1+0x65a0] ;  /* 0x0065a000011a7983 */ /* 0x001f220000300800 */
[----:B------:R-:W2:Y:S02]  /*37c80*/  LDL.LU.64 R24, [R1+0x6598] ;  /* 0x0065980001187983 */ /* 0x000ea40000300a00 */
[----:B------:R-:W-:Y:S02]  /*37c90*/  IMAD.MOV.U32 R27, RZ, RZ, R21 ;  /* 0x000000ffff1b7224 */ /* 0x000fe400078e0015 */
[----:B------:R-:W3:Y:S02]  /*37ca0*/  LDL.LU.64 R20, [R1+0x6590] ;  /* 0x0065900001147983 */ /* 0x000ee40000300a00 */
[C---:B---3--:R-:W-:Y:S01]  /*37cb0*/  HMMA.16816.F32.BF16 R12, R4.reuse, R20, R12 ;  /* 0x00000014040c723c */ /* 0x048fe2000004180c */
[----:B------:R-:W-:Y:S11]  /*37cc0*/  IMAD.MOV.U32 R29, RZ, RZ, R21 ;  /* 0x000000ffff1d7224 */ /* 0x000ff600078e0015 */
[----:B------:R-:W-:Y:S11]  /*37cd0*/  @!UPT UIADD3 URZ, URZ, URZ, URZ ;  /* 0x0000003f3f3ff290 */ /* 0x000ff6000fffe03f */
[----:B------:R-:W-:Y:S01]  /*37ce0*/  STL.64 [R1+0x920], R12 ;  /* 0x0009200c01007387 */ /* 0x000fe20000100a00 */
[----:B------:R0:W-:Y:S03]  /*37cf0*/  STL.64 [R1+0x928], R14 ;  /* 0x0009280e01007387 */ /* 0x0001e60000100a00 */
        /* <DEDUP_REMOVED lines=11> */
[----:B------:R1:W-:Y:S02]  /*37db0*/  STL.64 [R1+0x918], R10 ;  /* 0x0009180a01007387 */ /* 0x0003e40000100a00 */
[----:B0-----:R-:W-:Y:S02]  /*37dc0*/  IMAD.MOV.U32 R9, RZ, RZ, R20 ;  /* 0x000000ffff097224 */ /* 0x001fe400078e0014 */
[----:B------:R-:W-:Y:S02]  /*37dd0*/  IMAD.MOV.U32 R8, RZ, RZ, R21 ;  /* 0x000000ffff087224 */ /* 0x000fe400078e0015 */
[----:B------:R-:W3:Y:S02]  /*37de0*/  LDL.LU.64 R20, [R1+0x6570] ;  /* 0x0065700001147983 */ /* 0x000ee40000300a00 */
[----:B---3--:R-:W-:Y:S01]  /*37df0*/  HMMA.16816.F32.BF16 R16, R4, R20, R16 ;  /* 0x000000140410723c */ /* 0x008fe20000041810 */
[----:B-1----:R-:W-:-:S02]  /*37e00*/  IMAD.MOV.U32 R11, RZ, RZ, R20 ;  /* 0x000000ffff0b7224 */ /* 0x002fc400078e0014 */
[----:B------:R-:W-:Y:S11]  /*37e10*/  IMAD.MOV.U32 R10, RZ, RZ, R21 ;  /* 0x000000ffff0a7224 */ /* 0x000ff600078e0015 */
[----:B------:R-:W-:Y:S09]  /*37e20*/  @!UPT UIADD3 URZ, URZ, URZ, URZ ;  /* 0x0000003f3f3ff290 */ /* 0x000ff2000fffe03f */
[----:B------:R-:W-:Y:S01]  /*37e30*/  STL.64 [R1+0x900], R16 ;  /* 0x0009001001007387 */ /* 0x000fe20000100a00 */
[----:B------:R0:W-:Y:S03]  /*37e40*/  STL.64 [R1+0x908], R18 ;  /* 0x0009081201007387 */ /* 0x0001e60000100a00 */
[----:B0-----:R-:W3:Y:S01]  /*37e50*/  LDL.LU.64 R18, [R1+0x6568] ;  /* 0x0065680001127983 */ /* 0x001ee20000300a00 */
[----:B------:R-:W3:Y:S02]  /*37e60*/  LDL.LU.64 R16, [R1+0x6560] ;  /* 0x0065600001107983 */ /* 0x000ee40000300a00 */
[----:B------:R-:W3:Y:S02]  /*37e70*/  LDL.LU.64 R20, [R1+0x6558] ;  /* 0x0065580001147983 */ /* 0x000ee40000300a00 */
[C---:B---3--:R-:W-:Y:S08]  /*37e80*/  HMMA.16816.F32.BF16 R16, R4.reuse, R20, R16 ;  /* 0x000000140410723c */ /* 0x048ff00000041810 */
[----:B--2---:R-:W-:Y:S11]  /*37e90*/  HMMA.16816.F32.BF16 R4, R4, R24, R12 ;  /* 0x000000180404723c */ /* 0x004ff6000004180c */
[----:B------:R-:W-:Y:S04]  /*37ea0*/  @!UPT UIADD3 URZ, URZ, URZ, URZ ;  /* 0x0000003f3f3ff290 */ /* 0x000fe8000fffe03f */
[----:B------:R-:W-:Y:S01]  /*37eb0*/  STL.64 [R1+0x8f0], R16 ;  /* 0x0008f01001007387 */ /* 0x000fe20000100a00 */
[----:B------:R0:W-:Y:S03]  /*37ec0*/  STL.64 [R1+0x8f8], R18 ;  /* 0x0008f81201007387 */ /* 0x0001e60000100a00 */
[----:B0-----:R-:W2:Y:S01]  /*37ed0*/  LDL.LU.64 R18, [R1+0x6550] ;  /* 0x0065500001127983 */ /* 0x001ea20000300a00 */
[----:B------:R-:W3:Y:S02]  /*37ee0*/  LDL.LU R23, [R1+0x6548] ;  /* 0x0065480001177983 */ /* 0x000ee40000300800 */
[----:B------:R-:W2:Y:S02]  /*37ef0*/  LDL.LU.64 R12, [R1+0x490] ;  /* 0x00049000010c7983 */ /* 0x000ea40000300a00 */
[----:B------:R-:W2:Y:S01]  /*37f00*/  LDL.LU.64 R14, [R1+0x498] ;  /* 0x00049800010e7983 */ /* 0x000ea20000300a00 */
[----:B------:R-:W-:Y:S01]  /*37f10*/  STL.64 [R1+0x8e0], R4 ;  /* 0x0008e00401007387 */ /* 0x000fe20000100a00 */
[----:B------:R-:W-:Y:S02]  /*37f20*/  STL.64 [R1+0x8e8], R6 ;  /* 0x0008e80601007387 */ /* 0x000fe40000100a00 */
[----:B------:R-:W0:Y:S04]  /*37f30*/  LDSM.16.MT88.4 R4, [R0+0x10000] ;  /* 0x010000000004783b */ /* 0x000e280000004200 */
[----:B------:R-:W-:-:S02]  /*37f40*/  IMAD.MOV.U32 R16, RZ, RZ, R20 ;  /* 0x000000ffff107224 */ /* 0x000fc400078e0014 */
[----:B------:R-:W-:Y:S01]  /*37f50*/  IMAD.MOV.U32 R17, RZ, RZ, R21 ;  /* 0x000000ffff117224 */ /* 0x000fe200078e0015 */
[----:B------:R1:W-:Y:S02]  /*37f60*/  STL.64 [R1+0x6418], R24 ;  /* 0x0064181801007387 */ /* 0x0003e40000100a00 */
[----:B-1----:R-:W-:Y:S02]  /*37f70*/  IMAD.MOV.U32 R24, RZ, RZ, R16 ;  /* 0x000000ffff187224 */ /* 0x002fe400078e0010 */
[----:B------:R-:W-:Y:S01]  /*37f80*/  IMAD.MOV.U32 R25, RZ, RZ, R17 ;  /* 0x000000ffff197224 */ /* 0x000fe200078e0011 */
[----:B------:R-:W2:Y:S01]  /*37f90*/  LDL.LU R16, [R1+0x6544] ;  /* 0x0065440001107983 */ /* 0x000ea20000300800 */
[----:B------:R-:W2:Y:S03]  /*37fa0*/  LDL.LU R17, [R1+0x6540] ;  /* 0x0065400001117983 */ /* 0x000ea60000300800 */
[----:B------:R1:W-:Y:S02]  /*37fb0*/  STL.64 [R1+0x6430], R24 ;  /* 0x0064301801007387 */ /* 0x0003e40000100a00 */
[----:B-1----:R-:W-:-:S02]  /*37fc0*/  IMAD.MOV.U32 R24, RZ, RZ, R11 ;  /* 0x000000ffff187224 */ /* 0x002fc400078e000b */
[----:B------:R-:W-:-:S05]  /*37fd0*/  IMAD.MOV.U32 R25, RZ, RZ, R10 ;  /* 0x000000ffff197224 */ /* 0x000fca00078e000a */
[----:B------:R1:W-:Y:S02]  /*37fe0*/  STL.64 [R1+0x6440], R24 ;  /* 0x0064401801007387 */ /* 0x0003e40000100a00 */
[----:B-1----:R-:W-:Y:S02]  /*37ff0*/  IMAD.MOV.U32 R24, RZ, RZ, R9 ;  /* 0x000000ffff187224 */ /* 0x002fe400078e0009 */
[----:B------:R-:W-:Y:S02]  /*38000*/  IMAD.MOV.U32 R25, RZ, RZ, R8 ;  /* 0x000000ffff197224 */ /* 0x000fe400078e0008 */
[----:B------:R-:W4:Y:S01]  /*38010*/  LDL.LU.64 R8, [R1+0x480] ;  /* 0x0004800001087983 */ /* 0x000f220000300a00 */
[----:B------:R-:W4:Y:S02]  /*38020*/  LDL.LU.64 R10, [R1+0x488] ;  /* 0x00048800010a7983 */ /* 0x000f240000300a00 */
[----:B------:R-:W-:Y:S02]  /*38030*/  STL.64 [R1+0x6458], R24 ;  /* 0x0064581801007387 */ /* 0x000fe40000100a00 */
[----:B0-----:R-:W-:Y:S01]  /*38040*/  STL.64 [R1+0x6428], R6 ;  /* 0x0064280601007387 */ /* 0x001fe20000100a00 */
[----:B------:R0:W-:Y:S04]  /*38050*/  STL.64 [R1+0x6420], R4 ;  /* 0x0064200401007387 */ /* 0x0001e80000100a00 */
[----:B0-----:R-:W4:Y:S04]  /*38060*/  LDL.64 R4, [R1+0xa0] ;  /* 0x0000a00001047983 */ /* 0x001f280000100a00 */
[----:B---3--:R-:W2:Y:S02]  /*38070*/  LDSM.16.MT88.4 R20, [R23+0x10180] ;  /* 0x010180001714783b */ /* 0x008ea40000004200 */
[C---:B--2---:R-:W-:Y:S02]  /*38080*/  HMMA.16816.F32.BF16 R12, R20.reuse, R16, R12 ;  /* 0x00000010140c723c */ /* 0x044fe4000004180c */
[----:B----4-:R0:W-:Y:S04]  /*38090*/  STL.64 [R1+0x6510], R4 ;  /* 0x0065100401007387 */ /* 0x0101e80000100a00 */
[----:B0-----:R-:W2:Y:S01]  /*380a0*/  LDL.LU.64 R4, [R1+0x470] ;  /* 0x0004700001047983 */ /* 0x001ea20000300a00 */
[----:B------:R-:W2:Y:S11]  /*380b0*/  LDL.LU.64 R6, [R1+0x478] ;  /* 0x0004780001067983 */ /* 0x000eb60000300a00 */
[----:B------:R-:W-:Y:S05]  /*380c0*/  @!UPT UIADD3 URZ, URZ, URZ, URZ ;  /* 0x0000003f3f3ff290 */ /* 0x000fea000fffe03f */
[----:B------:R-:W-:Y:S02]  /*380d0*/  STL.64 [R1+0x8d0], R12 ;  /* 0x0008d00c01007387 */ /* 0x000fe40000100a00 */
[----:B------:R0:W-:Y:S02]  /*380e0*/  STL.64 [R1+0x8d8], R14 ;  /* 0x0008d80e01007387 */ /* 0x0001e40000100a00 */
[----:B0-----:R-:W3:Y:S01]  /*380f0*/  LDL.LU.64 R14, [R1+0x6538] ;  /* 0x00653800010e7983 */ /* 0x001ee20000300a00 */
[----:B------:R-:W4:Y:S02]  /*38100*/  LDL.LU.64 R12, [R1+0x6530] ;  /* 0x00653000010c7983 */ /* 0x000f240000300a00 */
[----:B------:R-:W-:Y:S01]  /*38110*/  IMAD.MOV.U32 R25, RZ, RZ, R29 ;  /* 0x000000ffff197224 */ /* 0x000fe200078e001d */
[----:B----4-:R-:W-:Y:S01]  /*38120*/  HMMA.16816.F32.BF16 R8, R20, R12, R8 ;  /* 0x0000000c1408723c */ /* 0x010fe20000041808 */
[----:B---3--:R-:W-:Y:S02]  /*38130*/  IMAD.MOV.U32 R24, RZ, RZ, R14 ;  /* 0x000000ffff187224 */ /* 0x008fe400078e000e */
[----:B------:R-:W3:Y:S03]  /*38140*/  LDL.LU R14, [R1+0x6528] ;  /* 0x00652800010e7983 */ /* 0x000ee60000300800 */
[----:B------:R-:W-:Y:S02]  /*38150*/  STL.64 [R1+0x6470], R24 ;  /* 0x0064701801007387 */ /* 0x000fe40000100a00 */
[----:B------:R0:W-:Y:S02]  /*38160*/  STL.64 [R1+0x6438], R16 ;  /* 0x0064381001007387 */ /* 0x0001e40000100a00 */
[----:B------:R1:W-:Y:S01]  /*38170*/  STL.64 [R1+0x6508], R18 ;  /* 0x0065081201007387 */ /* 0x0003e20000100a00 */
[----:B0-----:R-:W4:Y:S01]  /*38180*/  LDL.LU.64 R16, [R1+0x460] ;  /* 0x0004600001107983 */ /* 0x001f220000300a00 */
[----:B-1----:R-:W4:Y:S11]  /*38190*/  LDL.LU.64 R18, [R1+0x468] ;  /* 0x0004680001127983 */ /* 0x002f360000300a00 */
[----:B------:R-:W-:Y:S01]  /*381a0*/  STL.64 [R1+0x8c0], R8 ;  /* 0x0008c00801007387 */ /* 0x000fe20000100a00 */
[----:B------:R0:W-:Y:S03]  /*381b0*/  STL.64 [R1+0x8c8], R10 ;  /* 0x0008c80a01007387 */ /* 0x0001e60000100a00 */
[----:B0-----:R-:W2:Y:S01]  /*381c0*/  LDL.LU.64 R10, [R1+0x6520] ;  /* 0x00652000010a7983 */ /* 0x001ea20000300a00 */
[----:B------:R-:W2:Y:S02]  /*381d0*/  LDL.LU.64 R8, [R1+0x6518] ;  /* 0x0065180001087983 */ /* 0x000ea40000300a00 */
[----:B------:R-:W-:-:S02]  /*381e0*/  IMAD.MOV.U32 R24, RZ, RZ, R28 ;  /* 0x000000ffff187224 */ /* 0x000fc400078e001c */
[----:B------:R-:W-:-:S05]  /*381f0*/  IMAD.MOV.U32 R25, RZ, RZ, R27 ;  /* 0x000000ffff197224 */ /* 0x000fca00078e001b */
[----:B------:R-:W-:Y:S04]  /*38200*/  STL.64 [R1+0x6488], R24 ;  /* 0x0064881801007387 */ /* 0x000fe80000100a00 */
[----:B---3--:R-:W-:Y:S01]  /*38210*/  STL [R1+0x6410], R14 ;  /* 0x0064100e01007387 */ /* 0x008fe20000100800 */
[----:B------:R-:W-:Y:S01]  /*38220*/  STL.64 [R1+0x6408], R12 ;  /* 0x0064080c01007387 */ /* 0x000fe20000100a00 */
[----:B--2---:R-:W-:Y:S11]  /*38230*/  HMMA.16816.F32.BF16 R4, R20, R8, R4 ;  /* 0x000000081404723c */ /* 0x004ff60000041804 */
[----:B------:R-:W-:Y:S11]  /*38240*/  @!UPT UIADD3 URZ, URZ, URZ, URZ ;  /* 0x0000003f3f3ff290 */ /* 0x000ff6000fffe03f */
[----:B------:R-:W-:Y:S01]  /*38250*/  @!UPT UIADD3 URZ, URZ, URZ, URZ ;  /* 0x0000003f3f3ff290 */ /* 0x000fe2000fffe03f */
[----:B------:R0:W-:Y:S01]  /*38260*/  STL.64 [R1+0x8b0], R4 ;  /* 0x0008b00401007387 */ /* 0x0001e20000100a00 */
[----:B------:R-:W-:Y:S03]  /*38270*/  STL.64 [R1+0x8b8], R6 ;  /* 0x0008b80601007387 */ /* 0x000fe60000100a00 */
[----:B0-----:R-:W4:Y:S01]  /*38280*/  LDL.LU.64 R4, [R1+0x6510] ;  /* 0x0065100001047983 */ /* 0x001f220000300a00 */
[----:B------:R-:W-:Y:S02]  /*38290*/  IMAD.MOV.U32 R24, RZ, RZ, R3 ;  /* 0x000000ffff187224 */ /* 0x000fe400078e0003 */
[----:B------:R-:W-:-:S05]  /*382a0*/  IMAD.MOV.U32 R25, RZ, RZ, R2 ;  /* 0x000000ffff197224 */ /* 0x000fca00078e0002 */
[----:B------:R-:W-:Y:S01]  /*382b0*/  STL.64 [R1+0x64a0], R24 ;  /* 0x0064a01801007387 */ /* 0x000fe20000100a00 */
[----:B------:R-:W-:Y:S01]  /*382c0*/  STL.64 [R1+0x6400], R8 ;  /* 0x0064000801007387 */ /* 0x000fe20000100a00 */
[----:B----4-:R-:W-:Y:S11]  /*382d0*/  HMMA.16816.F32.BF16 R16, R20, R4, R16 ;  /* 0x000000041410723c */ /* 0x010ff60000041810 */
[----:B------:R-:W-:Y:S11]  /*382e0*/  @!UPT UIADD3 URZ, URZ, URZ, URZ ;  /* 0x0000003f3f3ff290 */ /* 0x000ff6000fffe03f */
[----:B------:R-:W-:Y:S01]  /*382f0*/  @!UPT UIADD3 URZ, URZ, URZ, URZ ;  /* 0x0000003f3f3ff290 */ /* 0x000fe2000fffe03f */
[----:B------:R-:W-:Y:S01]  /*38300*/  STL.64 [R1+0x8a0], R16 ;  /* 0x0008a01001007387 */ /* 0x000fe20000100a00 */
[----:B------:R0:W-:Y:S03]  /*38310*/  STL.64 [R1+0x8a8], R18 ;  /* 0x0008a81201007387 */ /* 0x0001e60000100a00 */
[----:B0-----:R-:W2:Y:S01]  /*38320*/  LDL.LU.64 R18, [R1+0x6508] ;  /* 0x0065080001127983 */ /* 0x001ea20000300a00 */
[----:B------:R-:W-:Y:S02]  /*38330*/  IMAD.MOV.U32 R24, RZ, RZ, R26 ;  /* 0x000000ffff187224 */ /* 0x000fe400078e001a */
[----:B--2---:R-:W-:-:S05]  /*38340*/  IMAD.MOV.U32 R25, RZ, RZ, R19 ;  /* 0x000000ffff197224 */ /* 0x004fca00078e0013 */
[----:B------:R0:W-:Y:S02]  /*38350*/  STL.64 [R1+0x64b8], R24 ;  /* 0x0064b81801007387 */ /* 0x0001e40000100a00 */
[----:B0-----:R-:W-:Y:S02]  /*38360*/  IMAD.MOV.U32 R24, RZ, RZ, R18 ;  /* 0x000000ffff187224 */ /* 0x001fe400078e0012 */
[----:B------:R-:W-:-:S05]  /*38370*/  IMAD.MOV.U32 R25, RZ, RZ, R15 ;  /* 0x000000ffff197224 */ /* 0x000fca00078e000f */
[----:B------:R0:W-:Y:S04]  /*38380*/  STL.64 [R1+0x64d0], R24 ;  /* 0x0064d01801007387 */ /* 0x0001e80000100a00 */
[----:B0-----:R-:W2:Y:S04]  /*38390*/  LDL.64 R24, [R1+0x70] ;  /* 0x0000700001187983 */ /* 0x001ea80000100a00 */
[----:B--2---:R0:W-:Y:S01]  /*383a0*/  STL.64 [R1+0x64e8], R24 ;  /* 0x0064e81801007387 */ /* 0x0041e20000100a00 */
[----:B------:R-:W2:Y:S02]  /*383b0*/  LDL.LU.64 R8, [R1+0x450] ;  /* 0x0004500001087983 */ /* 0x000ea40000300a00 */
[----:B0-----:R-:W-:-:S02]  /*383c0*/  IMAD.MOV.U32 R24, RZ, RZ, R11 ;  /* 0x000000ffff187224 */ /* 0x001fc400078e000b */
[----:B------:R-:W-:Y:S02]  /*383d0*/  IMAD.MOV.U32 R25, RZ, RZ, R10 ;  /* 0x000000ffff197224 */ /* 0x000fe400078e000a */
[----:B------:R-:W2:Y:S03]  /*383e0*/  LDL.LU.64 R10, [R1+0x458] ;  /* 0x00045800010a7983 */ /* 0x000ea60000300a00 */
[----:B------:R0:W-:Y:S02]  /*383f0*/  STL.64 [R1+0x6500], R24 ;  /* 0x0065001801007387 */ /* 0x0001e40000100a00 */
        /* <DEDUP_REMOVED lines=32> */
[----:B------:R-:W-:-:S02]  /*38600*/  IMAD.MOV.U32 R3, RZ, RZ, R4 ;  /* 0x000000ffff037224 */ /* 0x000fc400078e0004 */
        /* <DEDUP_REMOVED lines=10> */
[----:B------:R-:W-:Y:S02]  /*386b0*/  STL.64 [R1+0x898], R10 ;  /* 0x0008980a01007387 */ /* 0x000fe40000100a00 */
[----:B0-----:R-:W-:-:S02]  /*386c0*/  IMAD.MOV.U32 R9, RZ, RZ, R24 ;  /* 0x000000ffff097224 */ /* 0x001fc400078e0018 */
        /* <DEDUP_REMOVED lines=78> */
[----:B------:R-:W-:Y:S02]  /*38bb0*/  STL.64 [R1+0x7a8], R22 ;  /* 0x0007a81601007387 */ /* 0x000fe40000100a00 */
[----:B0-----:R-:W-:Y:S02]  /*38bc0*/  IMAD.MOV.U32 R20, RZ, RZ, R11 ;  /* 0x000000ffff147224 */ /* 0x001fe400078e000b */
[----:B------:R-:W-:-:S05]  /*38bd0*/  IMAD.MOV.U32 R21, RZ, RZ, R10 ;  /* 0x000000ffff157224 */ /* 0x000fca00078e000a */
[----:B------:R0:W-:Y:S04]  /*38be0*/  STL.64 [R1+0x63c0], R20 ;  /* 0x0063c01401007387 */ /* 0x0001e80000100a00 */
[----:B0-----:R-:W3:Y:S01]  /*38bf0*/  LDL.LU.64 R20, [R1+0x2d0] ;  /* 0x0002d00001147983 */ /* 0x001ee20000300a00 */
[----:B------:R-:W4:Y:S03]  /*38c00*/  LDL.LU.64 R22, [R1+0x2d8] ;  /* 0x0002d80001167983 */ /* 0x000f260000300a00 */
[----:B----4-:R-:W-:Y:S01]  /*38c10*/  STL.64 [R1+0x63d0], R22 ;  /* 0x0063d01601007387 */ /* 0x010fe20000100a00 */
[----:B---3--:R0:W-:Y:S02]  /*38c20*/  STL.64 [R1+0x63c8], R20 ;  /* 0x0063c81401007387 */ /* 0x0081e40000100a00 */
[----:B0-----:R-:W-:-:S02]  /*38c30*/  IMAD.MOV.U32 R20, RZ, RZ, R9 ;  /* 0x000000ffff147224 */ /* 0x001fc400078e0009 */
[----:B------:R-:W-:Y:S02]  /*38c40*/  IMAD.MOV.U32 R21, RZ, RZ, R8 ;  /* 0x000000ffff157224 */ /* 0x000fe400078e0008 */
[----:B------:R-:W3:Y:S01]  /*38c50*/  LDL.LU.64 R8, [R1+0x1570] ;  /* 0x0015700001087983 */ /* 0x000ee20000300a00 */
[----:B------:R-:W3:Y:S02]  /*38c60*/  LDL.LU.64 R10, [R1+0x1578] ;  /* 0x00157800010a7983 */ /* 0x000ee40000300a00 */
[----:B------:R-:W-:Y:S02]  /*38c70*/  STL.64 [R1+0x63e8], R20 ;  /* 0x0063e81401007387 */ /* 0x000fe40000100a00 */
[----:B------:R0:W-:Y:S02]  /*38c80*/  STL.64 [R1+0x63b0], R24 ;  /* 0x0063b01801007387 */ /* 0x0001e40000100a00 */
[----:B0-----:R-:W4:Y:S01]  /*38c90*/  LDL.LU.64 R24, [R1+0x2c0] ;  /* 0x0002c00001187983 */ /* 0x001f220000300a00 */
[----:B------:R-:W3:Y:S01]  /*38ca0*/  LDL.LU.64 R26, [R1+0x2c8] ;  /* 0x0002c800011a7983 */ /* 0x000ee20000300a00 */
[C---:B--2---:R-:W-:Y:S02]  /*38cb0*/  HMMA.16816.F32.BF16 R12, R4.reuse, R16, R12 ;  /* 0x00000010040c723c */ /* 0x044fe4000004180c */
[----:B---3--:R-:W-:Y:S01]  /*38cc0*/  STL.64 [R1+0x63e0], R26 ;  /* 0x0063e01a01007387 */ /* 0x008fe20000100a00 */
[----:B----4-:R0:W-:Y:S03]  /*38cd0*/  STL.64 [R1+0x63d8], R24 ;  /* 0x0063d81801007387 */ /* 0x0101e60000100a00 */
[----:B0-----:R-:W2:Y:S01]  /*38ce0*/  LDL.LU.64 R24, [R1+0x2e0] ;  /* 0x0002e00001187983 */ /* 0x001ea20000300a00 */
[----:B------:R-:W3:Y:S03]  /*38cf0*/  LDL.LU.64 R26, [R1+0x2e8] ;  /* 0x0002e800011a7983 */ /* 0x000ee60000300a00 */
[----:B---3--:R-:W-:Y:S01]  /*38d00*/  STL.64 [R1+0x63f8], R26 ;  /* 0x0063f81a01007387 */ /* 0x008fe20000100a00 */
[----:B--2---:R0:W-:Y:S03]  /*38d10*/  STL.64 [R1+0x63f0], R24 ;  /* 0x0063f01801007387 */ /* 0x0041e60000100a00 */
[----:B0-----:R-:W2:Y:S01]  /*38d20*/  LDL.LU.64 R24, [R1+0x1550] ;  /* 0x0015500001187983 */ /* 0x001ea20000300a00 */
[----:B------:R-:W2:Y:S08]  /*38d30*/  LDL.LU.64 R26, [R1+0x1558] ;  /* 0x00155800011a7983 */ /* 0x000eb00000300a00 */
[----:B------:R-:W-:Y:S02]  /*38d40*/  STL.64 [R1+0x7e0], R12 ;  /* 0x0007e00c01007387 */ /* 0x000fe40000100a00 */
[----:B------:R0:W-:Y:S02]  /*38d50*/  STL.64 [R1+0x7e8], R14 ;  /* 0x0007e80e01007387 */ /* 0x0001e40000100a00 */
[----:B0-----:R-:W3:Y:S01]  /*38d60*/  LDL.LU R14, [R1+0x6410] ;  /* 0x00641000010e7983 */ /* 0x001ee20000300800 */
[----:B------:R-:W4:Y:S02]  /*38d70*/  LDL.LU.64 R12, [R1+0x6408] ;  /* 0x00640800010c7983 */ /* 0x000f240000300a00 */
[----:B------:R0:W-:Y:S02]  /*38d80*/  STL.64 [R1+0x63b8], R16 ;  /* 0x0063b81001007387 */ /* 0x0001e40000100a00 */
[----:B0-----:R-:W2:Y:S01]  /*38d90*/  LDL.64 R16, [R1+0x80] ;  /* 0x0000800001107983 */ /* 0x001ea20000100a00 */
[----:B----4-:R-:W-:Y:S11]  /*38da0*/  HMMA.16816.F32.BF16 R8, R4, R12, R8 ;  /* 0x0000000c0408723c */ /* 0x010ff60000041808 */
[----:B------:R-:W-:Y:S11]  /*38db0*/  @!UPT UIADD3 URZ, URZ, URZ, URZ ;  /* 0x0000003f3f3ff290 */ /* 0x000ff6000fffe03f */
[----:B------:R-:W-:Y:S01]  /*38dc0*/  @!UPT UIADD3 URZ, URZ, URZ, URZ ;  /* 0x0000003f3f3ff290 */ /* 0x000fe2000fffe03f */
[----:B------:R0:W-:Y:S01]  /*38dd0*/  STL.64 [R1+0x7d0], R8 ;  /* 0x0007d00801007387 */ /* 0x0001e20000100a00 */
[----:B------:R-:W-:Y:S03]  /*38de0*/  STL.64 [R1+0x7d8], R10 ;  /* 0x0007d80a01007387 */ /* 0x000fe60000100a00 */
[----:B0-----:R-:W4:Y:S01]  /*38df0*/  LDL.LU.64 R8, [R1+0x6400] ;  /* 0x0064000001087983 */ /* 0x001f220000300a00 */
[----:B---3--:R-:W-:Y:S02]  /*38e00*/  STL [R1+0x6390], R14 ;  /* 0x0063900e01007387 */ /* 0x008fe40000100800 */
[----:B------:R0:W-:Y:S02]  /*38e10*/  STL.64 [R1+0x6388], R12 ;  /* 0x0063880c01007387 */ /* 0x0001e40000100a00 */
[----:B0-----:R-:W4:Y:S01]  /*38e20*/  LDL.LU.64 R12, [R1+0x1560] ;  /* 0x00156000010c7983 */ /* 0x001f220000300a00 */
[----:B------:R-:W4:Y:S02]  /*38e30*/  LDL.LU.64 R14, [R1+0x1568] ;  /* 0x00156800010e7983 */ /* 0x000f240000300a00 */
[----:B------:R-:W-:-:S02]  /*38e40*/  IMAD.MOV.U32 R20, RZ, RZ, R3 ;  /* 0x000000ffff147224 */ /* 0x000fc400078e0003 */
[----:B------:R-:W-:-:S07]  /*38e50*/  IMAD.MOV.U32 R21, RZ, RZ, R2 ;  /* 0x000000ffff157224 */ /* 0x000fce00078e0002 */
[C---:B--2---:R-:W-:Y:S08]  /*38e60*/  HMMA.16816.F32.BF16 R20, R4.reuse, R20, R24 ;  /* 0x000000140414723c */ /* 0x044ff00000041818 */
[C---:B----4-:R-:W-:Y:S11]  /*38e70*/  HMMA.16816.F32.BF16 R12, R4.reuse, R8, R12 ;  /* 0x00000008040c723c */ /* 0x050ff6000004180c */
[----:B------:R-:W-:Y:S11]  /*38e80*/  @!UPT UIADD3 URZ, URZ, URZ, URZ ;  /* 0x0000003f3f3ff290 */ /* 0x000ff6000fffe03f */
[----:B------:R-:W-:Y:S01]  /*38e90*/  @!UPT UIADD3 URZ, URZ, URZ, URZ ;  /* 0x0000003f3f3ff290 */ /* 0x000fe2000fffe03f */
[----:B------:R0:W-:Y:S01]  /*38ea0*/  STL.64 [R1+0x7c0], R12 ;  /* 0x0007c00c01007387 */ /* 0x0001e20000100a00 */
[----:B------:R-:W-:Y:S03]  /*38eb0*/  STL.64 [R1+0x7c8], R14 ;  /* 0x0007c80e01007387 */ /* 0x000fe60000100a00 */
[----:B0-----:R-:W2:Y:S01]  /*38ec0*/  LDL.64 R12, [R1+0x50] ;  /* 0x00005000010c7983 */ /* 0x001ea20000100a00 */
[----:B------:R-:W3:Y:S02]  /*38ed0*/  LDL.LU.64 R26, [R1+0x63f8] ;  /* 0x0063f800011a7983 */ /* 0x000ee40000300a00 */
[----:B------:R-:W3:Y:S02]  /*38ee0*/  LDL.LU.64 R24, [R1+0x63f0] ;  /* 0x0063f00001187983 */ /* 0x000ee40000300a00 */
[----:B------:R0:W-:Y:S01]  /*38ef0*/  STL.64 [R1+0x7b0], R20 ;  /* 0x0007b01401007387 */ /* 0x0001e20000100a00 */
[----:B------:R3:W-:Y:S04]  /*38f00*/  STL.64 [R1+0x7b8], R22 ;  /* 0x0007b81601007387 */ /* 0x0007e80000100a00 */
[----:B0-----:R-:W3:Y:S02]  /*38f10*/  LDL.LU.64 R20, [R1+0x63e8] ;  /* 0x0063e80001147983 */ /* 0x001ee40000300a00 */
[C---:B---3--:R-:W-:Y:S02]  /*38f20*/  HMMA.16816.F32.BF16 R20, R4.reuse, R20, R24 ;  /* 0x000000140414723c */ /* 0x048fe40000041818 */
[----:B------:R-:W3:Y:S01]  /*38f30*/  LDL.LU.64 R26, [R1+0x63e0] ;  /* 0x0063e000011a7983 */ /* 0x000ee20000300a00 */
[----:B------:R-:W3:Y:S11]  /*38f40*/  LDL.LU.64 R24, [R1+0x63d8] ;  /* 0x0063d80001187983 */ /* 0x000ef60000300a00 */
[----:B------:R-:W-:Y:S09]  /*38f50*/  @!UPT UIADD3 URZ, URZ, URZ, URZ ;  /* 0x0000003f3f3ff290 */ /* 0x000ff2000fffe03f */
[----:B------:R-:W-:Y:S01]  /*38f60*/  STL.64 [R1+0x790], R20 ;  /* 0x0007901401007387 */ /* 0x000fe20000100a00 */
[----:B------:R0:W-:Y:S03]  /*38f70*/  STL.64 [R1+0x798], R22 ;  /* 0x0007981601007387 */ /* 0x0001e60000100a00 */
[----:B0-----:R-:W4:Y:S01]  /*38f80*/  LDL.LU.64 R22, [R1+0x63d0] ;  /* 0x0063d00001167983 */ /* 0x001f220000300a00 */
[----:B------:R-:W4:Y:S02]  /*38f90*/  LDL.LU.64 R20, [R1+0x63c8] ;  /* 0x0063c80001147983 */ /* 0x000f240000300a00 */
[C---:B----4-:R-:W-:Y:S11]  /*38fa0*/  HMMA.16816.F32.BF16 R20, R4.reuse, R16, R20 ;  /* 0x000000100414723c */ /* 0x050ff60000041814 */
[----:B------:R-:W-:Y:S11]  /*38fb0*/  @!UPT UIADD3 URZ, URZ, URZ, URZ ;  /* 0x0000003f3f3ff290 */ /* 0x000ff6000fffe03f */
[----:B------:R-:W-:Y:S01]  /*38fc0*/  @!UPT UIADD3 URZ, URZ, URZ, URZ ;  /* 0x0000003f3f3ff290 */ /* 0x000fe2000fffe03f */
[----:B------:R0:W-:Y:S01]  /*38fd0*/  STL.64 [R1+0x780], R20 ;  /* 0x0007801401007387 */ /* 0x0001e20000100a00 */
[----:B------:R-:W-:Y:S03]  /*38fe0*/  STL.64 [R1+0x788], R22 ;  /* 0x0007881601007387 */ /* 0x000fe60000100a00 */
[----:B0-----:R-:W3:Y:S01]  /*38ff0*/  LDL.LU.64 R20, [R1+0x63c0] ;  /* 0x0063c00001147983 */ /* 0x001ee20000300a00 */
[----:B------:R-:W-:Y:S02]  /*39000*/  IMAD.MOV.U32 R3, RZ, RZ, R17 ;  /* 0x000000ffff037224 */ /* 0x000fe400078e0011 */
[----:B------:R-:W-:Y:S02]  /*39010*/  IMAD.MOV.U32 R10, RZ, RZ, R16 ;  /* 0x000000ffff0a7224 */ /* 0x000fe400078e0010 */
[----:B------:R-:W4:Y:S01]  /*39020*/  LDL.LU.64 R16, [R1+0x2b0] ;  /* 0x0002b00001107983 */ /* 0x000f220000300a00 */
[----:B------:R-:W4:Y:S02]  /*39030*/  LDL.LU.64 R18, [R1+0x2b8] ;  /* 0x0002b80001127983 */ /* 0x000f240000300a00 */
[----:B------:R-:W-:Y:S01]  /*39040*/  STL [R1+0x6330], R3 ;  /* 0x0063300301007387 */ /* 0x000fe20000100800 */
[----:B---3--:R-:W-:Y:S11]  /*39050*/  HMMA.16816.F32.BF16 R24, R4, R20, R24 ;  /* 0x000000140418723c */ /* 0x008ff60000041818 */
[----:B------:R-:W-:Y:S11]  /*39060*/  @!UPT UIADD3 URZ, URZ, URZ, URZ ;  /* 0x0000003f3f3ff290 */ /* 0x000ff6000fffe03f */
[----:B------:R-:W-:Y:S01]  /*39070*/  @!UPT UIADD3 URZ, URZ, URZ, URZ ;  /* 0x0000003f3f3ff290 */ /* 0x000fe2000fffe03f */
[----:B------:R0:W-:Y:S01]  /*39080*/  STL.64 [R1+0x770], R24 ;  /* 0x0007701801007387 */ /* 0x0001e20000100a00 */
[----:B------:R1:W-:Y:S03]  /*39090*/  STL.64 [R1+0x778], R26 ;  /* 0x0007781a01007387 */ /* 0x0003e60000100a00 */
[----:B0-----:R-:W2:Y:S01]  /*390a0*/  LDL.LU.64 R24, [R1+0x2a0] ;  /* 0x0002a00001187983 */ /* 0x001ea20000300a00 */
[----:B-1----:R-:W2:Y:S02]  /*390b0*/  LDL.LU.64 R26, [R1+0x2a8] ;  /* 0x0002a800011a7983 */ /* 0x002ea40000300a00 */
[----:B------:R-:W3:Y:S02]  /*390c0*/  LDL.64 R20, [R1+0xc0] ;  /* 0x0000c00001147983 */ /* 0x000ee40000100a00 */
[----:B---3--:R0:W-:Y:S04]  /*390d0*/  STL.64 [R1+0x6358], R20 ;  /* 0x0063581401007387 */ /* 0x0081e80000100a00 */
[----:B0-----:R-:W3:Y:S01]  /*390e0*/  LDL.64 R20, [R1] ;  /* 0x0000000001147983 */ /* 0x001ee20000100a00 */
[----:B------:R-:W-:-:S03]  /*390f0*/  IMAD.MOV.U32 R23, RZ, RZ, R0 ;  /* 0x000000ffff177224 */ /* 0x000fc600078e0000 */
[----:B---3--:R0:W-:Y:S04]  /*39100*/  STL.64 [R1+0x6360], R20 ;  /* 0x0063601401007387 */ /* 0x0081e80000100a00 */
[----:B0-----:R-:W3:Y:S01]  /*39110*/  LDL.64 R20, [R1+0x10] ;  /* 0x0000100001147983 */ /* 0x001ee20000100a00 */
[----:B------:R-:W-:Y:S03]  /*39120*/  STL [R1+0x6380], R23 ;  /* 0x0063801701007387 */ /* 0x000fe60000100800 */
[----:B---3--:R0:W-:Y:S04]  /*39130*/  STL.64 [R1+0x6378], R20 ;  /* 0x0063781401007387 */ /* 0x0081e80000100a00 */
[----:B0-----:R-:W3:Y:S04]  /*39140*/  LDL.64 R20, [R1+0x20] ;  /* 0x0000200001147983 */ /* 0x001ee80000100a00 */
[----:B---3--:R0:W-:Y:S04]  /*39150*/  STL.64 [R1+0x6398], R20 ;  /* 0x0063981401007387 */ /* 0x0081e80000100a00 */
[----:B0-----:R-:W4:Y:S02]  /*39160*/  LDL.64 R20, [R1+0x60] ;  /* 0x0000600001147983 */ /* 0x001f240000100a00 */
[C---:B----4-:R-:W-:Y:S01]  /*39170*/  HMMA.16816.F32.BF16 R16, R4.reuse, R20, R16 ;  /* 0x000000140410723c */ /* 0x050fe20000041810 */
[----:B------:R-:W-:Y:S11]  /*39180*/  IMAD.MOV.U32 R11, RZ, RZ, R21 ;  /* 0x000000ffff0b7224 */ /* 0x000ff600078e0015 */
[----:B------:R-:W-:Y:S11]  /*39190*/  @!UPT UIADD3 URZ, URZ, URZ, URZ ;  /* 0x0000003f3f3ff290 */ /* 0x000ff6000fffe03f */
[----:B------:R0:W-:Y:S01]  /*391a0*/  STL.64 [R1+0x760], R16 ;  /* 0x0007601001007387 */ /* 0x0001e20000100a00 */
[----:B------:R1:W-:Y:S03]  /*391b0*/  STL.64 [R1+0x768], R18 ;  /* 0x0007681201007387 */ /* 0x0003e60000100a00 */
[----:B0-----:R-:W3:Y:S01]  /*391c0*/  LDL.LU.64 R16, [R1+0x63b8] ;  /* 0x0063b80001107983 */ /* 0x001ee20000300a00 */
[----:B-1----:R-:W-:Y:S02]  /*391d0*/  IMAD.MOV.U32 R18, RZ, RZ, R20 ;  /* 0x000000ffff127224 */ /* 0x002fe400078e0014 */
[----:B------:R-:W4:Y:S02]  /*391e0*/  LDL.LU.64 R20, [R1+0x280] ;  /* 0x0002800001147983 */ /* 0x000f240000300a00 */
[----:B------:R-:W3:Y:S01]  /*391f0*/  LDL.LU.64 R22, [R1+0x288] ;  /* 0x0002880001167983 */ /* 0x000ee20000300a00 */
[----:B--2---:R-:W-:Y:S01]  /*39200*/  HMMA.16816.F32.BF16 R24, R4, R12, R24 ;  /* 0x0000000c0418723c */ /* 0x004fe20000041818 */
[----:B------:R-:W-:Y:S01]  /*39210*/  IMAD.MOV.U32 R19, RZ, RZ, R13 ;  /* 0x000000ffff137224 */ /* 0x000fe200078e000d */
[----:B---3--:R-:W-:Y:S01]  /*39220*/  STL.64 [R1+0x63a8], R22 ;  /* 0x0063a81601007387 */ /* 0x008fe20000100a00 */
[----:B----4-:R0:W-:Y:S03]  /*39230*/  STL.64 [R1+0x63a0], R20 ;  /* 0x0063a01401007387 */ /* 0x0101e60000100a00 */
[----:B0-----:R-:W2:Y:S01]  /*39240*/  LDL.LU.64 R20, [R1+0x290] ;  /* 0x0002900001147983 */ /* 0x001ea20000300a00 */
[----:B------:R-:W2:Y:S02]  /*39250*/  LDL.LU.64 R22, [R1+0x298] ;  /* 0x0002980001167983 */ /* 0x000ea40000300a00 */
[----:B------:R-:W-:Y:S02]  /*39260*/  STL [R1+0x6334], R18 ;  /* 0x0063341201007387 */ /* 0x000fe40000100800 */
[----:B------:R-:W-:Y:S01]  /*39270*/  STL.64 [R1+0x6310], R10 ;  /* 0x0063100a01007387 */ /* 0x000fe20000100a00 */
[----:B------:R0:W-:Y:S04]  /*39280*/  STL.64 [R1+0x6308], R8 ;  /* 0x0063080801007387 */ /* 0x0001e80000100a00 */
[----:B0-----:R-:W3:Y:S07]  /*39290*/  LDL.64 R8, [R1+0x30] ;  /* 0x0000300001087983 */ /* 0x001eee0000100a00 */
[----:B------:R0:W-:Y:S02]  /*392a0*/  STL.64 [R1+0x750], R24 ;  /* 0x0007501801007387 */ /* 0x0001e40000100a00 */
[----:B------:R1:W-:Y:S01]  /*392b0*/  STL.64 [R1+0x758], R26 ;  /* 0x0007581a01007387 */ /* 0x0003e20000100a00 */
[----:B0-----:R-:W4:Y:S01]  /*392c0*/  LDL.LU.64 R24, [R1+0x63b0] ;  /* 0x0063b00001187983 */ /* 0x001f220000300a00 */
[----:B-1----:R-:W-:-:S02]  /*392d0*/  IMAD.MOV.U32 R26, RZ, RZ, R12 ;  /* 0x000000ffff1a7224 */ /* 0x002fc400078e000c */
[----:B------:R-:W2:Y:S02]  /*392e0*/  LDL.LU.64 R12, [R1+0x270] ;  /* 0x00027000010c7983 */ /* 0x000ea40000300a00 */
[----:B------:R-:W2:Y:S01]  /*392f0*/  LDL.LU.64 R14, [R1+0x278] ;  /* 0x00027800010e7983 */ /* 0x000ea20000300a00 */
[----:B------:R-:W-:Y:S01]  /*39300*/  STL [R1+0x6370], R19 ;  /* 0x0063701301007387 */ /* 0x000fe20000100800 */
[----:B------:R0:W-:Y:S03]  /*39310*/  STL.64 [R1+0x6368], R16 ;  /* 0x0063681001007387 */ /* 0x0001e60000100a00 */
[----:B0-----:R-:W2:Y:S02]  /*39320*/  LDL.64 R16, [R1+0x40] ;  /* 0x0000400001107983 */ /* 0x001ea40000100a00 */
[C---:B--2---:R-:W-:Y:S11]  /*39330*/  HMMA.16816.F32.BF16 R20, R4.reuse, R16, R20 ;  /* 0x000000100414723c */ /* 0x044ff60000041814 */
[----:B------:R-:W-:Y:S11]  /*39340*/  @!UPT UIADD3 URZ, URZ, URZ, URZ ;  /* 0x0000003f3f3ff290 */ /* 0x000ff6000fffe03f */
[----:B------:R-:W-:Y:S01]  /*39350*/  @!UPT UIADD3 URZ, URZ, URZ, URZ ;  /* 0x0000003f3f3ff290 */ /* 0x000fe2000fffe03f */
[----:B------:R-:W-:Y:S01]  /*39360*/  STL.64 [R1+0x740], R20 ;  /* 0x0007401401007387 */ /* 0x000fe20000100a00 */
[----:B------:R0:W-:Y:S03]  /*39370*/  STL.64 [R1+0x748], R22 ;  /* 0x0007481601007387 */ /* 0x0001e60000100a00 */
[----:B0-----:R-:W3:Y:S01]  /*39380*/  LDL.LU.64 R22, [R1+0x63a8] ;  /* 0x0063a80001167983 */ /* 0x001ee20000300a00 */
[----:B------:R-:W3:Y:S02]  /*39390*/  LDL.LU.64 R20, [R1+0x63a0] ;  /* 0x0063a00001147983 */ /* 0x000ee40000300a00 */
[----:B------:R-:W-:Y:S02]  /*393a0*/  IMAD.MOV.U32 R2, RZ, RZ, R16 ;  /* 0x000000ffff027224 */ /* 0x000fe400078e0010 */
[----:B------:R-:W-:Y:S02]  /*393b0*/  IMAD.MOV.U32 R0, RZ, RZ, R17 ;  /* 0x000000ffff007224 */ /* 0x000fe400078e0011 */
[----:B------:R-:W2:Y:S01]  /*393c0*/  LDL.LU.64 R16, [R1+0x260] ;  /* 0x0002600001107983 */ /* 0x000ea20000300a00 */
[----:B------:R-:W2:Y:S01]  /*393d0*/  LDL.LU.64 R18, [R1+0x268] ;  /* 0x0002680001127983 */ /* 0x000ea20000300a00 */
[C---:B---3--:R-:W-:Y:S11]  /*393e0*/  HMMA.16816.F32.BF16 R20, R4.reuse, R8, R20 ;  /* 0x000000080414723c */ /* 0x048ff60000041814 */
[----:B------:R-:W-:Y:S11]  /*393f0*/  @!UPT UIADD3 URZ, URZ, URZ, URZ ;  /* 0x0000003f3f3ff290 */ /* 0x000ff6000fffe03f */
[----:B------:R-:W-:Y:S01]  /*39400*/  @!UPT UIADD3 URZ, URZ, URZ, URZ ;  /* 0x0000003f3f3ff290 */ /* 0x000fe2000fffe03f */
[----:B------:R0:W-:Y:S01]  /*39410*/  STL.64 [R1+0x730], R20 ;  /* 0x0007301401007387 */ /* 0x0001e20000100a00 */
[----:B------:R-:W-:Y:S03]  /*39420*/  STL.64 [R1+0x738], R22 ;  /* 0x0007381601007387 */ /* 0x000fe60000100a00 */
[----:B0-----:R-:W3:Y:S01]  /*39430*/  LDL.LU.64 R20, [R1+0x6398] ;  /* 0x0063980001147983 */ /* 0x001ee20000300a00 */
[----:B------:R-:W-:Y:S02]  /*39440*/  IMAD.MOV.U32 R27, RZ, RZ, R9 ;  /* 0x000000ffff1b7224 */ /* 0x000fe400078e0009 */
[----:B------:R-:W-:Y:S02]  /*39450*/  IMAD.MOV.U32 R28, RZ, RZ, R8 ;  /* 0x000000ffff1c7224 */ /* 0x000fe400078e0008 */
[----:B------:R-:W2:Y:S01]  /*39460*/  LDL.LU.64 R8, [R1+0x250] ;  /* 0x0002500001087983 */ /* 0x000ea20000300a00 */
[----:B------:R-:W2:Y:S02]  /*39470*/  LDL.LU.64 R10, [R1+0x258] ;  /* 0x00025800010a7983 */ /* 0x000ea40000300a00 */
[----:B------:R-:W-:Y:S02]  /*39480*/  STL.64 [R1+0x6350], R26 ;  /* 0x0063501a01007387 */ /* 0x000fe40000100a00 */
[----:B----4-:R0:W-:Y:S02]  /*39490*/  STL.64 [R1+0x6348], R24 ;  /* 0x0063481801007387 */ /* 0x0101e40000100a00 */
[----:B0-----:R-:W4:Y:S01]  /*394a0*/  LDL.LU.64 R24, [R1+0x240] ;  /* 0x0002400001187983 */ /* 0x001f220000300a00 */
[----:B------:R-:W4:Y:S01]  /*394b0*/  LDL.LU.64 R26, [R1+0x248] ;  /* 0x00024800011a7983 */ /* 0x000f220000300a00 */
        /* <DEDUP_REMOVED lines=8> */
[----:B------:R-:W2:Y:S01]  /*39540*/  LDL.LU R23, [R1+0x6380] ;  /* 0x0063800001177983 */ /* 0x000ea20000300800 */
[----:B------:R-:W2:Y:S02]  /*39550*/  LDL.LU.64 R20, [R1+0x6378] ;  /* 0x0063780001147983 */ /* 0x000ea40000300a00 */
[C---:B--2---:R-:W-:Y:S02]  /*39560*/  HMMA.16816.F32.BF16 R16, R4.reuse, R20, R16 ;  /* 0x000000140410723c */ /* 0x044fe40000041810 */
[----:B---3--:R-:W-:Y:S01]  /*39570*/  STL.64 [R1+0x6328], R14 ;  /* 0x0063280e01007387 */ /* 0x008fe20000100a00 */
[----:B------:R-:W-:Y:S02]  /*39580*/  STL.64 [R1+0x6320], R12 ;  /* 0x0063200c01007387 */ /* 0x000fe40000100a00 */
[----:B------:R-:W-:Y:S11]  /*39590*/  IMAD.MOV.U32 R3, RZ, RZ, R21 ;  /* 0x000000ffff037224 */ /* 0x000ff600078e0015 */
[----:B------:R-:W-:Y:S07]  /*395a0*/  @!UPT UIADD3 URZ, URZ, URZ, URZ ;  /* 0x0000003f3f3ff290 */ /* 0x000fee000fffe03f */
[----:B------:R-:W-:Y:S01]  /*395b0*/  STL.64 [R1+0x710], R16 ;  /* 0x0007101001007387 */ /* 0x000fe20000100a00 */
[----:B------:R0:W-:Y:S03]  /*395c0*/  STL.64 [R1+0x718], R18 ;  /* 0x0007181201007387 */ /* 0x0001e60000100a00 */
[----:B0-----:R-:W2:Y:S01]  /*395d0*/  LDL.LU R19, [R1+0x6370] ;  /* 0x0063700001137983 */ /* 0x001ea20000300800 */
[----:B------:R-:W3:Y:S02]  /*395e0*/  LDL.LU.64 R16, [R1+0x6368] ;  /* 0x0063680001107983 */ /* 0x000ee40000300a00 */
[----:B------:R-:W-:Y:S02]  /*395f0*/  IMAD.MOV.U32 R18, RZ, RZ, R20 ;  /* 0x000000ffff127224 */ /* 0x000fe400078e0014 */
[----:B------:R-:W2:Y:S02]  /*39600*/  LDL.LU.64 R20, [R1+0x6360] ;  /* 0x0063600001147983 */ /* 0x000ea40000300a00 */
[C---:B--2---:R-:W-:Y:S02]  /*39610*/  HMMA.16816.F32.BF16 R8, R4.reuse, R20, R8 ;  /* 0x000000140408723c */ /* 0x044fe40000041808 */
[----:B------:R-:W-:Y:S01]  /*39620*/  STL.64 [R1+0x6340], R18 ;  /* 0x0063401201007387 */ /* 0x000fe20000100a00 */
[----:B---3--:R0:W-:Y:S03]  /*39630*/  STL.64 [R1+0x6338], R16 ;  /* 0x0063381001007387 */ /* 0x0081e60000100a00 */
[----:B0-----:R-:W2:Y:S01]  /*39640*/  LDL.LU.64 R16, [R1+0x230] ;  /* 0x0002300001107983 */ /* 0x001ea20000300a00 */
[----:B------:R-:W2:Y:S11]  /*39650*/  LDL.LU.64 R18, [R1+0x238] ;  /* 0x0002380001127983 */ /* 0x000eb60000300a00 */
[----:B------:R-:W-:Y:S05]  /*39660*/  @!UPT UIADD3 URZ, URZ, URZ, URZ ;  /* 0x0000003f3f3ff290 */ /* 0x000fea000fffe03f */
[----:B------:R0:W-:Y:S01]  /*39670*/  STL.64 [R1+0x700], R8 ;  /* 0x0007000801007387 */ /* 0x0001e20000100a00 */
[----:B------:R-:W-:Y:S02]  /*39680*/  STL.64 [R1+0x708], R10 ;  /* 0x0007080a01007387 */ /* 0x000fe40000100a00 */
[----:B0-----:R-:W-:Y:S02]  /*39690*/  IMAD.MOV.U32 R9, RZ, RZ, R20 ;  /* 0x000000ffff097224 */ /* 0x001fe400078e0014 */
[----:B------:R-:W-:Y:S02]  /*396a0*/  IMAD.MOV.U32 R8, RZ, RZ, R21 ;  /* 0x000000ffff087224 */ /* 0x000fe400078e0015 */
[----:B------:R-:W4:Y:S02]  /*396b0*/  LDL.LU.64 R20, [R1+0x6358] ;  /* 0x0063580001147983 */ /* 0x000f240000300a00 */
[----:B----4-:R-:W-:Y:S11]  /*396c0*/  HMMA.16816.F32.BF16 R24, R4, R20, R24 ;  /* 0x000000140418723c */ /* 0x010ff60000041818 */
[----:B------:R-:W-:Y:S11]  /*396d0*/  @!UPT UIADD3 URZ, URZ, URZ, URZ ;  /* 0x0000003f3f3ff290 */ /* 0x000ff6000fffe03f */
[----:B------:R-:W-:Y:S01]  /*396e0*/  @!UPT UIADD3 URZ, URZ, URZ, URZ ;  /* 0x0000003f3f3ff290 */ /* 0x000fe2000fffe03f */
[----:B------:R-:W-:Y:S01]  /*396f0*/  STL.64 [R1+0x6f0], R24 ;  /* 0x0006f01801007387 */ /* 0x000fe20000100a00 */
[----:B------:R0:W-:Y:S03]  /*39700*/  STL.64 [R1+0x6f8], R26 ;  /* 0x0006f81a01007387 */ /* 0x0001e60000100a00 */
[----:B0-----:R-:W3:Y:S01]  /*39710*/  LDL.LU.64 R26, [R1+0x6350] ;  /* 0x00635000011a7983 */ /* 0x001ee20000300a00 */
[----:B------:R-:W2:Y:S02]  /*39720*/  LDL.LU.64 R24, [R1+0x6348] ;  /* 0x0063480001187983 */ /* 0x000ea40000300a00 */
[----:B------:R-:W-:Y:S02]  /*39730*/  IMAD.MOV.U32 R15, RZ, RZ, R23 ;  /* 0x000000ffff0f7224 */ /* 0x000fe400078e0017 */
[----:B------:R-:W-:Y:S02]  /*39740*/  IMAD.MOV.U32 R11, RZ, RZ, R20 ;  /* 0x000000ffff0b7224 */ /* 0x000fe400078e0014 */
[----:B------:R-:W-:-:S02]  /*39750*/  IMAD.MOV.U32 R10, RZ, RZ, R21 ;  /* 0x000000ffff0a7224 */ /* 0x000fc400078e0015 */
[----:B------:R-:W-:Y:S01]  /*39760*/  LDSM.16.MT88.4 R20, [R15+0x10080] ;  /* 0x010080000f14783b */ /* 0x000fe20000004200 */
[----:B--2---:R-:W-:Y:S03]  /*39770*/  HMMA.16816.F32.BF16 R4, R4, R24, R16 ;  /* 0x000000180404723c */ /* 0x004fe60000041810 */
[----:B------:R-:W2:Y:S01]  /*39780*/  LDL.LU.64 R18, [R1+0x6340] ;  /* 0x0063400001127983 */ /* 0x000ea20000300a00 */
[----:B------:R-:W4:Y:S11]  /*39790*/  LDL.LU.64 R16, [R1+0x6338] ;  /* 0x0063380001107983 */ /* 0x000f360000300a00 */
[----:B------:R-:W-:Y:S08]  /*397a0*/  @!UPT UIADD3 URZ, URZ, URZ, URZ ;  /* 0x0000003f3f3ff290 */ /* 0x000ff0000fffe03f */
[----:B------:R-:W-:Y:S01]  /*397b0*/  STL.64 [R1+0x440], R4 ;  /* 0x0004400401007387 */ /* 0x000fe20000100a00 */
[----:B------:R0:W-:Y:S02]  /*397c0*/  STL.64 [R1+0x448], R6 ;  /* 0x0004480601007387 */ /* 0x0001e40000100a00 */
[----:B------:R-:W4:Y:S02]  /*397d0*/  LDL.LU.64 R12, [R1+0x15e0] ;  /* 0x0015e000010c7983 */ /* 0x000f240000300a00 */
[----:B0-----:R-:W-:Y:S02]  /*397e0*/  IMAD.MOV.U32 R7, RZ, RZ, R15 ;  /* 0x000000ffff077224 */ /* 0x001fe400078e000f */
[----:B------:R-:W4:Y:S04]  /*397f0*/  LDL.LU.64 R14, [R1+0x15e8] ;  /* 0x0015e800010e7983 */ /* 0x000f280000300a00 */
[----:B------:R-:W0:Y:S01]  /*39800*/  LDSM.16.MT88.4 R4, [R7+0x10100] ;  /* 0x010100000704783b */ /* 0x000e220000004200 */
[----:B------:R1:W-:Y:S02]  /*39810*/  STL.64 [R1+0x6208], R24 ;  /* 0x0062081801007387 */ /* 0x0003e40000100a00 */
[----:B-1----:R-:W-:-:S02]  /*39820*/  IMAD.MOV.U32 R24, RZ, RZ, R11 ;  /* 0x000000ffff187224 */ /* 0x002fc400078e000b */
[----:B------:R-:W-:-:S05]  /*39830*/  IMAD.MOV.U32 R25, RZ, RZ, R10 ;  /* 0x000000ffff197224 */ /* 0x000fca00078e000a */
[----:B------:R1:W-:Y:S02]  /*39840*/  STL.64 [R1+0x6220], R24 ;  /* 0x0062201801007387 */ /* 0x0003e40000100a00 */
[----:B-1----:R-:W-:Y:S02]  /*39850*/  IMAD.MOV.U32 R24, RZ, RZ, R9 ;  /* 0x000000ffff187224 */ /* 0x002fe400078e0009 */
[----:B------:R-:W-:Y:S02]  /*39860*/  IMAD.MOV.U32 R25, RZ, RZ, R8 ;  /* 0x000000ffff197224 */ /* 0x000fe400078e0008 */
[----:B------:R-:W3:Y:S01]  /*39870*/  LDL.LU.64 R8, [R1+0x15d0] ;  /* 0x0015d00001087983 */ /* 0x000ee20000300a00 */
[----:B------:R-:W3:Y:S02]  /*39880*/  LDL.LU.64 R10, [R1+0x15d8] ;  /* 0x0015d800010a7983 */ /* 0x000ee40000300a00 */
[----:B------:R1:W-:Y:S02]  /*39890*/  STL.64 [R1+0x6238], R24 ;  /* 0x0062381801007387 */ /* 0x0003e40000100a00 */
[----:B-1----:R-:W-:-:S02]  /*398a0*/  IMAD.MOV.U32 R25, RZ, RZ, R3 ;  /* 0x000000ffff197224 */ /* 0x002fc400078e0003 */
[----:B--2---:R-:W-:Y:S02]  /*398b0*/  IMAD.MOV.U32 R24, RZ, RZ, R18 ;  /* 0x000000ffff187224 */ /* 0x004fe400078e0012 */
[----:B------:R-:W2:Y:S01]  /*398c0*/  LDL.LU R18, [R1+0x6334] ;  /* 0x0063340001127983 */ /* 0x000ea20000300800 */
[----:B------:R-:W2:Y:S02]  /*398d0*/  LDL.LU R3, [R1+0x6330] ;  /* 0x0063300001037983 */ /* 0x000ea40000300800 */
[----:B------:R-:W-:Y:S02]  /*398e0*/  STL.64 [R1+0x6250], R24 ;  /* 0x0062501801007387 */ /* 0x000fe40000100a00 */
[----:B0-----:R-:W-:Y:S01]  /*398f0*/  STL.64 [R1+0x6218], R6 ;  /* 0x0062180601007387 */ /* 0x001fe20000100a00 */
[----:B------:R0:W-:Y:S04]  /*39900*/  STL.64 [R1+0x6210], R4 ;  /* 0x0062100401007387 */ /* 0x0001e80000100a00 */
        /* <DEDUP_REMOVED lines=8> */
[----:B0-----:R-:W4:Y:S01]  /*39990*/  LDL.LU.64 R14, [R1+0x6328] ;  /* 0x00632800010e7983 */ /* 0x001f220000300a00 */
[----:B------:R-:W3:Y:S02]  /*399a0*/  LDL.LU.64 R12, [R1+0x6320] ;  /* 0x00632000010c7983 */ /* 0x000ee40000300a00 */
[----:B------:R-:W-:Y:S02]  /*399b0*/  IMAD.MOV.U32 R25, RZ, RZ, R29 ;  /* 0x000000ffff197224 */ /* 0x000fe400078e001d */
[----:B------:R-:W-:Y:S01]  /*399c0*/  STL.64 [R1+0x62d0], R16 ;  /* 0x0062d01001007387 */ /* 0x000fe20000100a00 */
[----:B---3--:R-:W-:Y:S01]  /*399d0*/  HMMA.16816.F32.BF16 R8, R20, R12, R8 ;  /* 0x0000000c1408723c */ /* 0x008fe20000041808 */
[----:B----4-:R-:W-:-:S02]  /*399e0*/  IMAD.MOV.U32 R24, RZ, RZ, R15 ;  /* 0x000000ffff187224 */ /* 0x010fc400078e000f */
[----:B------:R-:W3:Y:S01]  /*399f0*/  LDL.LU R15, [R1+0x631c] ;  /* 0x00631c00010f7983 */ /* 0x000ee20000300800 */
[----:B------:R-:W4:Y:S02]  /*39a00*/  LDL.LU R29, [R1+0x6318] ;  /* 0x00631800011d7983 */ /* 0x000f240000300800 */
[----:B------:R-:W-:Y:S11]  /*39a10*/  STL.64 [R1+0x6268], R24 ;  /* 0x0062681801007387 */ /* 0x000ff60000100a00 */
[----:B------:R-:W-:Y:S06]  /*39a20*/  @!UPT UIADD3 URZ, URZ, URZ, URZ ;  /* 0x0000003f3f3ff290 */ /* 0x000fec000fffe03f */
[----:B------:R-:W-:Y:S01]  /*39a30*/  STL.64 [R1+0x3a0], R8 ;  /* 0x0003a00801007387 */ /* 0x000fe20000100a00 */
[----:B------:R0:W-:Y:S03]  /*39a40*/  STL.64 [R1+0x3a8], R10 ;  /* 0x0003a80a01007387 */ /* 0x0001e60000100a00 */
[----:B0-----:R-:W2:Y:S01]  /*39a50*/  LDL.LU.64 R10, [R1+0x6310] ;  /* 0x00631000010a7983 */ /* 0x001ea20000300a00 */
[----:B------:R-:W2:Y:S02]  /*39a60*/  LDL.LU.64 R8, [R1+0x6308] ;  /* 0x0063080001087983 */ /* 0x000ea40000300a00 */
[----:B------:R-:W-:Y:S02]  /*39a70*/  IMAD.MOV.U32 R24, RZ, RZ, R28 ;  /* 0x000000ffff187224 */ /* 0x000fe400078e001c */
[----:B------:R-:W-:-:S05]  /*39a80*/  IMAD.MOV.U32 R25, RZ, RZ, R27 ;  /* 0x000000ffff197224 */ /* 0x000fca00078e001b */
[----:B------:R-:W-:Y:S04]  /*39a90*/  STL.64 [R1+0x6280], R24 ;  /* 0x0062801801007387 */ /* 0x000fe80000100a00 */
[----:B---3--:R-:W-:Y:S01]  /*39aa0*/  STL.64 [R1+0x6200], R14 ;  /* 0x0062000e01007387 */ /* 0x008fe20000100a00 */
[----:B------:R0:W-:Y:S03]  /*39ab0*/  STL.64 [R1+0x61f8], R12 ;  /* 0x0061f80c01007387 */ /* 0x0001e60000100a00 */
[----:B0-----:R-:W3:Y:S01]  /*39ac0*/  LDL.LU.64 R12, [R1+0x15b0] ;  /* 0x0015b000010c7983 */ /* 0x001ee20000300a00 */
[----:B------:R-:W3:Y:S01]  /*39ad0*/  LDL.LU.64 R14, [R1+0x15b8] ;  /* 0x0015b800010e7983 */ /* 0x000ee20000300a00 */
[----:B--2---:R-:W-:Y:S11]  /*39ae0*/  HMMA.16816.F32.BF16 R4, R20, R8, R4 ;  /* 0x000000081404723c */ /* 0x004ff60000041804 */
[----:B------:R-:W-:Y:S11]  /*39af0*/  @!UPT UIADD3 URZ, URZ, URZ, URZ ;  /* 0x0000003f3f3ff290 */ /* 0x000ff6000fffe03f */
[----:B------:R-:W-:Y:S01]  /*39b00*/  @!UPT UIADD3 URZ, URZ, URZ, URZ ;  /* 0x0000003f3f3ff290 */ /* 0x000fe2000fffe03f */
[----:B------:R0:W-:Y:S01]  /*39b10*/  STL.64 [R1+0x390], R4 ;  /* 0x0003900401007387 */ /* 0x0001e20000100a00 */
[----:B------:R-:W-:Y:S03]  /*39b20*/  STL.64 [R1+0x398], R6 ;  /* 0x0003980601007387 */ /* 0x000fe60000100a00 */
[----:B0-----:R-:W3:Y:S01]  /*39b30*/  LDL.LU.64 R4, [R1+0x6300] ;  /* 0x0063000001047983 */ /* 0x001ee20000300a00 */
[----:B------:R-:W-:Y:S02]  /*39b40*/  IMAD.MOV.U32 R24, RZ, RZ, R2 ;  /* 0x000000ffff187224 */ /* 0x000fe400078e0002 */
[----:B------:R-:W-:Y:S02]  /*39b50*/  IMAD.MOV.U32 R25, RZ, RZ, R0 ;  /* 0x000000ffff197224 */ /* 0x000fe400078e0000 */
[----:B------:R-:W-:Y:S03]  /*39b60*/  STL.64 [R1+0x62f8], R8 ;  /* 0x0062f80801007387 */ /* 0x000fe60000100a00 */
[----:B------:R0:W-:Y:S02]  /*39b70*/  STL.64 [R1+0x6298], R24 ;  /* 0x0062981801007387 */ /* 0x0001e40000100a00 */
[----:B0-----:R-:W-:-:S02]  /*39b80*/  IMAD.MOV.U32 R24, RZ, RZ, R26 ;  /* 0x000000ffff187224 */ /* 0x001fc400078e001a */
[----:B------:R-:W-:Y:S01]  /*39b90*/  IMAD.MOV.U32 R25, RZ, RZ, R19 ;  /* 0x000000ffff197224 */ /* 0x000fe200078e0013 */
[----:B---3--:R-:W-:Y:S11]  /*39ba0*/  HMMA.16816.F32.BF16 R12, R20, R4, R12 ;  /* 0x00000004140c723c */ /* 0x008ff6000004180c */
[----:B------:R-:W-:Y:S11]  /*39bb0*/  @!UPT UIADD3 URZ, URZ, URZ, URZ ;  /* 0x0000003f3f3ff290 */ /* 0x000ff6000fffe03f */
[----:B------:R-:W-:Y:S01]  /*39bc0*/  @!UPT UIADD3 URZ, URZ, URZ, URZ ;  /* 0x0000003f3f3ff290 */ /* 0x000fe2000fffe03f */
[----:B------:R-:W-:Y:S01]  /*39bd0*/  STL.64 [R1+0x380], R12 ;  /* 0x0003800c01007387 */ /* 0x000fe20000100a00 */
[----:B------:R-:W-:Y:S02]  /*39be0*/  STL.64 [R1+0x388], R14 ;  /* 0x0003880e01007387 */ /* 0x000fe40000100a00 */
[----:B------:R0:W-:Y:S02]  /*39bf0*/  STL.64 [R1+0x62b0], R24 ;  /* 0x0062b01801007387 */ /* 0x0001e40000100a00 */
[----:B------:R-:W2:Y:S02]  /*39c00*/  LDL.LU.64 R16, [R1+0x14a0] ;  /* 0x0014a00001107983 */ /* 0x000ea40000300a00 */
[----:B0-----:R-:W-:Y:S02]  /*39c10*/  IMAD.MOV.U32 R24, RZ, RZ, R18 ;  /* 0x000000ffff187224 */ /* 0x001fe400078e0012 */
[----:B------:R-:W3:Y:S01]  /*39c20*/  LDL.LU.64 R18, [R1+0x14a8] ;  /* 0x0014a80001127983 */ /* 0x000ee20000300a00 */
[----:B------:R-:W-:-:S03]  /*39c30*/  IMAD.MOV.U32 R25, RZ, RZ, R11 ;  /* 0x000000ffff197224 */ /* 0x000fc600078e000b */
[----:B---3--:R-:W-:Y:S01]  /*39c40*/  STL.64 [R1+0x62e0], R18 ;  /* 0x0062e01201007387 */ /* 0x008fe20000100a00 */
[----:B--2---:R0:W-:Y:S02]  /*39c50*/  STL.64 [R1+0x62d8], R16 ;  /* 0x0062d81001007387 */ /* 0x0041e40000100a00 */
[----:B------:R-:W2:Y:S02]  /*39c60*/  LDL.LU.64 R8, [R1+0x14d0] ;  /* 0x0014d00001087983 */ /* 0x000ea40000300a00 */
[----:B0-----:R-:W-:Y:S02]  /*39c70*/  IMAD.MOV.U32 R16, RZ, RZ, R10 ;  /* 0x000000ffff107224 */ /* 0x001fe400078e000a */
[----:B------:R-:W-:Y:S01]  /*39c80*/  IMAD.MOV.U32 R17, RZ, RZ, R3 ;  /* 0x000000ffff117224 */ /* 0x000fe200078e0003 */
[----:B------:R-:W2:Y:S04]  /*39c90*/  LDL.LU.64 R10, [R1+0x14d8] ;  /* 0x0014d800010a7983 */ /* 0x000ea80000300a00 */
[----:B------:R0:W-:Y:S04]  /*39ca0*/  STL.64 [R1+0x62f0], R16 ;  /* 0x0062f01001007387 */ /* 0x0001e80000100a00 */
[----:B0-----:R-:W2:Y:S01]  /*39cb0*/  LDL.64 R16, [R1+0x90] ;  /* 0x0000900001107983 */ /* 0x001ea20000100a00 */
[----:B------:R0:W-:Y:S03]  /*39cc0*/  STL.64 [R1+0x62c8], R24 ;  /* 0x0062c81801007387 */ /* 0x0001e60000100a00 */
[----:B0-----:R-:W3:Y:S01]  /*39cd0*/  LDL.64 R24, [R1+0x70] ;  /* 0x0000700001187983 */ /* 0x001ee20000100a00 */
[----:B------:R-:W-:-:S02]  /*39ce0*/  IMAD.MOV.U32 R2, RZ, RZ, R4 ;  /* 0x000000ffff027224 */ /* 0x000fc400078e0004 */
[----:B------:R-:W-:Y:S01]  /*39cf0*/  IMAD.MOV.U32 R0, RZ, RZ, R5 ;  /* 0x000000ffff007224 */ /* 0x000fe200078e0005 */
[----:B---3--:R0:W-:Y:S04]  /*39d00*/  STL.64 [R1+0x62e8], R24 ;  /* 0x0062e81801007387 */ /* 0x0081e80000100a00 */
[----:B0-----:R-:W3:Y:S01]  /*39d10*/  LDL.LU.64 R24, [R1+0x14b0] ;  /* 0x0014b00001187983 */ /* 0x001ee20000300a00 */
[----:B------:R-:W3:Y:S02]  /*39d20*/  LDL.LU.64 R26, [R1+0x14b8] ;  /* 0x0014b800011a7983 */ /* 0x000ee40000300a00 */
[----:B------:R-:W2:Y:S02]  /*39d30*/  LDL.LU.64 R4, [R1+0x1420] ;  /* 0x0014200001047983 */ /* 0x000ea40000300a00 */
[----:B------:R-:W2:Y:S02]  /*39d40*/  LDL.LU.64 R6, [R1+0x1428] ;  /* 0x0014280001067983 */ /* 0x000ea40000300a00 */
[----:B--2---:R-:W-:Y:S01]  /*39d50*/  STL.64 [R1+0x6230], R6 ;  /* 0x0062300601007387 */ /* 0x004fe20000100a00 */
[----:B------:R0:W-:Y:S03]  /*39d60*/  STL.64 [R1+0x6228], R4 ;  /* 0x0062280401007387 */ /* 0x0001e60000100a00 */
[----:B0-----:R-:W2:Y:S01]  /*39d70*/  LDL.LU.64 R4, [R1+0x1430] ;  /* 0x0014300001047983 */ /* 0x001ea20000300a00 */
[----:B------:R-:W2:Y:S03]  /*39d80*/  LDL.LU.64 R6, [R1+0x1438] ;  /* 0x0014380001067983 */ /* 0x000ea60000300a00 */
        /* <DEDUP_REMOVED lines=15> */
[----:B------:R-:W2:Y:S01]  /*39e80*/  LDL.LU.64 R6, [R1+0x1478] ;  /* 0x0014780001067983 */ /* 0x000ea20000300a00 */
[----:B------:R-:W-:Y:S02]  /*39e90*/  HMMA.16816.F32.BF16 R8, R20, R16, R8 ;  /* 0x000000101408723c */ /* 0x000fe40000041808 */
[----:B--2---:R-:W-:Y:S01]  /*39ea0*/  STL.64 [R1+0x62a8], R6 ;  /* 0x0062a80601007387 */ /* 0x004fe20000100a00 */
[----:B------:R0:W-:Y:S03]  /*39eb0*/  STL.64 [R1+0x62a0], R4 ;  /* 0x0062a00401007387 */ /* 0x0001e60000100a00 */
[----:B0-----:R-:W2:Y:S01]  /*39ec0*/  LDL.LU.64 R4, [R1+0x1480] ;  /* 0x0014800001047983 */ /* 0x001ea20000300a00 */
[----:B------:R-:W2:Y:S02]  /*39ed0*/  LDL.LU.64 R6, [R1+0x1488] ;  /* 0x0014880001067983 */ /* 0x000ea40000300a00 */
[----:B------:R-:W-:Y:S01]  /*39ee0*/  IMAD.MOV.U32 R3, RZ, RZ, R17 ;  /* 0x000000ffff037224 */ /* 0x000fe200078e0011 */
[----:B--2---:R-:W-:Y:S01]  /*39ef0*/  STL.64 [R1+0x62c0], R6 ;  /* 0x0062c00601007387 */ /* 0x004fe20000100a00 */
[----:B------:R0:W-:Y:S03]  /*39f00*/  STL.64 [R1+0x62b8], R4 ;  /* 0x0062b80401007387 */ /* 0x0001e60000100a00 */
[----:B0-----:R-:W2:Y:S01]  /*39f10*/  LDL.LU.64 R4, [R1+0x1490] ;  /* 0x0014900001047983 */ /* 0x001ea20000300a00 */
[----:B------:R-:W2:Y:S02]  /*39f20*/  LDL.LU.64 R6, [R1+0x1498] ;  /* 0x0014980001067983 */ /* 0x000ea40000300a00 */
[----:B------:R-:W2:Y:S02]  /*39f30*/  LDL.LU.64 R12, [R1+0x1120] ;  /* 0x00112000010c7983 */ /* 0x000ea40000300a00 */
[----:B------:R-:W2:Y:S04]  /*39f40*/  LDL.LU.64 R14, [R1+0x1128] ;  /* 0x00112800010e7983 */ /* 0x000ea80000300a00 */
[----:B------:R0:W-:Y:S01]  /*39f50*/  STL.64 [R1+0x370], R8 ;  /* 0x0003700801007387 */ /* 0x0001e20000100a00 */
[----:B------:R1:W-:Y:S03]  /*39f60*/  STL.64 [R1+0x378], R10 ;  /* 0x0003780a01007387 */ /* 0x0003e60000100a00 */
[----:B0-----:R-:W2:Y:S01]  /*39f70*/  LDL.LU.64 R8, [R1+0x62f8] ;  /* 0x0062f80001087983 */ /* 0x001ea20000300a00 */
[----:B-1----:R-:W-:-:S02]  /*39f80*/  IMAD.MOV.U32 R10, RZ, RZ, R16 ;  /* 0x000000ffff0a7224 */ /* 0x002fc400078e0010 */
[----:B------:R-:W3:Y:S02]  /*39f90*/  LDL.LU.64 R16, [R1+0x62f0] ;  /* 0x0062f00001107983 */ /* 0x000ee40000300a00 */
[C---:B---3--:R-:W-:Y:S01]  /*39fa0*/  HMMA.16816.F32.BF16 R16, R20.reuse, R16, R24 ;  /* 0x000000101410723c */ /* 0x048fe20000041818 */
[----:B------:R-:W3:Y:S11]  /*39fb0*/  LDL.LU.64 R24, [R1+0x62e8] ;  /* 0x0062e80001187983 */ /* 0x000ef60000300a00 */
[----:B------:R-:W-:Y:S11]  /*39fc0*/  @!UPT UIADD3 URZ, URZ, URZ, URZ ;  /* 0x0000003f3f3ff290 */ /* 0x000ff6000fffe03f */
[----:B------:R-:W-:Y:S01]  /*39fd0*/  STL.64 [R1+0x360], R16 ;  /* 0x0003601001007387 */ /* 0x000fe20000100a00 */
[----:B------:R0:W-:Y:S03]  /*39fe0*/  STL.64 [R1+0x368], R18 ;  /* 0x0003681201007387 */ /* 0x0001e60000100a00 */
[----:B0-----:R-:W2:Y:S01]  /*39ff0*/  LDL.LU.64 R18, [R1+0x62e0] ;  /* 0x0062e00001127983 */ /* 0x001ea20000300a00 */
[----:B------:R-:W2:Y:S02]  /*3a000*/  LDL.LU.64 R16, [R1+0x62d8] ;  /* 0x0062d80001107983 */ /* 0x000ea40000300a00 */
[----:B---3--:R-:W-:Y:S01]  /*3a010*/  IMAD.MOV.U32 R11, RZ, RZ, R25 ;  /* 0x000000ffff0b7224 */ /* 0x008fe200078e0019 */
[C---:B--2---:R-:W-:Y:S11]  /*3a020*/  HMMA.16816.F32.BF16 R16, R20.reuse, R24, R16 ;  /* 0x000000181410723c */ /* 0x044ff60000041810 */
[----:B------:R-:W-:Y:S11]  /*3a030*/  @!UPT UIADD3 URZ, URZ, URZ, URZ ;  /* 0x0000003f3f3ff290 */ /* 0x000ff6000fffe03f */
[----:B------:R-:W-:Y:S01]  /*3a040*/  @!UPT UIADD3 URZ, URZ, URZ, URZ ;  /* 0x0000003f3f3ff290 */ /* 0x000fe2000fffe03f */
[----:B------:R0:W-:Y:S01]  /*3a050*/  STL.64 [R1+0x660], R16 ;  /* 0x0006601001007387 */ /* 0x0001e20000100a00 */
[----:B------:R1:W-:Y:S03]  /*3a060*/  STL.64 [R1+0x668], R18 ;  /* 0x0006681201007387 */ /* 0x0003e60000100a00 */
[----:B0-----:R-:W2:Y:S01]  /*3a070*/  LDL.LU.64 R16, [R1+0x62d0] ;  /* 0x0062d00001107983 */ /* 0x001ea20000300a00 */
[----:B-1----:R-:W-:Y:S02]  /*3a080*/  IMAD.MOV.U32 R18, RZ, RZ, R24 ;  /* 0x000000ffff127224 */ /* 0x002fe400078e0018 */
[----:B------:R-:W3:Y:S02]  /*3a090*/  LDL.LU.64 R24, [R1+0x62c8] ;  /* 0x0062c80001187983 */ /* 0x000ee40000300a00 */
[C---:B---3--:R-:W-:Y:S01]  /*3a0a0*/  HMMA.16816.F32.BF16 R24, R20.reuse, R24, R4 ;  /* 0x000000181418723c */ /* 0x048fe20000041804 */
[----:B------:R-:W3:Y:S01]  /*3a0b0*/  LDL.LU.64 R6, [R1+0x62c0] ;  /* 0x0062c00001067983 */ /* 0x000ee20000300a00 */
[----:B------:R-:W3:Y:S11]  /*3a0c0*/  LDL.LU.64 R4, [R1+0x62b8] ;  /* 0x0062b80001047983 */ /* 0x000ef60000300a00 */
[----:B------:R-:W-:Y:S10]  /*3a0d0*/  @!UPT UIADD3 URZ, URZ, URZ, URZ ;  /* 0x0000003f3f3ff290 */ /* 0x000ff4000fffe03f */
[----:B------:R0:W-:Y:S01]  /*3a0e0*/  STL.64 [R1+0x650], R24 ;  /* 0x0006501801007387 */ /* 0x0001e20000100a00 */
[----:B------:R3:W-:Y:S03]  /*3a0f0*/  STL.64 [R1+0x658], R26 ;  /* 0x0006581a01007387 */ /* 0x0007e60000100a00 */
[----:B0-----:R-:W3:Y:S02]  /*3a100*/  LDL.LU.64 R24, [R1+0x62b0] ;  /* 0x0062b00001187983 */ /* 0x001ee40000300a00 */
[C---:B---3--:R-:W-:Y:S02]  /*3a110*/  HMMA.16816.F32.BF16 R24, R20.reuse, R24, R4 ;  /* 0x000000181418723c */ /* 0x048fe40000041804 */
[----:B------:R-:W3:Y:S01]  /*3a120*/  LDL.LU.64 R6, [R1+0x62a8] ;  /* 0x0062a80001067983 */ /* 0x000ee20000300a00 */
[----:B------:R-:W3:Y:S11]  /*3a130*/  LDL.LU.64 R4, [R1+0x62a0] ;  /* 0x0062a00001047983 */ /* 0x000ef60000300a00 */
[----:B------:R-:W-:Y:S09]  /*3a140*/  @!UPT UIADD3 URZ, URZ, URZ, URZ ;  /* 0x0000003f3f3ff290 */ /* 0x000ff2000fffe03f */
        /* <DEDUP_REMOVED lines=44> */
[----:B0-----:R-:W3:Y:S02]  /*3a410*/  LDL.LU.64 R24, [R1+0x6208] ;  /* 0x0062080001187983 */ /* 0x001ee40000300a00 */
[----:B---3--:R-:W-:Y:S02]  /*3a420*/  HMMA.16816.F32.BF16 R20, R20, R24, R12 ;  /* 0x000000181414723c */ /* 0x008fe4000004180c */
[----:B------:R-:W2:Y:S01]  /*3a430*/  LDL.LU.64 R12, [R1+0x1360] ;  /* 0x00136000010c7983 */ /* 0x000ea20000300a00 */
[----:B------:R-:W2:Y:S11]  /*3a440*/  LDL.LU.64 R14, [R1+0x1368] ;  /* 0x00136800010e7983 */ /* 0x000eb60000300a00 */
[----:B------:R-:W-:Y:S09]  /*3a450*/  @!UPT UIADD3 URZ, URZ, URZ, URZ ;  /* 0x0000003f3f3ff290 */ /* 0x000ff2000fffe03f */
[----:B------:R0:W-:Y:S01]  /*3a460*/  STL.64 [R1+0x350], R20 ;  /* 0x0003501401007387 */ /* 0x0001e20000100a00 */
[----:B------:R-:W-:Y:S02]  /*3a470*/  STL.64 [R1+0x358], R22 ;  /* 0x0003581601007387 */ /* 0x000fe40000100a00 */
[----:B0-----:R-:W-:Y:S02]  /*3a480*/  IMAD.MOV.U32 R20, RZ, RZ, R18 ;  /* 0x000000ffff147224 */ /* 0x001fe400078e0012 */
[----:B------:R-:W-:-:S05]  /*3a490*/  IMAD.MOV.U32 R21, RZ, RZ, R11 ;  /* 0x000000ffff157224 */ /* 0x000fca00078e000b */
[----:B------:R0:W-:Y:S02]  /*3a4a0*/  STL.64 [R1+0x61c8], R20 ;  /* 0x0061c81401007387 */ /* 0x0001e40000100a00 */
[----:B0-----:R-:W-:Y:S02]  /*3a4b0*/  IMAD.MOV.U32 R20, RZ, RZ, R10 ;  /* 0x000000ffff147224 */ /* 0x001fe400078e000a */
[----:B------:R-:W-:-:S05]  /*3a4c0*/  IMAD.MOV.U32 R21, RZ, RZ, R3 ;  /* 0x000000ffff157224 */ /* 0x000fca00078e0003 */
[----:B------:R0:W-:Y:S02]  /*3a4d0*/  STL.64 [R1+0x61d8], R20 ;  /* 0x0061d81401007387 */ /* 0x0001e40000100a00 */
[----:B0-----:R-:W-:Y:S02]  /*3a4e0*/  IMAD.MOV.U32 R20, RZ, RZ, R2 ;  /* 0x000000ffff147224 */ /* 0x001fe400078e0002 */
[----:B------:R-:W-:-:S05]  /*3a4f0*/  IMAD.MOV.U32 R21, RZ, RZ, R0 ;  /* 0x000000ffff157224 */ /* 0x000fca00078e0000 */
[----:B------:R0:W-:Y:S04]  /*3a500*/  STL.64 [R1+0x61f0], R20 ;  /* 0x0061f01401007387 */ /* 0x0001e80000100a00 */
[----:B0-----:R-:W3:Y:S01]  /*3a510*/  LDL.LU.64 R20, [R1+0x10f0] ;  /* 0x0010f00001147983 */ /* 0x001ee20000300a00 */
[----:B------:R-:W3:Y:S02]  /*3a520*/  LDL.LU.64 R22, [R1+0x10f8] ;  /* 0x0010f80001167983 */ /* 0x000ee40000300a00 */
[----:B------:R0:W-:Y:S02]  /*3a530*/  STL.64 [R1+0x61b0], R24 ;  /* 0x0061b01801007387 */ /* 0x0001e40000100a00 */
[----:B0-----:R-:W2:Y:S04]  /*3a540*/  LDL.64 R24, [R1+0x80] ;  /* 0x0000800001187983 */ /* 0x001ea80000100a00 */
[----:B--2---:R0:W-:Y:S04]  /*3a550*/  STL.64 [R1+0x61d0], R24 ;  /* 0x0061d01801007387 */ /* 0x0041e80000100a00 */
[----:B0-----:R-:W2:Y:S01]  /*3a560*/  LDL.LU.64 R24, [R1+0x10d0] ;  /* 0x0010d00001187983 */ /* 0x001ea20000300a00 */
[----:B------:R-:W2:Y:S01]  /*3a570*/  LDL.LU.64 R26, [R1+0x10d8] ;  /* 0x0010d800011a7983 */ /* 0x000ea20000300a00 */
[C---:B------:R-:W-:Y:S02]  /*3a580*/  HMMA.16816.F32.BF16 R12, R4.reuse, R16, R12 ;  /* 0x00000010040c723c */ /* 0x040fe4000004180c */
[----:B--2---:R-:W-:Y:S01]  /*3a590*/  STL.64 [R1+0x61e8], R26 ;  /* 0x0061e81a01007387 */ /* 0x004fe20000100a00 */
[----:B------:R0:W-:Y:S03]  /*3a5a0*/  STL.64 [R1+0x61e0], R24 ;  /* 0x0061e01801007387 */ /* 0x0001e60000100a00 */
[----:B0-----:R-:W2:Y:S01]  /*3a5b0*/  LDL.LU.64 R24, [R1+0x10e0] ;  /* 0x0010e00001187983 */ /* 0x001ea20000300a00 */
[----:B------:R-:W2:Y:S11]  /*3a5c0*/  LDL.LU.64 R26, [R1+0x10e8] ;  /* 0x0010e800011a7983 */ /* 0x000eb60000300a00 */
[----:B------:R-:W-:Y:S05]  /*3a5d0*/  @!UPT UIADD3 URZ, URZ, URZ, URZ ;  /* 0x0000003f3f3ff290 */ /* 0x000fea000fffe03f */
[----:B------:R-:W-:Y:S02]  /*3a5e0*/  STL.64 [R1+0x330], R12 ;  /* 0x0003300c01007387 */ /* 0x000fe40000100a00 */
[----:B------:R0:W-:Y:S02]  /*3a5f0*/  STL.64 [R1+0x338], R14 ;  /* 0x0003380e01007387 */ /* 0x0001e40000100a00 */
[----:B0-----:R-:W2:Y:S01]  /*3a600*/  LDL.LU.64 R14, [R1+0x6200] ;  /* 0x00620000010e7983 */ /* 0x001ea20000300a00 */
[----:B------:R-:W2:Y:S02]  /*3a610*/  LDL.LU.64 R12, [R1+0x61f8] ;  /* 0x0061f800010c7983 */ /* 0x000ea40000300a00 */
[----:B------:R-:W-:Y:S02]  /*3a620*/  STL [R1+0x614c], R17 ;  /* 0x00614c1101007387 */ /* 0x000fe40000100800 */
[----:B------:R0:W-:Y:S02]  /*3a630*/  STL [R1+0x61c0], R16 ;  /* 0x0061c01001007387 */ /* 0x0001e40000100800 */
[----:B0-----:R-:W2:Y:S01]  /*3a640*/  LDL.LU.64 R16, [R1+0x1100] ;  /* 0x0011000001107983 */ /* 0x001ea20000300a00 */
[----:B------:R-:W2:Y:S01]  /*3a650*/  LDL.LU.64 R18, [R1+0x1108] ;  /* 0x0011080001127983 */ /* 0x000ea20000300a00 */
[C---:B---3--:R-:W-:Y:S08]  /*3a660*/  HMMA.16816.F32.BF16 R20, R4.reuse, R8, R20 ;  /* 0x000000080414723c */ /* 0x048ff00000041814 */
[C---:B--2---:R-:W-:Y:S11]  /*3a670*/  HMMA.16816.F32.BF16 R16, R4.reuse, R12, R16 ;  /* 0x0000000c0410723c */ /* 0x044ff60000041810 */
[----:B------:R-:W-:Y:S11]  /*3a680*/  @!UPT UIADD3 URZ, URZ, URZ, URZ ;  /* 0x0000003f3f3ff290 */ /* 0x000ff6000fffe03f */
[----:B------:R-:W-:Y:S01]  /*3a690*/  @!UPT UIADD3 URZ, URZ, URZ, URZ ;  /* 0x0000003f3f3ff290 */ /* 0x000fe2000fffe03f */
[----:B------:R0:W-:Y:S01]  /*3a6a0*/  STL.64 [R1+0x320], R16 ;  /* 0x0003201001007387 */ /* 0x0001e20000100a00 */
[----:B------:R1:W-:Y:S03]  /*3a6b0*/  STL.64 [R1+0x328], R18 ;  /* 0x0003281201007387 */ /* 0x0003e60000100a00 */
[----:B0-----:R-:W2:Y:S01]  /*3a6c0*/  LDL.LU.64 R16, [R1+0x10b0] ;  /* 0x0010b00001107983 */ /* 0x001ea20000300a00 */
[----:B-1----:R-:W2:Y:S02]  /*3a6d0*/  LDL.LU.64 R18, [R1+0x10b8] ;  /* 0x0010b80001127983 */ /* 0x002ea40000300a00 */
[----:B------:R-:W-:Y:S02]  /*3a6e0*/  STL.64 [R1+0x6140], R14 ;  /* 0x0061400e01007387 */ /* 0x000fe40000100a00 */
[----:B------:R0:W-:Y:S02]  /*3a6f0*/  STL.64 [R1+0x6138], R12 ;  /* 0x0061380c01007387 */ /* 0x0001e40000100a00 */
[----:B0-----:R-:W3:Y:S01]  /*3a700*/  LDL.LU.64 R12, [R1+0x10c0] ;  /* 0x0010c000010c7983 */ /* 0x001ee20000300a00 */
[----:B------:R-:W3:Y:S02]  /*3a710*/  LDL.LU.64 R14, [R1+0x10c8] ;  /* 0x0010c800010e7983 */ /* 0x000ee40000300a00 */
[----:B------:R0:W-:Y:S02]  /*3a720*/  STL.64 [R1+0x310], R20 ;  /* 0x0003101401007387 */ /* 0x0001e40000100a00 */
[----:B------:R1:W-:Y:S01]  /*3a730*/  STL.64 [R1+0x318], R22 ;  /* 0x0003181601007387 */ /* 0x0003e20000100a00 */
[----:B0-----:R-:W1:Y:S02]  /*3a740*/  LDL.LU.64 R20, [R1+0x61f0] ;  /* 0x0061f00001147983 */ /* 0x001e640000300a00 */
[C---:B-1----:R-:W-:Y:S02]  /*3a750*/  HMMA.16816.F32.BF16 R20, R4.reuse, R20, R24 ;  /* 0x000000140414723c */ /* 0x042fe40000041818 */
[----:B------:R-:W2:Y:S01]  /*3a760*/  LDL.LU.64 R26, [R1+0x61e8] ;  /* 0x0061e800011a7983 */ /* 0x000ea20000300a00 */
[----:B------:R-:W2:Y:S11]  /*3a770*/  LDL.LU.64 R24, [R1+0x61e0] ;  /* 0x0061e00001187983 */ /* 0x000eb60000300a00 */
[----:B------:R-:W-:Y:S09]  /*3a780*/  @!UPT UIADD3 URZ, URZ, URZ, URZ ;  /* 0x0000003f3f3ff290 */ /* 0x000ff2000fffe03f */
[----:B------:R0:W-:Y:S01]  /*3a790*/  STL.64 [R1+0x300], R20 ;  /* 0x0003001401007387 */ /* 0x0001e20000100a00 */
[----:B------:R2:W-:Y:S03]  /*3a7a0*/  STL.64 [R1+0x308], R22 ;  /* 0x0003081601007387 */ /* 0x0005e60000100a00 */
[----:B0-----:R-:W2:Y:S02]  /*3a7b0*/  LDL.LU.64 R20, [R1+0x61d8] ;  /* 0x0061d80001147983 */ /* 0x001ea40000300a00 */
[C---:B--2---:R-:W-:Y:S02]  /*3a7c0*/  HMMA.16816.F32.BF16 R20, R4.reuse, R20, R24 ;  /* 0x000000140414723c */ /* 0x044fe40000041818 */
[----:B------:R-:W3:Y:S11]  /*3a7d0*/  LDL.LU.64 R24, [R1+0x61d0] ;  /* 0x0061d00001187983 */ /* 0x000ef60000300a00 */
[----:B------:R-:W-:Y:S10]  /*3a7e0*/  @!UPT UIADD3 URZ, URZ, URZ, URZ ;  /* 0x0000003f3f3ff290 */ /* 0x000ff4000fffe03f */
[----:B------:R0:W-:Y:S01]  /*3a7f0*/  STL.64 [R1+0x2f0], R20 ;  /* 0x0002f01401007387 */ /* 0x0001e20000100a00 */
[----:B------:R-:W-:Y:S03]  /*3a800*/  STL.64 [R1+0x2f8], R22 ;  /* 0x0002f81601007387 */ /* 0x000fe60000100a00 */
[----:B0-----:R-:W2:Y:S01]  /*3a810*/  LDL.LU.64 R20, [R1+0x61c8] ;  /* 0x0061c80001147983 */ /* 0x001ea20000300a00 */
[C---:B---3--:R-:W-:Y:S11]  /*3a820*/  HMMA.16816.F32.BF16 R12, R4.reuse, R24, R12 ;  /* 0x00000018040c723c */ /* 0x048ff6000004180c */
[----:B------:R-:W-:Y:S11]  /*3a830*/  @!UPT UIADD3 URZ, URZ, URZ, URZ ;  /* 0x0000003f3f3ff290 */ /* 0x000ff6000fffe03f */
[----:B------:R-:W-:Y:S01]  /*3a840*/  @!UPT UIADD3 URZ, URZ, URZ, URZ ;  /* 0x0000003f3f3ff290 */ /* 0x000fe2000fffe03f */
[----:B------:R0:W-:Y:S01]  /*3a850*/  STL.64 [R1+0x2e0], R12 ;  /* 0x0002e00c01007387 */ /* 0x0001e20000100a00 */
[----:B------:R-:W-:Y:S03]  /*3a860*/  STL.64 [R1+0x2e8], R14 ;  /* 0x0002e80e01007387 */ /* 0x000fe60000100a00 */
[----:B0-----:R-:W3:Y:S01]  /*3a870*/  LDL.64 R12, [R1+0x20] ;  /* 0x00002000010c7983 */ /* 0x001ee20000100a00 */
[----:B------:R-:W-:Y:S02]  /*3a880*/  IMAD.MOV.U32 R10, RZ, RZ, R25 ;  /* 0x000000ffff0a7224 */ /* 0x000fe400078e0019 */
[----:B------:R-:W-:Y:S01]  /*3a890*/  IMAD.MOV.U32 R11, RZ, RZ, R24 ;  /* 0x000000ffff0b7224 */ /* 0x000fe200078e0018 */
[----:B---3--:R-:W-:Y:S02]  /*3a8a0*/  STL.64 [R1+0x6190], R12 ;  /* 0x0061900c01007387 */ /* 0x008fe40000100a00 */
[----:B------:R-:W-:Y:S02]  /*3a8b0*/  STL [R1+0x6120], R10 ;  /* 0x0061200a01007387 */ /* 0x000fe40000100800 */
[----:B------:R-:W-:Y:S02]  /*3a8c0*/  STL [R1+0x6110], R11 ;  /* 0x0061100b01007387 */ /* 0x000fe40000100800 */
[----:B------:R0:W-:Y:S02]  /*3a8d0*/  STL.64 [R1+0x6198], R8 ;  /* 0x0061980801007387 */ /* 0x0001e40000100a00 */
[----:B0-----:R-:W3:Y:S01]  /*3a8e0*/  LDL.64 R8, [R1+0x40] ;  /* 0x0000400001087983 */ /* 0x001ee20000100a00 */
[C---:B--2---:R-:W-:Y:S03]  /*3a8f0*/  HMMA.16816.F32.BF16 R12, R4.reuse, R20, R16 ;  /* 0x00000014040c723c */ /* 0x044fe60000041810 */
[----:B---3--:R0:W-:Y:S04]  /*3a900*/  STL.64 [R1+0x61b8], R8 ;  /* 0x0061b80801007387 */ /* 0x0081e80000100a00 */
[----:B0-----:R-:W2:Y:S01]  /*3a910*/  LDL.64 R8, [R1+0x60] ;  /* 0x0000600001087983 */ /* 0x001ea20000100a00 */
[----:B------:R-:W2:Y:S02]  /*3a920*/  LDL.LU.64 R16, [R1+0x10a0] ;  /* 0x0010a00001107983 */ /* 0x000ea40000300a00 */
[----:B------:R-:W2:Y:S11]  /*3a930*/  LDL.LU.64 R18, [R1+0x10a8] ;  /* 0x0010a80001127983 */ /* 0x000eb60000300a00 */
[----:B------:R-:W-:Y:S02]  /*3a940*/  @!UPT UIADD3 URZ, URZ, URZ, URZ ;  /* 0x0000003f3f3ff290 */ /* 0x000fe4000fffe03f */
[----:B------:R0:W-:Y:S01]  /*3a950*/  STL.64 [R1+0x4e0], R12 ;  /* 0x0004e00c01007387 */ /* 0x0001e20000100a00 */
[----:B------:R1:W-:Y:S01]  /*3a960*/  STL.64 [R1+0x4e8], R14 ;  /* 0x0004e80e01007387 */ /* 0x0003e20000100a00 */
[----:B------:R-:W3:Y:S02]  /*3a970*/  LDL.LU.64 R24, [R1+0x1090] ;  /* 0x0010900001187983 */ /* 0x000ee40000300a00 */
[----:B------:R-:W3:Y:S01]  /*3a980*/  LDL.LU.64 R26, [R1+0x1098] ;  /* 0x00109800011a7983 */ /* 0x000ee20000300a00 */
[----:B0-----:R-:W2:Y:S01]  /*3a990*/  LDL.LU.64 R12, [R1+0x1070] ;  /* 0x00107000010c7983 */ /* 0x001ea20000300a00 */
[----:B-1----:R-:W2:Y:S03]  /*3a9a0*/  LDL.LU.64 R14, [R1+0x1078] ;  /* 0x00107800010e7983 */ /* 0x002ea60000300a00 */
[----:B--2---:R-:W-:Y:S01]  /*3a9b0*/  STL.64 [R1+0x61a8], R14 ;  /* 0x0061a80e01007387 */ /* 0x004fe20000100a00 */
[----:B------:R0:W-:Y:S03]  /*3a9c0*/  STL.64 [R1+0x61a0], R12 ;  /* 0x0061a00c01007387 */ /* 0x0001e60000100a00 */
[----:B0-----:R-:W2:Y:S01]  /*3a9d0*/  LDL.LU.64 R12, [R1+0x1080] ;  /* 0x00108000010c7983 */ /* 0x001ea20000300a00 */
[----:B------:R-:W2:Y:S02]  /*3a9e0*/  LDL.LU.64 R14, [R1+0x1088] ;  /* 0x00108800010e7983 */ /* 0x000ea40000300a00 */
[----:B------:R-:W2:Y:S02]  /*3a9f0*/  LDL R23, [R1+0x2350] ;  /* 0x0023500001177983 */ /* 0x000ea40000100800 */
[----:B--2---:R-:W-:Y:S01]  /*3aa00*/  STL [R1+0x6150], R23 ;  /* 0x0061501701007387 */ /* 0x004fe20000100800 */
[----:B------:R-:W2:Y:S03]  /*3aa10*/  LDL.64 R20, [R1+0xc0] ;  /* 0x0000c00001147983 */ /* 0x000ea60000100a00 */
[----:B--2---:R0:W-:Y:S04]  /*3aa20*/  STL.64 [R1+0x6168], R20 ;  /* 0x0061681401007387 */ /* 0x0041e80000100a00 */
[----:B0-----:R-:W2:Y:S04]  /*3aa30*/  LDL.64 R20, [R1] ;  /* 0x0000000001147983 */ /* 0x001ea80000100a00 */
[----:B--2---:R0:W-:Y:S04]  /*3aa40*/  STL.64 [R1+0x6170], R20 ;  /* 0x0061701401007387 */ /* 0x0041e80000100a00 */
[----:B0-----:R-:W2:Y:S01]  /*3aa50*/  LDL.64 R20, [R1+0x10] ;  /* 0x0000100001147983 */ /* 0x001ea20000100a00 */
[C---:B------:R-:W-:Y:S03]  /*3aa60*/  HMMA.16816.F32.BF16 R16, R4.reuse, R8, R16 ;  /* 0x000000080410723c */ /* 0x040fe60000041810 */
[----:B--2---:R0:W-:Y:S04]  /*3aa70*/  STL.64 [R1+0x6188], R20 ;  /* 0x0061881401007387 */ /* 0x0041e80000100a00 */
[----:B0-----:R-:W3:Y:S11]  /*3aa80*/  LDL.64 R20, [R1+0x50] ;  /* 0x0000500001147983 */ /* 0x001ef60000100a00 */
[----:B------:R-:W-:Y:S05]  /*3aa90*/  @!UPT UIADD3 URZ, URZ, URZ, URZ ;  /* 0x0000003f3f3ff290 */ /* 0x000fea000fffe03f */
[----:B------:R0:W-:Y:S02]  /*3aaa0*/  STL.64 [R1+0x4d0], R16 ;  /* 0x0004d01001007387 */ /* 0x0001e40000100a00 */
[----:B------:R1:W-:Y:S01]  /*3aab0*/  STL.64 [R1+0x4d8], R18 ;  /* 0x0004d81201007387 */ /* 0x0003e20000100a00 */
[----:B0-----:R-:W2:Y:S01]  /*3aac0*/  LDL.LU R16, [R1+0x61c0] ;  /* 0x0061c00001107983 */ /* 0x001ea20000300800 */
[----:B-1----:R-:W-:Y:S02]  /*3aad0*/  IMAD.MOV.U32 R19, RZ, RZ, R8 ;  /* 0x000000ffff137224 */ /* 0x002fe400078e0008 */
[----:B------:R-:W-:Y:S02]  /*3aae0*/  IMAD.MOV.U32 R18, RZ, RZ, R9 ;  /* 0x000000ffff127224 */ /* 0x000fe400078e0009 */
[----:B------:R-:W2:Y:S03]  /*3aaf0*/  LDL.LU.64 R8, [R1+0x61b8] ;  /* 0x0061b80001087983 */ /* 0x000ea60000300a00 */
[----:B------:R-:W-:Y:S02]  /*3ab00*/  STL [R1+0x6148], R18 ;  /* 0x0061481201007387 */ /* 0x000fe40000100800 */
[----:B------:R-:W-:Y:S01]  /*3ab10*/  STL [R1+0x6124], R19 ;  /* 0x0061241301007387 */ /* 0x000fe20000100800 */
[C---:B---3--:R-:W-:Y:S11]  /*3ab20*/  HMMA.16816.F32.BF16 R24, R4.reuse, R20, R24 ;  /* 0x000000140418723c */ /* 0x048ff60000041818 */
[----:B------:R-:W-:Y:S11]  /*3ab30*/  @!UPT UIADD3 URZ, URZ, URZ, URZ ;  /* 0x0000003f3f3ff290 */ /* 0x000ff6000fffe03f */
[----:B------:R-:W-:Y:S01]  /*3ab40*/  @!UPT UIADD3 URZ, URZ, URZ, URZ ;  /* 0x0000003f3f3ff290 */ /* 0x000fe2000fffe03f */
[----:B------:R0:W-:Y:S01]  /*3ab50*/  STL.64 [R1+0x4c0], R24 ;  /* 0x0004c01801007387 */ /* 0x0001e20000100a00 */
[----:B------:R1:W-:Y:S03]  /*3ab60*/  STL.64 [R1+0x4c8], R26 ;  /* 0x0004c81a01007387 */ /* 0x0003e60000100a00 */
[----:B0-----:R-:W3:Y:S01]  /*3ab70*/  LDL.LU.64 R24, [R1+0x61b0] ;  /* 0x0061b00001187983 */ /* 0x001ee20000300a00 */
[----:B--2---:R-:W-:Y:S01]  /*3ab80*/  HMMA.16816.F32.BF16 R12, R4, R8, R12 ;  /* 0x00000008040c723c */ /* 0x004fe2000004180c */
[----:B-1----:R-:W-:Y:S02]  /*3ab90*/  IMAD.MOV.U32 R27, RZ, RZ, R20 ;  /* 0x000000ffff1b7224 */ /* 0x002fe400078e0014 */
[----:B------:R-:W-:Y:S02]  /*3aba0*/  IMAD.MOV.U32 R26, RZ, RZ, R21 ;  /* 0x000000ffff1a7224 */ /* 0x000fe400078e0015 */
[----:B------:R-:W2:Y:S01]  /*3abb0*/  LDL.LU.64 R20, [R1+0x1060] ;  /* 0x0010600001147983 */ /* 0x000ea20000300a00 */
[----:B------:R-:W2:Y:S02]  /*3abc0*/  LDL.LU.64 R22, [R1+0x1068] ;  /* 0x0010680001167983 */ /* 0x000ea40000300a00 */
[----:B------:R-:W-:Y:S01]  /*3abd0*/  STL.64 [R1+0x6160], R26 ;  /* 0x0061601a01007387 */ /* 0x000fe20000100a00 */
[----:B---3--:R0:W-:Y:S04]  /*3abe0*/  STL.64 [R1+0x6158], R24 ;  /* 0x0061581801007387 */ /* 0x0081e80000100a00 */
[----:B0-----:R-:W3:Y:S10]  /*3abf0*/  LDL.64 R24, [R1+0x30] ;  /* 0x0000300001187983 */ /* 0x001ef40000100a00 */
[----:B------:R-:W-:Y:S02]  /*3ac00*/  STL.64 [R1+0x4b0], R12 ;  /* 0x0004b00c01007387 */ /* 0x000fe40000100a00 */
[----:B------:R0:W-:Y:S02]  /*3ac10*/  STL.64 [R1+0x4b8], R14 ;  /* 0x0004b80e01007387 */ /* 0x0001e40000100a00 */
[----:B0-----:R-:W3:Y:S01]  /*3ac20*/  LDL.LU.64 R14, [R1+0x61a8] ;  /* 0x0061a800010e7983 */ /* 0x001ee20000300a00 */
[----:B------:R-:W3:Y:S02]  /*3ac30*/  LDL.LU.64 R12, [R1+0x61a0] ;  /* 0x0061a000010c7983 */ /* 0x000ee40000300a00 */
[----:B------:R-:W-:-:S02]  /*3ac40*/  IMAD.MOV.U32 R2, RZ, RZ, R8 ;  /* 0x000000ffff027224 */ /* 0x000fc400078e0008 */
[----:B------:R-:W-:Y:S02]  /*3ac50*/  IMAD.MOV.U32 R0, RZ, RZ, R9 ;  /* 0x000000ffff007224 */ /* 0x000fe400078e0009 */
[----:B------:R-:W2:Y:S01]  /*3ac60*/  LDL.LU.64 R8, [R1+0x6198] ;  /* 0x0061980001087983 */ /* 0x000ea20000300a00 */
[C---:B---3--:R-:W-:Y:S01]  /*3ac70*/  HMMA.16816.F32.BF16 R12, R4.reuse, R24, R12 ;  /* 0x00000018040c723c */ /* 0x048fe2000004180c */
[----:B------:R-:W-:Y:S02]  /*3ac80*/  IMAD.MOV.U32 R11, RZ, RZ, R24 ;  /* 0x000000ffff0b7224 */ /* 0x000fe400078e0018 */
[----:B------:R-:W-:Y:S11]  /*3ac90*/  IMAD.MOV.U32 R28, RZ, RZ, R25 ;  /* 0x000000ffff1c7224 */ /* 0x000ff600078e0019 */
[----:B------:R-:W-:Y:S09]  /*3aca0*/  @!UPT UIADD3 URZ, URZ, URZ, URZ ;  /* 0x0000003f3f3ff290 */ /* 0x000ff2000fffe03f */
[----:B------:R0:W-:Y:S01]  /*3acb0*/  STL.64 [R1+0x4a0], R12 ;  /* 0x0004a00c01007387 */ /* 0x0001e20000100a00 */
[----:B------:R-:W-:Y:S03]  /*3acc0*/  STL.64 [R1+0x4a8], R14 ;  /* 0x0004a80e01007387 */ /* 0x000fe60000100a00 */
[----:B0-----:R-:W2:Y:S01]  /*3acd0*/  LDL.LU.64 R12, [R1+0x6190] ;  /* 0x00619000010c7983 */ /* 0x001ea20000300a00 */
[----:B------:R-:W3:Y:S02]  /*3ace0*/  LDL.LU.64 R24, [R1+0x1030] ;  /* 0x0010300001187983 */ /* 0x000ee40000300a00 */
[----:B------:R-:W3:Y:S01]  /*3acf0*/  LDL.LU.64 R26, [R1+0x1038] ;  /* 0x00103800011a7983 */ /* 0x000ee20000300a00 */
[C---:B--2---:R-:W-:Y:S01]  /*3ad00*/  HMMA.16816.F32.BF16 R20, R4.reuse, R12, R20 ;  /* 0x0000000c0414723c */ /* 0x044fe20000041814 */
[----:B---3--:R-:W-:Y:S01]  /*3ad10*/  STL.64 [R1+0x6180], R26 ;  /* 0x0061801a01007387 */ /* 0x008fe20000100a00 */
[----:B------:R0:W-:Y:S03]  /*3ad20*/  STL.64 [R1+0x6178], R24 ;  /* 0x0061781801007387 */ /* 0x0001e60000100a00 */
[----:B0-----:R-:W2:Y:S01]  /*3ad30*/  LDL.LU.64 R24, [R1+0x1050] ;  /* 0x0010500001187983 */ /* 0x001ea20000300a00 */
[----:B------:R-:W2:Y:S11]  /*3ad40*/  LDL.LU.64 R26, [R1+0x1058] ;  /* 0x00105800011a7983 */ /* 0x000eb60000300a00 */
[----:B------:R-:W-:Y:S06]  /*3ad50*/  @!UPT UIADD3 URZ, URZ, URZ, URZ ;  /* 0x0000003f3f3ff290 */ /* 0x000fec000fffe03f */
[----:B------:R0:W-:Y:S01]  /*3ad60*/  STL.64 [R1+0x490], R20 ;  /* 0x0004901401007387 */ /* 0x0001e20000100a00 */
[----:B------:R-:W-:Y:S03]  /*3ad70*/  STL.64 [R1+0x498], R22 ;  /* 0x0004981601007387 */ /* 0x000fe60000100a00 */
[----:B0-----:R-:W2:Y:S01]  /*3ad80*/  LDL.LU.64 R20, [R1+0x6188] ;  /* 0x0061880001147983 */ /* 0x001ea20000300a00 */
[----:B------:R-:W-:Y:S02]  /*3ad90*/  IMAD.MOV.U32 R10, RZ, RZ, R13 ;  /* 0x000000ffff0a7224 */ /* 0x000fe400078e000d */
[----:B------:R-:W-:Y:S02]  /*3ada0*/  IMAD.MOV.U32 R19, RZ, RZ, R12 ;  /* 0x000000ffff137224 */ /* 0x000fe400078e000c */
[----:B------:R-:W3:Y:S01]  /*3adb0*/  LDL.LU.64 R12, [R1+0x1020] ;  /* 0x00102000010c7983 */ /* 0x000ee20000300a00 */
[----:B------:R-:W3:Y:S02]  /*3adc0*/  LDL.LU.64 R14, [R1+0x1028] ;  /* 0x00102800010e7983 */ /* 0x000ee40000300a00 */
[----:B------:R-:W-:Y:S02]  /*3add0*/  STL.64 [R1+0x6130], R10 ;  /* 0x0061300a01007387 */ /* 0x000fe40000100a00 */
[----:B------:R0:W-:Y:S02]  /*3ade0*/  STL.64 [R1+0x6128], R8 ;  /* 0x0061280801007387 */ /* 0x0001e40000100a00 */
[----:B0-----:R-:W3:Y:S01]  /*3adf0*/  LDL.LU.64 R8, [R1+0x1040] ;  /* 0x0010400001087983 */ /* 0x001ee20000300a00 */
[----:B------:R-:W3:Y:S01]  /*3ae00*/  LDL.LU.64 R10, [R1+0x1048] ;  /* 0x00104800010a7983 */ /* 0x000ee20000300a00 */
        /* <DEDUP_REMOVED lines=8> */
[----:B------:R-:W3:Y:S02]  /*3ae90*/  LDL.LU.64 R20, [R1+0x6170] ;  /* 0x0061700001147983 */ /* 0x000ee40000300a00 */
[C---:B---3--:R-:W-:Y:S11]  /*3aea0*/  HMMA.16816.F32.BF16 R8, R4.reuse, R20, R8 ;  /* 0x000000140408723c */ /* 0x048ff60000041808 */
[----:B------:R-:W-:Y:S11]  /*3aeb0*/  @!UPT UIADD3 URZ, URZ, URZ, URZ ;  /* 0x0000003f3f3ff290 */ /* 0x000ff6000fffe03f */
[----:B------:R-:W-:Y:S01]  /*3aec0*/  @!UPT UIADD3 URZ, URZ, URZ, URZ ;  /* 0x0000003f3f3ff290 */ /* 0x000fe2000fffe03f */
[----:B------:R0:W-:Y:S01]  /*3aed0*/  STL.64 [R1+0x470], R8 ;  /* 0x0004700801007387 */ /* 0x0001e20000100a00 */
[----:B------:R1:W-:Y:S02]  /*3aee0*/  STL.64 [R1+0x478], R10 ;  /* 0x0004780a01007387 */ /* 0x0003e40000100a00 */
[----:B0-----:R-:W-:Y:S02]  /*3aef0*/  IMAD.MOV.U32 R8, RZ, RZ, R21 ;  /* 0x000000ffff087224 */ /* 0x001fe400078e0015 */
[----:B-1----:R-:W-:Y:S02]  /*3af00*/  IMAD.MOV.U32 R10, RZ, RZ, R20 ;  /* 0x000000ffff0a7224 */ /* 0x002fe400078e0014 */
[----:B------:R-:W2:Y:S01]  /*3af10*/  LDL.LU.64 R20, [R1+0x6168] ;  /* 0x0061680001147983 */ /* 0x000ea20000300a00 */
[----:B----4-:R-:W-:Y:S01]  /*3af20*/  STL [R1+0x5e38], R29 ;  /* 0x005e381d01007387 */ /* 0x010fe20000100800 */
[----:B--2---:R-:W-:Y:S11]  /*3af30*/  HMMA.16816.F32.BF16 R24, R4, R20, R24 ;  /* 0x000000140418723c */ /* 0x004ff60000041818 */
[----:B------:R-:W-:Y:S11]  /*3af40*/  @!UPT UIADD3 URZ, URZ, URZ, URZ ;  /* 0x0000003f3f3ff290 */ /* 0x000ff6000fffe03f */
[----:B------:R-:W-:Y:S01]  /*3af50*/  @!UPT UIADD3 URZ, URZ, URZ, URZ ;  /* 0x0000003f3f3ff290 */ /* 0x000fe2000fffe03f */
[----:B------:R-:W-:Y:S01]  /*3af60*/  STL.64 [R1+0x460], R24 ;  /* 0x0004601801007387 */ /* 0x000fe20000100a00 */
[----:B------:R0:W-:Y:S03]  /*3af70*/  STL.64 [R1+0x468], R26 ;  /* 0x0004681a01007387 */ /* 0x0001e60000100a00 */
[----:B0-----:R-:W2:Y:S01]  /*3af80*/  LDL.LU.64 R26, [R1+0x6160] ;  /* 0x00616000011a7983 */ /* 0x001ea20000300a00 */
[----:B------:R-:W3:Y:S02]  /*3af90*/  LDL.LU.64 R24, [R1+0x6158] ;  /* 0x0061580001187983 */ /* 0x000ee40000300a00 */
[----:B------:R-:W4:Y:S01]  /*3afa0*/  LDL.LU R23, [R1+0x6150] ;  /* 0x0061500001177983 */ /* 0x000f220000300800 */
[----:B------:R-:W-:Y:S01]  /*3afb0*/  LOP3.LUT R3, R29, 0x60, RZ, 0x3c, !PT ;  /* 0x000000601d037812 */ /* 0x000fe200078e3cff */
[----:B------:R-:W-:Y:S02]  /*3afc0*/  IMAD.MOV.U32 R29, RZ, RZ, R8 ;  /* 0x000000ffff1d7224 */ /* 0x000fe400078e0008 */
[----:B------:R-:W-:-:S02]  /*3afd0*/  IMAD.MOV.U32 R9, RZ, RZ, R20 ;  /* 0x000000ffff097224 */ /* 0x000fc400078e0014 */
[----:B------:R-:W-:Y:S01]  /*3afe0*/  IMAD.MOV.U32 R8, RZ, RZ, R21 ;  /* 0x000000ffff087224 */ /* 0x000fe200078e0015 */
[----:B---3--:R-:W-:Y:S01]  /*3aff0*/  HMMA.16816.F32.BF16 R12, R4, R24, R12 ;  /* 0x00000018040c723c */ /* 0x008fe2000004180c */
[----:B----4-:R-:W-:Y:S06]  /*3b000*/  LDSM.16.MT88.4 R20, [R23+0x10180] ;  /* 0x010180001714783b */ /* 0x010fec0000004200 */
[----:B------:R-:W-:Y:S11]  /*3b010*/  IMAD.MOV.U32 R7, RZ, RZ, R10 ;  /* 0x000000ffff077224 */ /* 0x000ff600078e000a */
[----:B------:R-:W-:Y:S05]  /*3b020*/  @!UPT UIADD3 URZ, URZ, URZ, URZ ;  /* 0x0000003f3f3ff290 */ /* 0x000fea000fffe03f */
[----:B------:R0:W-:Y:S01]  /*3b030*/  STL.64 [R1+0x2d0], R12 ;  /* 0x0002d00c01007387 */ /* 0x0001e20000100a00 */
[----:B------:R1:W-:Y:S03]  /*3b040*/  STL.64 [R1+0x2d8], R14 ;  /* 0x0002d80e01007387 */ /* 0x0003e60000100a00 */
[----:B0-----:R-:W3:Y:S01]  /*3b050*/  LDL.LU.64 R12, [R1+0x12d0] ;  /* 0x0012d000010c7983 */ /* 0x001ee20000300a00 */
[----:B-1----:R-:W3:Y:S02]  /*3b060*/  LDL.LU.64 R14, [R1+0x12d8] ;  /* 0x0012d800010e7983 */ /* 0x002ee40000300a00 */
[----:B------:R0:W-:Y:S02]  /*3b070*/  STL.64 [R1+0x6020], R24 ;  /* 0x0060201801007387 */ /* 0x0001e40000100a00 */
[----:B0-----:R-:W-:Y:S02]  /*3b080*/  IMAD.MOV.U32 R24, RZ, RZ, R9 ;  /* 0x000000ffff187224 */ /* 0x001fe400078e0009 */
[----:B------:R-:W-:-:S02]  /*3b090*/  IMAD.MOV.U32 R25, RZ, RZ, R8 ;  /* 0x000000ffff197224 */ /* 0x000fc400078e0008 */
[----:B------:R-:W4:Y:S01]  /*3b0a0*/  LDL.LU.64 R8, [R1+0x12c0] ;  /* 0x0012c00001087983 */ /* 0x000f220000300a00 */
[----:B------:R-:W4:Y:S02]  /*3b0b0*/  LDL.LU.64 R10, [R1+0x12c8] ;  /* 0x0012c800010a7983 */ /* 0x000f240000300a00 */
[----:B------:R0:W-:Y:S02]  /*3b0c0*/  STL.64 [R1+0x6038], R24 ;  /* 0x0060381801007387 */ /* 0x0001e40000100a00 */
[----:B0-----:R-:W-:Y:S02]  /*3b0d0*/  IMAD.MOV.U32 R24, RZ, RZ, R7 ;  /* 0x000000ffff187224 */ /* 0x001fe400078e0007 */
[----:B------:R-:W0:Y:S01]  /*3b0e0*/  LDSM.16.MT88.4 R4, [R3+0x10000] ;  /* 0x010000000304783b */ /* 0x000e220000004200 */
[----:B------:R-:W-:-:S05]  /*3b0f0*/  IMAD.MOV.U32 R25, RZ, RZ, R29 ;  /* 0x000000ffff197224 */ /* 0x000fca00078e001d */
[----:B------:R1:W-:Y:S02]  /*3b100*/  STL.64 [R1+0x6050], R24 ;  /* 0x0060501801007387 */ /* 0x0003e40000100a00 */
[----:B-1----:R-:W-:Y:S02]  /*3b110*/  IMAD.MOV.U32 R24, RZ, RZ, R17 ;  /* 0x000000ffff187224 */ /* 0x002fe400078e0011 */
[----:B------:R-:W3:Y:S01]  /*3b120*/  LDL.LU R17, [R1+0x614c] ;  /* 0x00614c0001117983 */ /* 0x000ee20000300800 */
[----:B------:R-:W-:Y:S02]  /*3b130*/  IMAD.MOV.U32 R25, RZ, RZ, R18 ;  /* 0x000000ffff197224 */ /* 0x000fe400078e0012 */
[----:B------:R-:W2:Y:S03]  /*3b140*/  LDL.LU R18, [R1+0x6148] ;  /* 0x0061480001127983 */ /* 0x000ea60000300800 */
[----:B------:R-:W-:Y:S04]  /*3b150*/  STL.64 [R1+0x6068], R24 ;  /* 0x0060681801007387 */ /* 0x000fe80000100a00 */
[----:B0-----:R-:W-:Y:S01]  /*3b160*/  STL.64 [R1+0x6018], R6 ;  /* 0x0060180601007387 */ /* 0x001fe20000100a00 */
[----:B------:R0:W-:Y:S03]  /*3b170*/  STL.64 [R1+0x6010], R4 ;  /* 0x0060100401007387 */ /* 0x0001e60000100a00 */
        /* <DEDUP_REMOVED lines=10> */
[----:B------:R-:W-:Y:S01]  /*3b220*/  STL.64 [R1+0x60e8], R16 ;  /* 0x0060e81001007387 */ /* 0x000fe20000100a00 */
[C---:B----4-:R-:W-:Y:S11]  /*3b230*/  HMMA.16816.F32.BF16 R8, R20.reuse, R12, R8 ;  /* 0x0000000c1408723c */ /* 0x050ff60000041808 */
[----:B------:R-:W-:Y:S11]  /*3b240*/  @!UPT UIADD3 URZ, URZ, URZ, URZ ;  /* 0x0000003f3f3ff290 */ /* 0x000ff6000fffe03f */
[----:B------:R-:W-:Y:S01]  /*3b250*/  @!UPT UIADD3 URZ, URZ, URZ, URZ ;  /* 0x0000003f3f3ff290 */ /* 0x000fe2000fffe03f */
[----:B------:R-:W-:Y:S01]  /*3b260*/  STL.64 [R1+0x1c0], R8 ;  /* 0x0001c00801007387 */ /* 0x000fe20000100a00 */
[----:B------:R0:W-:Y:S03]  /*3b270*/  STL.64 [R1+0x1c8], R10 ;  /* 0x0001c80a01007387 */ /* 0x0001e60000100a00 */
[----:B0-----:R-:W4:Y:S01]  /*3b280*/  LDL.LU.64 R10, [R1+0x6130] ;  /* 0x00613000010a7983 */ /* 0x001f220000300a00 */
[----:B------:R-:W2:Y:S02]  /*3b290*/  LDL.LU.64 R8, [R1+0x6128] ;  /* 0x0061280001087983 */ /* 0x000ea40000300a00 */
[----:B------:R-:W-:Y:S02]  /*3b2a0*/  IMAD.MOV.U32 R24, RZ, RZ, R19 ;  /* 0x000000ffff187224 */ /* 0x000fe400078e0013 */
[----:B------:R-:W3:Y:S01]  /*3b2b0*/  LDL.LU R19, [R1+0x6124] ;  /* 0x0061240001137983 */ /* 0x000ee20000300800 */
[----:B--2---:R-:W-:Y:S01]  /*3b2c0*/  HMMA.16816.F32.BF16 R4, R20, R8, R4 ;  /* 0x000000081404723c */ /* 0x004fe20000041804 */
[----:B----4-:R-:W-:-:S02]  /*3b2d0*/  IMAD.MOV.U32 R25, RZ, RZ, R10 ;  /* 0x000000ffff197224 */ /* 0x010fc400078e000a */
[----:B------:R-:W2:Y:S03]  /*3b2e0*/  LDL.LU R10, [R1+0x6120] ;  /* 0x00612000010a7983 */ /* 0x000ea60000300800 */
[----:B------:R-:W-:Y:S02]  /*3b2f0*/  STL.64 [R1+0x6080], R24 ;  /* 0x0060801801007387 */ /* 0x000fe40000100a00 */
[----:B---3--:R-:W-:Y:S02]  /*3b300*/  STL.64 [R1+0x6030], R14 ;  /* 0x0060300e01007387 */ /* 0x008fe40000100a00 */
[----:B------:R0:W-:Y:S02]  /*3b310*/  STL.64 [R1+0x6028], R12 ;  /* 0x0060280c01007387 */ /* 0x0001e40000100a00 */
[----:B0-----:R-:W3:Y:S01]  /*3b320*/  LDL.LU.64 R12, [R1+0x12a0] ;  /* 0x0012a000010c7983 */ /* 0x001ee20000300a00 */
[----:B------:R-:W3:Y:S10]  /*3b330*/  LDL.LU.64 R14, [R1+0x12a8] ;  /* 0x0012a800010e7983 */ /* 0x000ef40000300a00 */
[----:B------:R0:W-:Y:S01]  /*3b340*/  STL.64 [R1+0x1b0], R4 ;  /* 0x0001b00401007387 */ /* 0x0001e20000100a00 */
[----:B------:R-:W-:Y:S03]  /*3b350*/  STL.64 [R1+0x1b8], R6 ;  /* 0x0001b80601007387 */ /* 0x000fe60000100a00 */
[----:B0-----:R-:W3:Y:S01]  /*3b360*/  LDL.LU.64 R4, [R1+0x6118] ;  /* 0x0061180001047983 */ /* 0x001ee20000300a00 */
[----:B------:R-:W-:-:S02]  /*3b370*/  IMAD.MOV.U32 R24, RZ, RZ, R11 ;  /* 0x000000ffff187224 */ /* 0x000fc400078e000b */
[----:B------:R-:W-:Y:S02]  /*3b380*/  IMAD.MOV.U32 R25, RZ, RZ, R28 ;  /* 0x000000ffff197224 */ /* 0x000fe400078e001c */
[----:B------:R-:W4:Y:S03]  /*3b390*/  LDL.LU R11, [R1+0x6110] ;  /* 0x00611000010b7983 */ /* 0x000f260000300800 */
[----:B------:R0:W-:Y:S02]  /*3b3a0*/  STL.64 [R1+0x6098], R24 ;  /* 0x0060981801007387 */ /* 0x0001e40000100a00 */
[----:B0-----:R-:W-:Y:S02]  /*3b3b0*/  IMAD.MOV.U32 R24, RZ, RZ, R2 ;  /* 0x000000ffff187224 */ /* 0x001fe400078e0002 */
[----:B------:R-:W-:-:S05]  /*3b3c0*/  IMAD.MOV.U32 R25, RZ, RZ, R0 ;  /* 0x000000ffff197224 */ /* 0x000fca00078e0000 */
[----:B------:R0:W-:Y:S01]  /*3b3d0*/  STL.64 [R1+0x60b0], R24 ;  /* 0x0060b01801007387 */ /* 0x0001e20000100a00 */
[----:B------:R-:W-:Y:S02]  /*3b3e0*/  STL.64 [R1+0x6008], R8 ;  /* 0x0060080801007387 */ /* 0x000fe40000100a00 */
[----:B0-----:R-:W-:Y:S02]  /*3b3f0*/  IMAD.MOV.U32 R24, RZ, RZ, R27 ;  /* 0x000000ffff187224 */ /* 0x001fe400078e001b */
[----:B------:R-:W-:Y:S01]  /*3b400*/  IMAD.MOV.U32 R25, RZ, RZ, R26 ;  /* 0x000000ffff197224 */ /* 0x000fe200078e001a */
[----:B---3--:R-:W-:Y:S11]  /*3b410*/  HMMA.16816.F32.BF16 R12, R20, R4, R12 ;  /* 0x00000004140c723c */ /* 0x008ff6000004180c */
[----:B------:R-:W-:Y:S11]  /*3b420*/  @!UPT UIADD3 URZ, URZ, URZ, URZ ;  /* 0x0000003f3f3ff290 */ /* 0x000ff6000fffe03f */
[----:B------:R-:W-:Y:S01]  /*3b430*/  @!UPT UIADD3 URZ, URZ, URZ, URZ ;  /* 0x0000003f3f3ff290 */ /* 0x000fe2000fffe03f */
[----:B------:R-:W-:Y:S01]  /*3b440*/  STL.64 [R1+0x1a0], R12 ;  /* 0x0001a00c01007387 */ /* 0x000fe20000100a00 */
[----:B------:R-:W-:Y:S02]  /*3b450*/  STL.64 [R1+0x1a8], R14 ;  /* 0x0001a80e01007387 */ /* 0x000fe40000100a00 */
[----:B------:R0:W-:Y:S02]  /*3b460*/  STL.64 [R1+0x60c8], R24 ;  /* 0x0060c81801007387 */ /* 0x0001e40000100a00 */
[----:B------:R-:W3:Y:S02]  /*3b470*/  LDL.LU.64 R16, [R1+0x1270] ;  /* 0x0012700001107983 */ /* 0x000ee40000300a00 */
[----:B0-----:R-:W-:Y:S02]  /*3b480*/  IMAD.MOV.U32 R24, RZ, RZ, R19 ;  /* 0x000000ffff187224 */ /* 0x001fe400078e0013 */
[----:B------:R-:W-:Y:S02]  /*3b490*/  IMAD.MOV.U32 R25, RZ, RZ, R18 ;  /* 0x000000ffff197224 */ /* 0x000fe400078e0012 */
[----:B------:R-:W2:Y:S04]  /*3b4a0*/  LDL.LU.64 R18, [R1+0x1278] ;  /* 0x0012780001127983 */ /* 0x000ea80000300a00 */
[----:B--2---:R-:W-:Y:S01]  /*3b4b0*/  STL.64 [R1+0x60f8], R18 ;  /* 0x0060f81201007387 */ /* 0x004fe20000100a00 */
[----:B---3--:R4:W-:Y:S02]  /*3b4c0*/  STL.64 [R1+0x60f0], R16 ;  /* 0x0060f01001007387 */ /* 0x0089e40000100a00 */
[----:B------:R-:W2:Y:S02]  /*3b4d0*/  LDL.LU.64 R8, [R1+0x1290] ;  /* 0x0012900001087983 */ /* 0x000ea40000300a00 */
[----:B----4-:R-:W-:-:S02]  /*3b4e0*/  IMAD.MOV.U32 R16, RZ, RZ, R11 ;  /* 0x000000ffff107224 */ /* 0x010fc400078e000b */
[----:B------:R-:W-:Y:S02]  /*3b4f0*/  IMAD.MOV.U32 R17, RZ, RZ, R10 ;  /* 0x000000ffff117224 */ /* 0x000fe400078e000a */
[----:B------:R-:W2:Y:S03]  /*3b500*/  LDL.LU.64 R10, [R1+0x1298] ;  /* 0x00129800010a7983 */ /* 0x000ea60000300a00 */
[----:B------:R0:W-:Y:S02]  /*3b510*/  STL.64 [R1+0x6108], R16 ;  /* 0x0061081001007387 */ /* 0x0001e40000100a00 */
[----:B0-----:R-:W2:Y:S01]  /*3b520*/  LDL.64 R16, [R1+0x90] ;  /* 0x0000900001107983 */ /* 0x001ea20000100a00 */
[----:B------:R0:W-:Y:S03]  /*3b530*/  STL.64 [R1+0x60e0], R24 ;  /* 0x0060e01801007387 */ /* 0x0001e60000100a00 */
[----:B0-----:R-:W3:Y:S04]  /*3b540*/  LDL.64 R24, [R1+0x70] ;  /* 0x0000700001187983 */ /* 0x001ee80000100a00 */
[----:B---3--:R0:W-:Y:S04]  /*3b550*/  STL.64 [R1+0x6100], R24 ;  /* 0x0061001801007387 */ /* 0x0081e80000100a00 */
[----:B0-----:R-:W3:Y:S01]  /*3b560*/  LDL.LU.64 R24, [R1+0x1280] ;  /* 0x0012800001187983 */ /* 0x001ee20000300a00 */
[----:B------:R-:W3:Y:S02]  /*3b570*/  LDL.LU.64 R26, [R1+0x1288] ;  /* 0x00128800011a7983 */ /* 0x000ee40000300a00 */
[----:B------:R-:W4:Y:S02]  /*3b580*/  LDL.LU.64 R12, [R1+0x11f0] ;  /* 0x0011f000010c7983 */ /* 0x000f240000300a00 */
[----:B------:R-:W2:Y:S02]  /*3b590*/  LDL.LU.64 R14, [R1+0x11f8] ;  /* 0x0011f800010e7983 */ /* 0x000ea40000300a00 */
[----:B--2---:R-:W-:Y:S01]  /*3b5a0*/  STL.64 [R1+0x6048], R14 ;  /* 0x0060480e01007387 */ /* 0x004fe20000100a00 */
[----:B----4-:R0:W-:Y:S03]  /*3b5b0*/  STL.64 [R1+0x6040], R12 ;  /* 0x0060400c01007387 */ /* 0x0101e60000100a00 */
        /* <DEDUP_REMOVED lines=17> */
[----:B------:R-:W4:Y:S01]  /*3b6d0*/  LDL.LU.64 R14, [R1+0x1248] ;  /* 0x00124800010e7983 */ /* 0x000f220000300a00 */
[----:B------:R-:W-:Y:S02]  /*3b6e0*/  HMMA.16816.F32.BF16 R8, R20, R16, R8 ;  /* 0x000000101408723c */ /* 0x000fe40000041808 */
[----:B----4-:R-:W-:Y:S01]  /*3b6f0*/  STL.64 [R1+0x60c0], R14 ;  /* 0x0060c00e01007387 */ /* 0x010fe20000100a00 */
[----:B--2---:R0:W-:Y:S03]  /*3b700*/  STL.64 [R1+0x60b8], R12 ;  /* 0x0060b80c01007387 */ /* 0x0041e60000100a00 */
[----:B0-----:R-:W2:Y:S01]  /*3b710*/  LDL.LU.64 R12, [R1+0x1250] ;  /* 0x00125000010c7983 */ /* 0x001ea20000300a00 */
[----:B------:R-:W4:Y:S02]  /*3b720*/  LDL.LU.64 R14, [R1+0x1258] ;  /* 0x00125800010e7983 */ /* 0x000f240000300a00 */
[----:B------:R-:W-:-:S02]  /*3b730*/  IMAD.MOV.U32 R2, RZ, RZ, R4 ;  /* 0x000000ffff027224 */ /* 0x000fc400078e0004 */
[----:B------:R-:W-:Y:S01]  /*3b740*/  IMAD.MOV.U32 R0, RZ, RZ, R5 ;  /* 0x000000ffff007224 */ /* 0x000fe200078e0005 */
[----:B----4-:R-:W-:Y:S01]  /*3b750*/  STL.64 [R1+0x60d8], R14 ;  /* 0x0060d80e01007387 */ /* 0x010fe20000100a00 */
[----:B--2---:R0:W-:Y:S03]  /*3b760*/  STL.64 [R1+0x60d0], R12 ;  /* 0x0060d00c01007387 */ /* 0x0041e60000100a00 */
[----:B0-----:R-:W2:Y:S01]  /*3b770*/  LDL.LU.64 R12, [R1+0x1260] ;  /* 0x00126000010c7983 */ /* 0x001ea20000300a00 */
[----:B------:R-:W2:Y:S02]  /*3b780*/  LDL.LU.64 R14, [R1+0x1268] ;  /* 0x00126800010e7983 */ /* 0x000ea40000300a00 */
[----:B------:R-:W4:Y:S02]  /*3b790*/  LDL.LU.64 R4, [R1+0xf90] ;  /* 0x000f900001047983 */ /* 0x000f240000300a00 */
[----:B------:R-:W4:Y:S02]  /*3b7a0*/  LDL.LU.64 R6, [R1+0xf98] ;  /* 0x000f980001067983 */ /* 0x000f240000300a00 */
[----:B------:R0:W-:Y:S01]  /*3b7b0*/  STL.64 [R1+0x190], R8 ;  /* 0x0001900801007387 */ /* 0x0001e20000100a00 */
[----:B------:R-:W-:Y:S02]  /*3b7c0*/  STL.64 [R1+0x198], R10 ;  /* 0x0001980a01007387 */ /* 0x000fe40000100a00 */
[----:B0-----:R-:W-:-:S02]  /*3b7d0*/  IMAD.MOV.U32 R9, RZ, RZ, R16 ;  /* 0x000000ffff097224 */ /* 0x001fc400078e0010 */
[----:B------:R-:W-:Y:S02]  /*3b7e0*/  IMAD.MOV.U32 R8, RZ, RZ, R17 ;  /* 0x000000ffff087224 */ /* 0x000fe400078e0011 */
[----:B------:R-:W3:Y:S02]  /*3b7f0*/  LDL.LU.64 R16, [R1+0x6108] ;  /* 0x0061080001107983 */ /* 0x000ee40000300a00 */
[C---:B---3--:R-:W-:Y:S02]  /*3b800*/  HMMA.16816.F32.BF16 R16, R20.reuse, R16, R24 ;  /* 0x000000101410723c */ /* 0x048fe40000041818 */
[----:B------:R-:W3:Y:S11]  /*3b810*/  LDL.LU.64 R24, [R1+0x6100] ;  /* 0x0061000001187983 */ /* 0x000ef60000300a00 */
[----:B------:R-:W-:Y:S10]  /*3b820*/  @!UPT UIADD3 URZ, URZ, URZ, URZ ;  /* 0x0000003f3f3ff290 */ /* 0x000ff4000fffe03f */
[----:B------:R-:W-:Y:S01]  /*3b830*/  STL.64 [R1+0x180], R16 ;  /* 0x0001801001007387 */ /* 0x000fe20000100a00 */
[----:B------:R0:W-:Y:S03]  /*3b840*/  STL.64 [R1+0x188], R18 ;  /* 0x0001881201007387 */ /* 0x0001e60000100a00 */
[----:B0-----:R-:W3:Y:S01]  /*3b850*/  LDL.LU.64 R18, [R1+0x60f8] ;  /* 0x0060f80001127983 */ /* 0x001ee20000300a00 */
[----:B------:R-:W3:Y:S02]  /*3b860*/  LDL.LU.64 R16, [R1+0x60f0] ;  /* 0x0060f00001107983 */ /* 0x000ee40000300a00 */
[C---:B---3--:R-:W-:Y:S11]  /*3b870*/  HMMA.16816.F32.BF16 R16, R20.reuse, R24, R16 ;  /* 0x000000181410723c */ /* 0x048ff60000041810 */
[----:B------:R-:W-:Y:S11]  /*3b880*/  @!UPT UIADD3 URZ, URZ, URZ, URZ ;  /* 0x0000003f3f3ff290 */ /* 0x000ff6000fffe03f */
[----:B------:R-:W-:Y:S01]  /*3b890*/  @!UPT UIADD3 URZ, URZ, URZ, URZ ;  /* 0x0000003f3f3ff290 */ /* 0x000fe2000fffe03f */
[----:B------:R0:W-:Y:S01]  /*3b8a0*/  STL.64 [R1+0x170], R16 ;  /* 0x0001701001007387 */ /* 0x0001e20000100a00 */
[----:B------:R1:W-:Y:S03]  /*3b8b0*/  STL.64 [R1+0x178], R18 ;  /* 0x0001781201007387 */ /* 0x0003e60000100a00 */
[----:B0-----:R-:W3:Y:S01]  /*3b8c0*/  LDL.LU.64 R16, [R1+0x60e8] ;  /* 0x0060e80001107983 */ /* 0x001ee20000300a00 */
[----:B-1----:R-:W-:Y:S02]  /*3b8d0*/  IMAD.MOV.U32 R19, RZ, RZ, R24 ;  /* 0x000000ffff137224 */ /* 0x002fe400078e0018 */
[----:B------:R-:W-:Y:S02]  /*3b8e0*/  IMAD.MOV.U32 R18, RZ, RZ, R25 ;  /* 0x000000ffff127224 */ /* 0x000fe400078e0019 */
[----:B------:R-:W2:Y:S02]  /*3b8f0*/  LDL.LU.64 R24, [R1+0x60e0] ;  /* 0x0060e00001187983 */ /* 0x000ea40000300a00 */
        /* <DEDUP_REMOVED lines=55> */
[----:B0-----:R-:W4:Y:S02]  /*3bc70*/  LDL.LU.64 R24, [R1+0x6020] ;  /* 0x0060200001187983 */ /* 0x001f240000300a00 */
[----:B----4-:R-:W-:Y:S02]  /*3bc80*/  HMMA.16816.F32.BF16 R20, R20, R24, R4 ;  /* 0x000000181414723c */ /* 0x010fe40000041804 */
[----:B------:R-:W3:Y:S01]  /*3bc90*/  LDL.LU.64 R6, [R1+0x6018] ;  /* 0x0060180001067983 */ /* 0x000ee20000300a00 */
[----:B------:R-:W3:Y:S11]  /*3bca0*/  LDL.LU.64 R4, [R1+0x6010] ;  /* 0x0060100001047983 */ /* 0x000ef60000300a00 */
[----:B------:R-:W-:Y:S09]  /*3bcb0*/  @!UPT UIADD3 URZ, URZ, URZ, URZ ;  /* 0x0000003f3f3ff290 */ /* 0x000ff2000fffe03f */
[----:B------:R0:W-:Y:S01]  /*3bcc0*/  STL.64 [R1+0xf0], R20 ;  /* 0x0000f01401007387 */ /* 0x0001e20000100a00 */
[----:B------:R-:W-:Y:S02]  /*3bcd0*/  STL.64 [R1+0xf8], R22 ;  /* 0x0000f81601007387 */ /* 0x000fe40000100a00 */
[----:B0-----:R-:W-:Y:S02]  /*3bce0*/  IMAD.MOV.U32 R20, RZ, RZ, R9 ;  /* 0x000000ffff147224 */ /* 0x001fe400078e0009 */
[----:B------:R-:W-:Y:S02]  /*3bcf0*/  IMAD.MOV.U32 R21, RZ, RZ, R8 ;  /* 0x000000ffff157224 */ /* 0x000fe400078e0008 */
[----:B------:R-:W2:Y:S01]  /*3bd00*/  LDL.LU.64 R8, [R1+0x1660] ;  /* 0x0016600001087983 */ /* 0x000ea20000300a00 */
[----:B------:R-:W2:Y:S02]  /*3bd10*/  LDL.LU.64 R10, [R1+0x1668] ;  /* 0x00166800010a7983 */ /* 0x000ea40000300a00 */
[----:B------:R0:W-:Y:S02]  /*3bd20*/  STL.64 [R1+0x5ff0], R20 ;  /* 0x005ff01401007387 */ /* 0x0001e40000100a00 */
[----:B0-----:R-:W3:Y:S01]  /*3bd30*/  LDL.LU.64 R20, [R1+0x1670] ;  /* 0x0016700001147983 */ /* 0x001ee20000300a00 */
[----:B------:R-:W3:Y:S02]  /*3bd40*/  LDL.LU.64 R22, [R1+0x1678] ;  /* 0x0016780001167983 */ /* 0x000ee40000300a00 */
[----:B------:R3:W-:Y:S02]  /*3bd50*/  STL.64 [R1+0x5fc0], R24 ;  /* 0x005fc01801007387 */ /* 0x0007e40000100a00 */
[C---:B---3--:R-:W-:Y:S01]  /*3bd60*/  HMMA.16816.F32.BF16 R24, R4.reuse, R16, R20 ;  /* 0x000000100418723c */ /* 0x048fe20000041814 */
[----:B------:R-:W3:Y:S01]  /*3bd70*/  LDL.LU.64 R20, [R1+0x1630] ;  /* 0x0016300001147983 */ /* 0x000ee20000300a00 */
[----:B------:R-:W4:Y:S11]  /*3bd80*/  LDL.LU.64 R22, [R1+0x1638] ;  /* 0x0016380001167983 */ /* 0x000f360000300a00 */
[----:B------:R-:W-:Y:S10]  /*3bd90*/  @!UPT UIADD3 URZ, URZ, URZ, URZ ;  /* 0x0000003f3f3ff290 */ /* 0x000ff4000fffe03f */
[----:B------:R-:W-:Y:S01]  /*3bda0*/  STL.64 [R1+0x430], R24 ;  /* 0x0004301801007387 */ /* 0x000fe20000100a00 */
[----:B------:R-:W-:Y:S03]  /*3bdb0*/  STL.64 [R1+0x438], R26 ;  /* 0x0004381a01007387 */ /* 0x000fe60000100a00 */
[----:B----4-:R-:W-:Y:S01]  /*3bdc0*/  STL.64 [R1+0x6000], R22 ;  /* 0x0060001601007387 */ /* 0x010fe20000100a00 */
[----:B---3--:R0:W-:Y:S03]  /*3bdd0*/  STL.64 [R1+0x5ff8], R20 ;  /* 0x005ff81401007387 */ /* 0x0081e60000100a00 */
[----:B0-----:R-:W3:Y:S01]  /*3bde0*/  LDL.LU.64 R20, [R1+0x1640] ;  /* 0x0016400001147983 */ /* 0x001ee20000300a00 */
[----:B------:R-:W3:Y:S02]  /*3bdf0*/  LDL.LU.64 R22, [R1+0x1648] ;  /* 0x0016480001167983 */ /* 0x000ee40000300a00 */
[----:B------:R-:W4:Y:S01]  /*3be00*/  LDL.64 R24, [R1+0x50] ;  /* 0x0000500001187983 */ /* 0x000f220000100a00 */
[C---:B--2---:R-:W-:Y:S01]  /*3be10*/  HMMA.16816.F32.BF16 R8, R4.reuse, R12, R8 ;  /* 0x0000000c0408723c */ /* 0x044fe20000041808 */
[----:B----4-:R0:W-:Y:S04]  /*3be20*/  STL.64 [R1+0x5fd0], R24 ;  /* 0x005fd01801007387 */ /* 0x0101e80000100a00 */
[----:B0-----:R-:W2:Y:S04]  /*3be30*/  LDL.64 R24, [R1+0x60] ;  /* 0x0000600001187983 */ /* 0x001ea80000100a00 */
[----:B--2---:R-:W-:Y:S01]  /*3be40*/  STL.64 [R1+0x5fe0], R24 ;  /* 0x005fe01801007387 */ /* 0x004fe20000100a00 */
[----:B------:R-:W-:Y:S02]  /*3be50*/  STL [R1+0x5f64], R17 ;  /* 0x005f641101007387 */ /* 0x000fe40000100800 */
[----:B------:R0:W-:Y:S02]  /*3be60*/  STL [R1+0x5fc8], R16 ;  /* 0x005fc81001007387 */ /* 0x0001e40000100800 */
[----:B0-----:R-:W2:Y:S09]  /*3be70*/  LDL.64 R16, [R1+0x80] ;  /* 0x0000800001107983 */ /* 0x001eb20000100a00 */
[----:B------:R0:W-:Y:S02]  /*3be80*/  STL.64 [R1+0x420], R8 ;  /* 0x0004200801007387 */ /* 0x0001e40000100a00 */
[----:B------:R-:W-:Y:S01]  /*3be90*/  STL.64 [R1+0x428], R10 ;  /* 0x0004280a01007387 */ /* 0x000fe20000100a00 */
[----:B0-----:R-:W3:Y:S01]  /*3bea0*/  LDL.LU.64 R8, [R1+0x6008] ;  /* 0x0060080001087983 */ /* 0x001ee20000300a00 */
[----:B------:R-:W-:Y:S02]  /*3beb0*/  STL.64 [R1+0x5f58], R14 ;  /* 0x005f580e01007387 */ /* 0x000fe40000100a00 */
[----:B------:R0:W-:Y:S02]  /*3bec0*/  STL.64 [R1+0x5f50], R12 ;  /* 0x005f500c01007387 */ /* 0x0001e40000100a00 */
[----:B0-----:R-:W4:Y:S01]  /*3bed0*/  LDL.64 R12, [R1+0x40] ;  /* 0x00004000010c7983 */ /* 0x001f220000100a00 */
[----:B---3--:R-:W-:Y:S03]  /*3bee0*/  HMMA.16816.F32.BF16 R20, R4, R8, R20 ;  /* 0x000000080414723c */ /* 0x008fe60000041814 */
[----:B----4-:R0:W-:Y:S04]  /*3bef0*/  STL.64 [R1+0x5fd8], R12 ;  /* 0x005fd80c01007387 */ /* 0x0101e80000100a00 */
[----:B0-----:R-:W3:Y:S01]  /*3bf00*/  LDL.LU.64 R12, [R1+0x11e0] ;  /* 0x0011e000010c7983 */ /* 0x001ee20000300a00 */
[----:B------:R-:W3:Y:S11]  /*3bf10*/  LDL.LU.64 R14, [R1+0x11e8] ;  /* 0x0011e800010e7983 */ /* 0x000ef60000300a00 */
[----:B------:R-:W-:Y:S04]  /*3bf20*/  @!UPT UIADD3 URZ, URZ, URZ, URZ ;  /* 0x0000003f3f3ff290 */ /* 0x000fe8000fffe03f */
[----:B------:R-:W-:Y:S02]  /*3bf30*/  STL.64 [R1+0x410], R20 ;  /* 0x0004101401007387 */ /* 0x000fe40000100a00 */
[----:B------:R0:W-:Y:S02]  /*3bf40*/  STL.64 [R1+0x418], R22 ;  /* 0x0004181601007387 */ /* 0x0001e40000100a00 */
[----:B0-----:R-:W4:Y:S01]  /*3bf50*/  LDL.LU.64 R22, [R1+0x6000] ;  /* 0x0060000001167983 */ /* 0x001f220000300a00 */
[----:B------:R-:W4:Y:S02]  /*3bf60*/  LDL.LU.64 R20, [R1+0x5ff8] ;  /* 0x005ff80001147983 */ /* 0x000f240000300a00 */
[----:B------:R0:W-:Y:S02]  /*3bf70*/  STL.64 [R1+0x5fe8], R8 ;  /* 0x005fe80801007387 */ /* 0x0001e40000100a00 */
[----:B0-----:R-:W-:Y:S02]  /*3bf80*/  IMAD.MOV.U32 R8, RZ, RZ, R2 ;  /* 0x000000ffff087224 */ /* 0x001fe400078e0002 */
[----:B------:R-:W-:-:S07]  /*3bf90*/  IMAD.MOV.U32 R9, RZ, RZ, R0 ;  /* 0x000000ffff097224 */ /* 0x000fce00078e0000 */
[C---:B----4-:R-:W-:Y:S01]  /*3bfa0*/  HMMA.16816.F32.BF16 R8, R4.reuse, R8, R20 ;  /* 0x000000080408723c */ /* 0x050fe20000041814 */
[----:B------:R-:W3:Y:S11]  /*3bfb0*/  LDL.LU.64 R20, [R1+0x5ff0] ;  /* 0x005ff00001147983 */ /* 0x000ef60000300a00 */
[----:B------:R-:W-:Y:S11]  /*3bfc0*/  @!UPT UIADD3 URZ, URZ, URZ, URZ ;  /* 0x0000003f3f3ff290 */ /* 0x000ff6000fffe03f */
[----:B------:R0:W-:Y:S01]  /*3bfd0*/  STL.64 [R1+0x400], R8 ;  /* 0x0004000801007387 */ /* 0x0001e20000100a00 */
[----:B------:R1:W-:Y:S03]  /*3bfe0*/  STL.64 [R1+0x408], R10 ;  /* 0x0004080a01007387 */ /* 0x0003e60000100a00 */
[----:B0-----:R-:W4:Y:S01]  /*3bff0*/  LDL.LU.64 R8, [R1+0x11c0] ;  /* 0x0011c00001087983 */ /* 0x001f220000300a00 */
[----:B-1----:R-:W4:Y:S01]  /*3c000*/  LDL.LU.64 R10, [R1+0x11c8] ;  /* 0x0011c800010a7983 */ /* 0x002f220000300a00 */
[----:B---3--:R-:W-:Y:S11]  /*3c010*/  HMMA.16816.F32.BF16 R12, R4, R20, R12 ;  /* 0x00000014040c723c */ /* 0x008ff6000004180c */
[----:B------:R-:W-:Y:S11]  /*3c020*/  @!UPT UIADD3 URZ, URZ, URZ, URZ ;  /* 0x0000003f3f3ff290 */ /* 0x000ff6000fffe03f */
[----:B------:R-:W-:Y:S01]  /*3c030*/  @!UPT UIADD3 URZ, URZ, URZ, URZ ;  /* 0x0000003f3f3ff290 */ /* 0x000fe2000fffe03f */
[----:B------:R0:W-:Y:S01]  /*3c040*/  STL.64 [R1+0x3f0], R12 ;  /* 0x0003f00c01007387 */ /* 0x0001e20000100a00 */
[----:B------:R1:W-:Y:S03]  /*3c050*/  STL.64 [R1+0x3f8], R14 ;  /* 0x0003f80e01007387 */ /* 0x0003e60000100a00 */
[----:B0-----:R-:W3:Y:S01]  /*3c060*/  LDL.LU.64 R12, [R1+0x11b0] ;  /* 0x0011b000010c7983 */ /* 0x001ee20000300a00 */
[----:B-1----:R-:W3:Y:S02]  /*3c070*/  LDL.LU.64 R14, [R1+0x11b8] ;  /* 0x0011b800010e7983 */ /* 0x002ee40000300a00 */
[----:B------:R-:W2:Y:S02]  /*3c080*/  LDL.64 R20, [R1+0xc0] ;  /* 0x0000c00001147983 */ /* 0x000ea40000100a00 */
[----:B--2---:R0:W-:Y:S04]  /*3c090*/  STL.64 [R1+0x5f78], R20 ;  /* 0x005f781401007387 */ /* 0x0041e80000100a00 */
[----:B0-----:R-:W2:Y:S01]  /*3c0a0*/  LDL.LU.64 R20, [R1+0x11d0] ;  /* 0x0011d00001147983 */ /* 0x001ea20000300a00 */
[----:B------:R-:W2:Y:S02]  /*3c0b0*/  LDL.LU.64 R22, [R1+0x11d8] ;  /* 0x0011d80001167983 */ /* 0x000ea40000300a00 */
[----:B------:R-:W-:-:S02]  /*3c0c0*/  IMAD.MOV.U32 R2, RZ, RZ, R16 ;  /* 0x000000ffff027224 */ /* 0x000fc400078e0010 */
[----:B------:R-:W-:Y:S02]  /*3c0d0*/  IMAD.MOV.U32 R0, RZ, RZ, R17 ;  /* 0x000000ffff007224 */ /* 0x000fe400078e0011 */
[----:B------:R-:W-:Y:S02]  /*3c0e0*/  IMAD.MOV.U32 R24, RZ, RZ, R19 ;  /* 0x000000ffff187224 */ /* 0x000fe400078e0013 */
[----:B------:R-:W-:Y:S01]  /*3c0f0*/  IMAD.MOV.U32 R25, RZ, RZ, R18 ;  /* 0x000000ffff197224 */ /* 0x000fe200078e0012 */
[C---:B--2---:R-:W-:Y:S11]  /*3c100*/  HMMA.16816.F32.BF16 R20, R4.reuse, R16, R20 ;  /* 0x000000100414723c */ /* 0x044ff60000041814 */
[----:B------:R-:W-:Y:S11]  /*3c110*/  @!UPT UIADD3 URZ, URZ, URZ, URZ ;  /* 0x0000003f3f3ff290 */ /* 0x000ff6000fffe03f */
[----:B------:R-:W-:Y:S01]  /*3c120*/  @!UPT UIADD3 URZ, URZ, URZ, URZ ;  /* 0x0000003f3f3ff290 */ /* 0x000fe2000fffe03f */
[----:B------:R0:W-:Y:S01]  /*3c130*/  STL.64 [R1+0x3e0], R20 ;  /* 0x0003e01401007387 */ /* 0x0001e20000100a00 */
[----:B------:R-:W-:Y:S02]  /*3c140*/  STL.64 [R1+0x3e8], R22 ;  /* 0x0003e81601007387 */ /* 0x000fe40000100a00 */
[----:B------:R-:W2:Y:S02]  /*3c150*/  LDL.LU.64 R16, [R1+0x11a0] ;  /* 0x0011a00001107983 */ /* 0x000ea40000300a00 */
[----:B------:R-:W2:Y:S01]  /*3c160*/  LDL.LU.64 R18, [R1+0x11a8] ;  /* 0x0011a80001127983 */ /* 0x000ea20000300a00 */
[----:B0-----:R-:W2:Y:S04]  /*3c170*/  LDL.64 R20, [R1] ;  /* 0x0000000001147983 */ /* 0x001ea80000100a00 */
[----:B--2---:R0:W-:Y:S04]  /*3c180*/  STL.64 [R1+0x5f80], R20 ;  /* 0x005f801401007387 */ /* 0x0041e80000100a00 */
[----:B0-----:R-:W2:Y:S01]  /*3c190*/  LDL.64 R20, [R1+0x10] ;  /* 0x0000100001147983 */ /* 0x001ea20000100a00 */
[C---:B----4-:R-:W-:Y:S03]  /*3c1a0*/  HMMA.16816.F32.BF16 R24, R4.reuse, R24, R8 ;  /* 0x000000180418723c */ /* 0x050fe60000041808 */
[----:B--2---:R0:W-:Y:S04]  /*3c1b0*/  STL.64 [R1+0x5f90], R20 ;  /* 0x005f901401007387 */ /* 0x0041e80000100a00 */
[----:B0-----:R-:W2:Y:S04]  /*3c1c0*/  LDL.64 R20, [R1+0x20] ;  /* 0x0000200001147983 */ /* 0x001ea80000100a00 */
[----:B--2---:R0:W-:Y:S04]  /*3c1d0*/  STL.64 [R1+0x5fa8], R20 ;  /* 0x005fa81401007387 */ /* 0x0041e80000100a00 */
[----:B0-----:R-:W2:Y:S01]  /*3c1e0*/  LDL.64 R20, [R1+0x30] ;  /* 0x0000300001147983 */ /* 0x001ea20000100a00 */
[----:B------:R-:W-:Y:S02]  /*3c1f0*/  STL [R1+0x5f3c], R0 ;  /* 0x005f3c0001007387 */ /* 0x000fe40000100800 */
[----:B------:R-:W-:Y:S02]  /*3c200*/  STL [R1+0x5f38], R2 ;  /* 0x005f380201007387 */ /* 0x000fe40000100800 */
[----:B------:R-:W4:Y:S03]  /*3c210*/  LDL.LU.64 R8, [R1+0x5fe8] ;  /* 0x005fe80001087983 */ /* 0x000f260000300a00 */
[----:B------:R0:W-:Y:S01]  /*3c220*/  STL.64 [R1+0x3d0], R24 ;  /* 0x0003d01801007387 */ /* 0x0001e20000100a00 */
[----:B------:R-:W-:Y:S03]  /*3c230*/  STL.64 [R1+0x3d8], R26 ;  /* 0x0003d81a01007387 */ /* 0x000fe60000100a00 */
[----:B0-----:R-:W3:Y:S02]  /*3c240*/  LDL.LU.64 R24, [R1+0x5fe0] ;  /* 0x005fe00001187983 */ /* 0x001ee40000300a00 */
[----:B---3--:R-:W-:Y:S01]  /*3c250*/  HMMA.16816.F32.BF16 R12, R4, R24, R12 ;  /* 0x00000018040c723c */ /* 0x008fe2000004180c */
[----:B------:R-:W-:-:S02]  /*3c260*/  IMAD.MOV.U32 R11, RZ, RZ, R24 ;  /* 0x000000ffff0b7224 */ /* 0x000fc400078e0018 */
[----:B------:R-:W-:Y:S11]  /*3c270*/  IMAD.MOV.U32 R10, RZ, RZ, R25 ;  /* 0x000000ffff0a7224 */ /* 0x000ff600078e0019 */
[----:B------:R-:W-:Y:S09]  /*3c280*/  @!UPT UIADD3 URZ, URZ, URZ, URZ ;  /* 0x0000003f3f3ff290 */ /* 0x000ff2000fffe03f */
[----:B------:R0:W-:Y:S01]  /*3c290*/  STL.64 [R1+0x6e0], R12 ;  /* 0x0006e00c01007387 */ /* 0x0001e20000100a00 */
[----:B------:R-:W-:Y:S03]  /*3c2a0*/  STL.64 [R1+0x6e8], R14 ;  /* 0x0006e80e01007387 */ /* 0x000fe60000100a00 */
[----:B0-----:R-:W3:Y:S01]  /*3c2b0*/  LDL.LU.64 R12, [R1+0x5fd8] ;  /* 0x005fd800010c7983 */ /* 0x001ee20000300a00 */
[----:B------:R-:W2:Y:S02]  /*3c2c0*/  LDL.LU.64 R24, [R1+0x5fd0] ;  /* 0x005fd00001187983 */ /* 0x000ea40000300a00 */
[----:B------:R-:W-:Y:S02]  /*3c2d0*/  STL.64 [R1+0x5f48], R10 ;  /* 0x005f480a01007387 */ /* 0x000fe40000100a00 */
[----:B----4-:R0:W-:Y:S02]  /*3c2e0*/  STL.64 [R1+0x5f40], R8 ;  /* 0x005f400801007387 */ /* 0x0101e40000100a00 */
[----:B0-----:R-:W3:Y:S01]  /*3c2f0*/  LDL.LU.64 R8, [R1+0x1190] ;  /* 0x0011900001087983 */ /* 0x001ee20000300a00 */
[----:B------:R-:W3:Y:S01]  /*3c300*/  LDL.LU.64 R10, [R1+0x1198] ;  /* 0x00119800010a7983 */ /* 0x000ee20000300a00 */
[C---:B--2---:R-:W-:Y:S11]  /*3c310*/  HMMA.16816.F32.BF16 R16, R4.reuse, R24, R16 ;  /* 0x000000180410723c */ /* 0x044ff60000041810 */
[----:B------:R-:W-:Y:S11]  /*3c320*/  @!UPT UIADD3 URZ, URZ, URZ, URZ ;  /* 0x0000003f3f3ff290 */ /* 0x000ff6000fffe03f */
[----:B------:R-:W-:Y:S01]  /*3c330*/  @!UPT UIADD3 URZ, URZ, URZ, URZ ;  /* 0x0000003f3f3ff290 */ /* 0x000fe2000fffe03f */
[----:B------:R0:W-:Y:S01]  /*3c340*/  STL.64 [R1+0x6d0], R16 ;  /* 0x0006d01001007387 */ /* 0x0001e20000100a00 */
[----:B------:R1:W-:Y:S03]  /*3c350*/  STL.64 [R1+0x6d8], R18 ;  /* 0x0006d81201007387 */ /* 0x0003e60000100a00 */
[----:B0-----:R-:W2:Y:S01]  /*3c360*/  LDL.LU R16, [R1+0x5fc8] ;  /* 0x005fc80001107983 */ /* 0x001ea20000300800 */
[----:B---3--:R-:W-:Y:S01]  /*3c370*/  HMMA.16816.F32.BF16 R8, R4, R12, R8 ;  /* 0x0000000c0408723c */ /* 0x008fe20000041808 */
[----:B-1----:R-:W-:Y:S02]  /*3c380*/  IMAD.MOV.U32 R19, RZ, RZ, R24 ;  /* 0x000000ffff137224 */ /* 0x002fe400078e0018 */
[----:B------:R-:W-:Y:S02]  /*3c390*/  IMAD.MOV.U32 R18, RZ, RZ, R25 ;  /* 0x000000ffff127224 */ /* 0x000fe400078e0019 */
[----:B------:R-:W3:Y:S01]  /*3c3a0*/  LDL.LU.64 R24, [R1+0x5fc0] ;  /* 0x005fc00001187983 */ /* 0x000ee20000300a00 */
[----:B------:R-:W-:Y:S02]  /*3c3b0*/  STL [R1+0x5f60], R19 ;  /* 0x005f601301007387 */ /* 0x000fe40000100800 */
[----:B------:R-:W-:Y:S01]  /*3c3c0*/  STL [R1+0x5f8c], R18 ;  /* 0x005f8c1201007387 */ /* 0x000fe20000100800 */
[----:B--2---:R0:W-:Y:S11]  /*3c3d0*/  STL [R1+0x5f88], R16 ;  /* 0x005f881001007387 */ /* 0x0041f60000100800 */
[----:B------:R-:W-:Y:S03]  /*3c3e0*/  @!UPT UIADD3 URZ, URZ, URZ, URZ ;  /* 0x0000003f3f3ff290 */ /* 0x000fe6000fffe03f */
[----:B------:R-:W-:Y:S02]  /*3c3f0*/  STL.64 [R1+0x6c0], R8 ;  /* 0x0006c00801007387 */ /* 0x000fe40000100a00 */
[----:B------:R-:W-:Y:S01]  /*3c400*/  STL.64 [R1+0x6c8], R10 ;  /* 0x0006c80a01007387 */ /* 0x000fe20000100a00 */
        /* <DEDUP_REMOVED lines=10> */
[----:B------:R-:W-:-:S02]  /*3c4b0*/  IMAD.MOV.U32 R27, RZ, RZ, R12 ;  /* 0x000000ffff1b7224 */ /* 0x000fc400078e000c */
[----:B------:R-:W-:Y:S01]  /*3c4c0*/  IMAD.MOV.U32 R26, RZ, RZ, R13 ;  /* 0x000000ffff1a7224 */ /* 0x000fe200078e000d */
[----:B------:R-:W4:Y:S01]  /*3c4d0*/  LDL.LU.64 R8, [R1+0x1150] ;  /* 0x0011500001087983 */ /* 0x000f220000300a00 */
[----:B------:R-:W4:Y:S03]  /*3c4e0*/  LDL.LU.64 R10, [R1+0x1158] ;  /* 0x00115800010a7983 */ /* 0x000f260000300a00 */
[----:B------:R-:W-:Y:S01]  /*3c4f0*/  STL.64 [R1+0x5f70], R26 ;  /* 0x005f701a01007387 */ /* 0x000fe20000100a00 */
[----:B---3--:R0:W-:Y:S02]  /*3c500*/  STL.64 [R1+0x5f68], R24 ;  /* 0x005f681801007387 */ /* 0x0081e40000100a00 */
[----:B------:R-:W-:Y:S02]  /*3c510*/  IMAD.MOV.U32 R29, RZ, RZ, R20 ;  /* 0x000000ffff1d7224 */ /* 0x000fe400078e0014 */
[----:B------:R-:W-:Y:S01]  /*3c520*/  IMAD.MOV.U32 R28, RZ, RZ, R21 ;  /* 0x000000ffff1c7224 */ /* 0x000fe200078e0015 */
[----:B0-----:R-:W3:Y:S01]  /*3c530*/  LDL.LU.64 R24, [R1+0x1140] ;  /* 0x0011400001187983 */ /* 0x001ee20000300a00 */
[----:B------:R-:W3:Y:S02]  /*3c540*/  LDL.LU.64 R26, [R1+0x1148] ;  /* 0x00114800011a7983 */ /* 0x000ee40000300a00 */
[----:B------:R-:W3:Y:S02]  /*3c550*/  LDL.LU.64 R12, [R1+0x1130] ;  /* 0x00113000010c7983 */ /* 0x000ee40000300a00 */
[----:B------:R-:W3:Y:S01]  /*3c560*/  LDL.LU.64 R14, [R1+0x1138] ;  /* 0x00113800010e7983 */ /* 0x000ee20000300a00 */
[C---:B--2---:R-:W-:Y:S11]  /*3c570*/  HMMA.16816.F32.BF16 R16, R4.reuse, R20, R16 ;  /* 0x000000140410723c */ /* 0x044ff60000041810 */
[----:B------:R-:W-:Y:S11]  /*3c580*/  @!UPT UIADD3 URZ, URZ, URZ, URZ ;  /* 0x0000003f3f3ff290 */ /* 0x000ff6000fffe03f */
[----:B------:R-:W-:Y:S01]  /*3c590*/  @!UPT UIADD3 URZ, URZ, URZ, URZ ;  /* 0x0000003f3f3ff290 */ /* 0x000fe2000fffe03f */
[----:B------:R-:W-:Y:S01]  /*3c5a0*/  STL.64 [R1+0x6b0], R16 ;  /* 0x0006b01001007387 */ /* 0x000fe20000100a00 */
[----:B------:R0:W-:Y:S03]  /*3c5b0*/  STL.64 [R1+0x6b8], R18 ;  /* 0x0006b81201007387 */ /* 0x0001e60000100a00 */
[----:B0-----:R-:W2:Y:S01]  /*3c5c0*/  LDL.LU.64 R18, [R1+0x5fb8] ;  /* 0x005fb80001127983 */ /* 0x001ea20000300a00 */
[----:B------:R-:W2:Y:S02]  /*3c5d0*/  LDL.LU.64 R16, [R1+0x5fb0] ;  /* 0x005fb00001107983 */ /* 0x000ea40000300a00 */
        /* <DEDUP_REMOVED lines=14> */
[----:B------:R1:W-:Y:S02]  /*3c6c0*/  STL.64 [R1+0x698], R18 ;  /* 0x0006981201007387 */ /* 0x0003e40000100a00 */
[----:B0-----:R-:W-:Y:S01]  /*3c6d0*/  IMAD.MOV.U32 R17, RZ, RZ, R20 ;  /* 0x000000ffff117224 */ /* 0x001fe200078e0014 */
[----:B-1----:R-:W2:Y:S01]  /*3c6e0*/  LDL.LU R18, [R1+0x5f8c] ;  /* 0x005f8c0001127983 */ /* 0x002ea20000300800 */
[----:B------:R-:W2:Y:S02]  /*3c6f0*/  LDL.LU R16, [R1+0x5f88] ;  /* 0x005f880001107983 */ /* 0x000ea40000300800 */
[----:B------:R-:W-:Y:S02]  /*3c700*/  IMAD.MOV.U32 R19, RZ, RZ, R21 ;  /* 0x000000ffff137224 */ /* 0x000fe400078e0015 */
[----:B------:R-:W4:Y:S02]  /*3c710*/  LDL.LU.64 R20, [R1+0x5f80] ;  /* 0x005f800001147983 */ /* 0x000f240000300a00 */
[C---:B----4-:R-:W-:Y:S11]  /*3c720*/  HMMA.16816.F32.BF16 R8, R4.reuse, R20, R8 ;  /* 0x000000140408723c */ /* 0x050ff60000041808 */
[----:B------:R-:W-:Y:S11]  /*3c730*/  @!UPT UIADD3 URZ, URZ, URZ, URZ ;  /* 0x0000003f3f3ff290 */ /* 0x000ff6000fffe03f */
[----:B------:R-:W-:Y:S01]  /*3c740*/  @!UPT UIADD3 URZ, URZ, URZ, URZ ;  /* 0x0000003f3f3ff290 */ /* 0x000fe2000fffe03f */
[----:B------:R-:W-:Y:S01]  /*3c750*/  STL.64 [R1+0x680], R8 ;  /* 0x0006800801007387 */ /* 0x000fe20000100a00 */
[----:B------:R0:W-:Y:S02]  /*3c760*/  STL.64 [R1+0x688], R10 ;  /* 0x0006880a01007387 */ /* 0x0001e40000100a00 */
[----:B0-----:R-:W-:Y:S02]  /*3c770*/  IMAD.MOV.U32 R11, RZ, RZ, R20 ;  /* 0x000000ffff0b7224 */ /* 0x001fe400078e0014 */
[----:B------:R-:W-:Y:S02]  /*3c780*/  IMAD.MOV.U32 R10, RZ, RZ, R21 ;  /* 0x000000ffff0a7224 */ /* 0x000fe400078e0015 */
        /* <DEDUP_REMOVED lines=8> */
[----:B------:R-:W-:Y:S02]  /*3c810*/  IMAD.MOV.U32 R9, RZ, RZ, R20 ;  /* 0x000000ffff097224 */ /* 0x000fe400078e0014 */
[----:B------:R-:W-:Y:S02]  /*3c820*/  IMAD.MOV.U32 R8, RZ, RZ, R21 ;  /* 0x000000ffff087224 */ /* 0x000fe400078e0015 */
[----:B------:R-:W-:Y:S01]  /*3c830*/  LDSM.16.MT88.4 R20, [R3+0x10080] ;  /* 0x010080000314783b */ /* 0x000fe20000004200 */
[----:B----4-:R-:W-:Y:S07]  /*3c840*/  HMMA.16816.F32.BF16 R12, R4, R24, R12 ;  /* 0x00000018040c723c */ /* 0x010fee000004180c */
[----:B------:R-:W-:-:S02]  /*3c850*/  IMAD.MOV.U32 R6, RZ, RZ, R11 ;  /* 0x000000ffff067224 */ /* 0x000fc400078e000b */
[----:B------:R-:W-:Y:S11]  /*3c860*/  IMAD.MOV.U32 R7, RZ, RZ, R10 ;  /* 0x000000ffff077224 */ /* 0x000ff600078e000a */
[----:B------:R-:W-:Y:S03]  /*3c870*/  @!UPT UIADD3 URZ, URZ, URZ, URZ ;  /* 0x0000003f3f3ff290 */ /* 0x000fe6000fffe03f */
[----:B------:R0:W-:Y:S01]  /*3c880*/  STL.64 [R1+0x3c0], R12 ;  /* 0x0003c00c01007387 */ /* 0x0001e20000100a00 */
[----:B------:R1:W-:Y:S03]  /*3c890*/  STL.64 [R1+0x3c8], R14 ;  /* 0x0003c80e01007387 */ /* 0x0003e60000100a00 */
[----:B0-----:R-:W2:Y:S01]  /*3c8a0*/  LDL.LU.64 R12, [R1+0x1590] ;  /* 0x00159000010c7983 */ /* 0x001ea20000300a00 */
[----:B-1----:R-:W2:Y:S02]  /*3c8b0*/  LDL.LU.64 R14, [R1+0x1598] ;  /* 0x00159800010e7983 */ /* 0x002ea40000300a00 */
[----:B------:R0:W-:Y:S02]  /*3c8c0*/  STL.64 [R1+0x5e40], R24 ;  /* 0x005e401801007387 */ /* 0x0001e40000100a00 */
[----:B0-----:R-:W-:Y:S02]  /*3c8d0*/  IMAD.MOV.U32 R24, RZ, RZ, R9 ;  /* 0x000000ffff187224 */ /* 0x001fe400078e0009 */
[----:B------:R-:W-:-:S02]  /*3c8e0*/  IMAD.MOV.U32 R25, RZ, RZ, R8 ;  /* 0x000000ffff197224 */ /* 0x000fc400078e0008 */
[----:B------:R-:W4:Y:S01]  /*3c8f0*/  LDL.LU.64 R8, [R1+0x1540] ;  /* 0x0015400001087983 */ /* 0x000f220000300a00 */
[----:B------:R-:W4:Y:S02]  /*3c900*/  LDL.LU.64 R10, [R1+0x1548] ;  /* 0x00154800010a7983 */ /* 0x000f240000300a00 */
[----:B------:R0:W-:Y:S02]  /*3c910*/  STL.64 [R1+0x5e58], R24 ;  /* 0x005e581801007387 */ /* 0x0001e40000100a00 */
[----:B0-----:R-:W-:Y:S02]  /*3c920*/  IMAD.MOV.U32 R24, RZ, RZ, R6 ;  /* 0x000000ffff187224 */ /* 0x001fe400078e0006 */
[----:B------:R-:W-:Y:S02]  /*3c930*/  IMAD.MOV.U32 R25, RZ, RZ, R7 ;  /* 0x000000ffff197224 */ /* 0x000fe400078e0007 */
[----:B------:R-:W0:Y:S04]  /*3c940*/  LDSM.16.MT88.4 R4, [R3+0x10100] ;  /* 0x010100000304783b */ /* 0x000e280000004200 */
[----:B------:R1:W-:Y:S02]  /*3c950*/  STL.64 [R1+0x5e70], R24 ;  /* 0x005e701801007387 */ /* 0x0003e40000100a00 */
[----:B-1----:R-:W-:-:S02]  /*3c960*/  IMAD.MOV.U32 R24, RZ, RZ, R17 ;  /* 0x000000ffff187224 */ /* 0x002fc400078e0011 */
[----:B------:R-:W2:Y:S01]  /*3c970*/  LDL.LU R17, [R1+0x5f64] ;  /* 0x005f640001117983 */ /* 0x000ea20000300800 */
[----:B------:R-:W-:Y:S02]  /*3c980*/  IMAD.MOV.U32 R25, RZ, RZ, R19 ;  /* 0x000000ffff197224 */ /* 0x000fe400078e0013 */
[----:B------:R-:W3:Y:S03]  /*3c990*/  LDL.LU R19, [R1+0x5f60] ;  /* 0x005f600001137983 */ /* 0x000ee60000300800 */
[----:B------:R-:W-:Y:S04]  /*3c9a0*/  STL.64 [R1+0x5e88], R24 ;  /* 0x005e881801007387 */ /* 0x000fe80000100a00 */
[----:B0-----:R-:W-:Y:S01]  /*3c9b0*/  STL.64 [R1+0x5e50], R6 ;  /* 0x005e500601007387 */ /* 0x001fe20000100a00 */
[----:B------:R0:W-:Y:S03]  /*3c9c0*/  STL.64 [R1+0x5e48], R4 ;  /* 0x005e480401007387 */ /* 0x0001e60000100a00 */
[----:B0-----:R-:W3:Y:S01]  /*3c9d0*/  LDL.64 R4, [R1+0xa0] ;  /* 0x0000a00001047983 */ /* 0x001ee20000100a00 */
[C---:B--2---:R-:W-:Y:S03]  /*3c9e0*/  HMMA.16816.F32.BF16 R12, R20.reuse, R16, R12 ;  /* 0x00000010140c723c */ /* 0x044fe6000004180c */
[----:B---3--:R0:W-:Y:S04]  /*3c9f0*/  STL.64 [R1+0x5f30], R4 ;  /* 0x005f300401007387 */ /* 0x0081e80000100a00 */
        /* <DEDUP_REMOVED lines=16> */
[----:B------:R-:W-:Y:S01]  /*3cb00*/  IMAD.MOV.U32 R25, RZ, RZ, R2 ;  /* 0x000000ffff197224 */ /* 0x000fe200078e0002 */
[----:B------:R-:W4:Y:S01]  /*3cb10*/  LDL.LU R0, [R1+0x5f3c] ;  /* 0x005f3c0001007983 */ /* 0x000f220000300800 */
[----:B------:R-:W4:Y:S03]  /*3cb20*/  LDL.LU R2, [R1+0x5f38] ;  /* 0x005f380001027983 */ /* 0x000f260000300800 */
[----:B------:R-:W-:Y:S01]  /*3cb30*/  STL.64 [R1+0x5ea0], R24 ;  /* 0x005ea01801007387 */ /* 0x000fe20000100a00 */
[----:B---3--:R-:W-:Y:S02]  /*3cb40*/  STL.64 [R1+0x5e30], R14 ;  /* 0x005e300e01007387 */ /* 0x008fe40000100a00 */
[----:B------:R0:W-:Y:S02]  /*3cb50*/  STL.64 [R1+0x5e28], R12 ;  /* 0x005e280c01007387 */ /* 0x0001e40000100a00 */
        /* <DEDUP_REMOVED lines=9> */
[----:B------:R-:W-:-:S05]  /*3cbf0*/  IMAD.MOV.U32 R25, RZ, RZ, R28 ;  /* 0x000000ffff197224 */ /* 0x000fca00078e001c */
        /* <DEDUP_REMOVED lines=13> */
[----:B------:R-:W2:Y:S01]  /*3ccd0*/  LDL.LU.64 R16, [R1+0x13f0] ;  /* 0x0013f00001107983 */ /* 0x000ea20000300a00 */
[----:B------:R-:W3:Y:S01]  /*3cce0*/  LDL.LU.64 R18, [R1+0x13f8] ;  /* 0x0013f80001127983 */ /* 0x000ee20000300a00 */
[----:B----4-:R-:W-:Y:S02]  /*3ccf0*/  IMAD.MOV.U32 R24, RZ, RZ, R11 ;  /* 0x000000ffff187224 */ /* 0x010fe400078e000b */
[----:B------:R-:W-:Y:S01]  /*3cd00*/  IMAD.MOV.U32 R25, RZ, RZ, R10 ;  /* 0x000000ffff197224 */ /* 0x000fe200078e000a */
[----:B---3--:R-:W-:Y:S01]  /*3cd10*/  STL.64 [R1+0x5f18], R18 ;  /* 0x005f181201007387 */ /* 0x008fe20000100a00 */
[----:B--2---:R0:W-:Y:S02]  /*3cd20*/  STL.64 [R1+0x5f10], R16 ;  /* 0x005f101001007387 */ /* 0x0041e40000100a00 */
[----:B------:R-:W2:Y:S02]  /*3cd30*/  LDL.LU.64 R8, [R1+0x1410] ;  /* 0x0014100001087983 */ /* 0x000ea40000300a00 */
[----:B------:R-:W2:Y:S02]  /*3cd40*/  LDL.LU.64 R10, [R1+0x1418] ;  /* 0x00141800010a7983 */ /* 0x000ea40000300a00 */
[----:B0-----:R-:W-:-:S02]  /*3cd50*/  IMAD.MOV.U32 R16, RZ, RZ, R2 ;  /* 0x000000ffff107224 */ /* 0x001fc400078e0002 */
[----:B------:R-:W-:-:S05]  /*3cd60*/  IMAD.MOV.U32 R17, RZ, RZ, R0 ;  /* 0x000000ffff117224 */ /* 0x000fca00078e0000 */
[----:B------:R0:W-:Y:S04]  /*3cd70*/  STL.64 [R1+0x5f28], R16 ;  /* 0x005f281001007387 */ /* 0x0001e80000100a00 */
[----:B0-----:R-:W2:Y:S01]  /*3cd80*/  LDL.64 R16, [R1+0x90] ;  /* 0x0000900001107983 */ /* 0x001ea20000100a00 */
[----:B------:R0:W-:Y:S03]  /*3cd90*/  STL.64 [R1+0x5f00], R24 ;  /* 0x005f001801007387 */ /* 0x0001e60000100a00 */
[----:B0-----:R-:W3:Y:S01]  /*3cda0*/  LDL.LU.64 R24, [R1+0x70] ;  /* 0x0000700001187983 */ /* 0x001ee20000300a00 */
[----:B------:R-:W-:Y:S02]  /*3cdb0*/  IMAD.MOV.U32 R29, RZ, RZ, R4 ;  /* 0x000000ffff1d7224 */ /* 0x000fe400078e0004 */
[----:B------:R-:W-:Y:S01]  /*3cdc0*/  IMAD.MOV.U32 R28, RZ, RZ, R5 ;  /* 0x000000ffff1c7224 */ /* 0x000fe200078e0005 */
        /* <DEDUP_REMOVED lines=35> */
[----:B------:R-:W4:Y:S04]  /*3d000*/  LDL.LU.64 R14, [R1+0x1118] ;  /* 0x00111800010e7983 */ /* 0x000f280000300a00 */
        /* <DEDUP_REMOVED lines=71> */
[----:B------:R-:W3:Y:S01]  /*3d480*/  LDL.LU.64 R6, [R1+0x5e50] ;  /* 0x005e500001067983 */ /* 0x000ee20000300a00 */
[----:B------:R-:W3:Y:S11]  /*3d490*/  LDL.LU.64 R4, [R1+0x5e48] ;  /* 0x005e480001047983 */ /* 0x000ef60000300a00 */
[----:B------:R-:W-:Y:S09]  /*3d4a0*/  @!UPT UIADD3 URZ, URZ, URZ, URZ ;  /* 0x0000003f3f3ff290 */ /* 0x000ff2000fffe03f */
[----:B------:R0:W-:Y:S01]  /*3d4b0*/  STL.64 [R1+0x4f0], R24 ;  /* 0x0004f01801007387 */ /* 0x0001e20000100a00 */
[----:B------:R-:W-:Y:S03]  /*3d4c0*/  STL.64 [R1+0x4f8], R26 ;  /* 0x0004f81a01007387 */ /* 0x000fe60000100a00 */
[----:B0-----:R-:W4:Y:S02]  /*3d4d0*/  LDL.LU.64 R24, [R1+0x5e40] ;  /* 0x005e400001187983 */ /* 0x001f240000300a00 */
[----:B----4-:R-:W-:Y:S01]  /*3d4e0*/  HMMA.16816.F32.BF16 R12, R20, R24, R12 ;  /* 0x00000018140c723c */ /* 0x010fe2000004180c */
[----:B------:R-:W-:Y:S02]  /*3d4f0*/  IMAD.MOV.U32 R2, RZ, RZ, R24 ;  /* 0x000000ffff027224 */ /* 0x000fe400078e0018 */
[----:B------:R-:W-:Y:S11]  /*3d500*/  IMAD.MOV.U32 R0, RZ, RZ, R25 ;  /* 0x000000ffff007224 */ /* 0x000ff600078e0019 */
[----:B------:R-:W-:Y:S09]  /*3d510*/  @!UPT UIADD3 URZ, URZ, URZ, URZ ;  /* 0x0000003f3f3ff290 */ /* 0x000ff2000fffe03f */
[----:B------:R0:W-:Y:S01]  /*3d520*/  STL.64 [R1+0x340], R12 ;  /* 0x0003400c01007387 */ /* 0x0001e20000100a00 */
[----:B------:R1:W-:Y:S03]  /*3d530*/  STL.64 [R1+0x348], R14 ;  /* 0x0003480e01007387 */ /* 0x0003e60000100a00 */
[----:B0-----:R-:W3:Y:S01]  /*3d540*/  LDL.LU.64 R12, [R1+0x1010] ;  /* 0x00101000010c7983 */ /* 0x001ee20000300a00 */
[----:B-1----:R-:W3:Y:S02]  /*3d550*/  LDL.LU.64 R14, [R1+0x1018] ;  /* 0x00101800010e7983 */ /* 0x002ee40000300a00 */
[----:B------:R-:W2:Y:S02]  /*3d560*/  LDL.LU.64 R24, [R1+0xfb0] ;  /* 0x000fb00001187983 */ /* 0x000ea40000300a00 */
[----:B------:R-:W4:Y:S02]  /*3d570*/  LDL.LU.64 R26, [R1+0xfb8] ;  /* 0x000fb800011a7983 */ /* 0x000f240000300a00 */
[----:B------:R-:W-:-:S02]  /*3d580*/  IMAD.MOV.U32 R20, RZ, RZ, R19 ;  /* 0x000000ffff147224 */ /* 0x000fc400078e0013 */
[----:B------:R-:W-:Y:S01]  /*3d590*/  IMAD.MOV.U32 R21, RZ, RZ, R18 ;  /* 0x000000ffff157224 */ /* 0x000fe200078e0012 */
[----:B----4-:R-:W-:Y:S01]  /*3d5a0*/  STL.64 [R1+0x5df0], R26 ;  /* 0x005df01a01007387 */ /* 0x010fe20000100a00 */
[----:B--2---:R0:W-:Y:S02]  /*3d5b0*/  STL.64 [R1+0x5de8], R24 ;  /* 0x005de81801007387 */ /* 0x0041e40000100a00 */
[----:B0-----:R-:W-:Y:S02]  /*3d5c0*/  IMAD.MOV.U32 R24, RZ, RZ, R9 ;  /* 0x000000ffff187224 */ /* 0x001fe400078e0009 */
[----:B------:R-:W-:Y:S02]  /*3d5d0*/  IMAD.MOV.U32 R25, RZ, RZ, R8 ;  /* 0x000000ffff197224 */ /* 0x000fe400078e0008 */
[----:B------:R-:W2:Y:S01]  /*3d5e0*/  LDL.LU.64 R8, [R1+0x1000] ;  /* 0x0010000001087983 */ /* 0x000ea20000300a00 */
[----:B------:R-:W2:Y:S02]  /*3d5f0*/  LDL.LU.64 R10, [R1+0x1008] ;  /* 0x00100800010a7983 */ /* 0x000ea40000300a00 */
[----:B------:R0:W-:Y:S02]  /*3d600*/  STL.64 [R1+0x5e00], R24 ;  /* 0x005e001801007387 */ /* 0x0001e40000100a00 */
[----:B0-----:R-:W-:-:S02]  /*3d610*/  IMAD.MOV.U32 R24, RZ, RZ, R29 ;  /* 0x000000ffff187224 */ /* 0x001fc400078e001d */
[----:B------:R-:W-:Y:S01]  /*3d620*/  IMAD.MOV.U32 R25, RZ, RZ, R28 ;  /* 0x000000ffff197224 */ /* 0x000fe200078e001c */
[----:B------:R-:W4:Y:S04]  /*3d630*/  LDL.LU R29, [R1+0x5e38] ;  /* 0x005e3800011d7983 */ /* 0x000f280000300800 */
[----:B------:R0:W-:Y:S04]  /*3d640*/  STL.64 [R1+0x5e18], R24 ;  /* 0x005e181801007387 */ /* 0x0001e80000100a00 */
[----:B0-----:R-:W2:Y:S01]  /*3d650*/  LDL.LU.64 R24, [R1+0xff0] ;  /* 0x000ff00001187983 */ /* 0x001ea20000300a00 */
[----:B------:R-:W2:Y:S02]  /*3d660*/  LDL.LU.64 R26, [R1+0xff8] ;  /* 0x000ff800011a7983 */ /* 0x000ea40000300a00 */
[----:B------:R0:W-:Y:S02]  /*3d670*/  STL.64 [R1+0x5df8], R20 ;  /* 0x005df81401007387 */ /* 0x0001e40000100a00 */
[----:B0-----:R-:W2:Y:S01]  /*3d680*/  LDL.LU.64 R20, [R1+0xfd0] ;  /* 0x000fd00001147983 */ /* 0x001ea20000300a00 */
[----:B------:R-:W2:Y:S01]  /*3d690*/  LDL.LU.64 R22, [R1+0xfd8] ;  /* 0x000fd80001167983 */ /* 0x000ea20000300a00 */
[C---:B---3--:R-:W-:Y:S02]  /*3d6a0*/  HMMA.16816.F32.BF16 R12, R4.reuse, R16, R12 ;  /* 0x00000010040c723c */ /* 0x048fe4000004180c */
[----:B--2---:R-:W-:Y:S01]  /*3d6b0*/  STL.64 [R1+0x5e10], R22 ;  /* 0x005e101601007387 */ /* 0x004fe20000100a00 */
[----:B------:R0:W-:Y:S03]  /*3d6c0*/  STL.64 [R1+0x5e08], R20 ;  /* 0x005e081401007387 */ /* 0x0001e60000100a00 */
[----:B0-----:R-:W2:Y:S01]  /*3d6d0*/  LDL.LU.64 R20, [R1+0xfe0] ;  /* 0x000fe00001147983 */ /* 0x001ea20000300a00 */
[----:B------:R-:W2:Y:S11]  /*3d6e0*/  LDL.LU.64 R22, [R1+0xfe8] ;  /* 0x000fe80001167983 */ /* 0x000eb60000300a00 */
[----:B------:R-:W-:Y:S05]  /*3d6f0*/  @!UPT UIADD3 URZ, URZ, URZ, URZ ;  /* 0x0000003f3f3ff290 */ /* 0x000fea000fffe03f */
[----:B------:R-:W-:Y:S02]  /*3d700*/  STL.64 [R1+0x2c0], R12 ;  /* 0x0002c00c01007387 */ /* 0x000fe40000100a00 */
[----:B------:R0:W-:Y:S02]  /*3d710*/  STL.64 [R1+0x2c8], R14 ;  /* 0x0002c80e01007387 */ /* 0x0001e40000100a00 */
[----:B0-----:R-:W3:Y:S01]  /*3d720*/  LDL.LU.64 R14, [R1+0x5e30] ;  /* 0x005e3000010e7983 */ /* 0x001ee20000300a00 */
[----:B------:R-:W2:Y:S02]  /*3d730*/  LDL.LU.64 R12, [R1+0x5e28] ;  /* 0x005e2800010c7983 */ /* 0x000ea40000300a00 */
[C---:B--2---:R-:W-:Y:S11]  /*3d740*/  HMMA.16816.F32.BF16 R8, R4.reuse, R12, R8 ;  /* 0x0000000c0408723c */ /* 0x044ff60000041808 */
[----:B------:R-:W-:Y:S11]  /*3d750*/  @!UPT UIADD3 URZ, URZ, URZ, URZ ;  /* 0x0000003f3f3ff290 */ /* 0x000ff6000fffe03f */
[----:B------:R-:W-:Y:S01]  /*3d760*/  @!UPT UIADD3 URZ, URZ, URZ, URZ ;  /* 0x0000003f3f3ff290 */ /* 0x000fe2000fffe03f */
[----:B------:R0:W-:Y:S01]  /*3d770*/  STL.64 [R1+0x2b0], R8 ;  /* 0x0002b00801007387 */ /* 0x0001e20000100a00 */
[----:B------:R-:W-:Y:S03]  /*3d780*/  STL.64 [R1+0x2b8], R10 ;  /* 0x0002b80a01007387 */ /* 0x000fe60000100a00 */
[----:B0-----:R-:W2:Y:S01]  /*3d790*/  LDL.LU.64 R8, [R1+0x5e20] ;  /* 0x005e200001087983 */ /* 0x001ea20000300a00 */
[----:B---3--:R-:W-:Y:S02]  /*3d7a0*/  STL.64 [R1+0x5d50], R14 ;  /* 0x005d500e01007387 */ /* 0x008fe40000100a00 */
[----:B------:R0:W-:Y:S02]  /*3d7b0*/  STL.64 [R1+0x5d48], R12 ;  /* 0x005d480c01007387 */ /* 0x0001e40000100a00 */
[----:B0-----:R-:W3:Y:S01]  /*3d7c0*/  LDL.LU.64 R12, [R1+0x80] ;  /* 0x00008000010c7983 */ /* 0x001ee20000300a00 */
[C---:B--2---:R-:W-:Y:S11]  /*3d7d0*/  HMMA.16816.F32.BF16 R24, R4.reuse, R8, R24 ;  /* 0x000000080418723c */ /* 0x044ff60000041818 */
[----:B------:R-:W-:Y:S11]  /*3d7e0*/  @!UPT UIADD3 URZ, URZ, URZ, URZ ;  /* 0x0000003f3f3ff290 */ /* 0x000ff6000fffe03f */
[----:B------:R-:W-:Y:S01]  /*3d7f0*/  @!UPT UIADD3 URZ, URZ, URZ, URZ ;  /* 0x0000003f3f3ff290 */ /* 0x000fe2000fffe03f */
[----:B------:R0:W-:Y:S01]  /*3d800*/  STL.64 [R1+0x2a0], R24 ;  /* 0x0002a01801007387 */ /* 0x0001e20000100a00 */
[----:B------:R-:W-:Y:S03]  /*3d810*/  STL.64 [R1+0x2a8], R26 ;  /* 0x0002a81a01007387 */ /* 0x000fe60000100a00 */
[----:B0-----:R-:W2:Y:S01]  /*3d820*/  LDL.LU.64 R24, [R1+0x5e18] ;  /* 0x005e180001187983 */ /* 0x001ea20000300a00 */
[----:B------:R0:W-:Y:S03]  /*3d830*/  STL.64 [R1+0x5d98], R8 ;  /* 0x005d980801007387 */ /* 0x0001e60000100a00 */
[----:B0-----:R-:W3:Y:S01]  /*3d840*/  LDL.LU.64 R8, [R1+0xfc0] ;  /* 0x000fc00001087983 */ /* 0x001ee20000300a00 */
[----:B------:R-:W3:Y:S01]  /*3d850*/  LDL.LU.64 R10, [R1+0xfc8] ;  /* 0x000fc800010a7983 */ /* 0x000ee20000300a00 */
[C---:B--2---:R-:W-:Y:S02]  /*3d860*/  HMMA.16816.F32.BF16 R24, R4.reuse, R24, R20 ;  /* 0x000000180418723c */ /* 0x044fe40000041814 */
[----:B------:R-:W2:Y:S01]  /*3d870*/  LDL.LU.64 R22, [R1+0x5e10] ;  /* 0x005e100001167983 */ /* 0x000ea20000300a00 */
[----:B------:R-:W2:Y:S11]  /*3d880*/  LDL.LU.64 R20, [R1+0x5e08] ;  /* 0x005e080001147983 */ /* 0x000eb60000300a00 */
[----:B------:R-:W-:Y:S09]  /*3d890*/  @!UPT UIADD3 URZ, URZ, URZ, URZ ;  /* 0x0000003f3f3ff290 */ /* 0x000ff2000fffe03f */
[----:B------:R0:W-:Y:S01]  /*3d8a0*/  STL.64 [R1+0x290], R24 ;  /* 0x0002901801007387 */ /* 0x0001e20000100a00 */
[----:B------:R2:W-:Y:S03]  /*3d8b0*/  STL.64 [R1+0x298], R26 ;  /* 0x0002981a01007387 */ /* 0x0005e60000100a00 */
[----:B0-----:R-:W2:Y:S01]  /*3d8c0*/  LDL.LU.64 R24, [R1+0x5e00] ;  /* 0x005e000001187983 */ /* 0x001ea20000300a00 */
[----:B---3--:R-:W-:Y:S01]  /*3d8d0*/  HMMA.16816.F32.BF16 R8, R4, R12, R8 ;  /* 0x0000000c0408723c */ /* 0x008fe20000041808 */
[----:B------:R-:W-:Y:S02]  /*3d8e0*/  IMAD.MOV.U32 R18, RZ, RZ, R12 ;  /* 0x000000ffff127224 */ /* 0x000fe400078e000c */
[----:B------:R-:W-:-:S05]  /*3d8f0*/  IMAD.MOV.U32 R19, RZ, RZ, R13 ;  /* 0x000000ffff137224 */ /* 0x000fca00078e000d */
[C---:B--2---:R-:W-:Y:S01]  /*3d900*/  HMMA.16816.F32.BF16 R24, R4.reuse, R24, R20 ;  /* 0x000000180418723c */ /* 0x044fe20000041814 */
[----:B------:R-:W2:Y:S11]  /*3d910*/  LDL.LU.64 R20, [R1+0x5df8] ;  /* 0x005df80001147983 */ /* 0x000eb60000300a00 */
[----:B------:R-:W-:Y:S11]  /*3d920*/  @!UPT UIADD3 URZ, URZ, URZ, URZ ;  /* 0x0000003f3f3ff290 */ /* 0x000ff6000fffe03f */
[----:B------:R-:W-:Y:S01]  /*3d930*/  STL.64 [R1+0x280], R24 ;  /* 0x0002801801007387 */ /* 0x000fe20000100a00 */
[----:B------:R0:W-:Y:S03]  /*3d940*/  STL.64 [R1+0x288], R26 ;  /* 0x0002881a01007387 */ /* 0x0001e60000100a00 */
[----:B0-----:R-:W2:Y:S01]  /*3d950*/  LDL.LU.64 R26, [R1+0x5df0] ;  /* 0x005df000011a7983 */ /* 0x001ea20000300a00 */
[----:B------:R-:W2:Y:S02]  /*3d960*/  LDL.LU.64 R24, [R1+0x5de8] ;  /* 0x005de80001187983 */ /* 0x000ea40000300a00 */
[----:B------:R0:W-:Y:S02]  /*3d970*/  STL.64 [R1+0x270], R8 ;  /* 0x0002700801007387 */ /* 0x0001e40000100a00 */
[----:B------:R-:W-:Y:S01]  /*3d980*/  STL.64 [R1+0x278], R10 ;  /* 0x0002780a01007387 */ /* 0x000fe20000100a00 */
[----:B------:R-:W-:Y:S01]  /*3d990*/  STL.64 [R1+0x5d68], R18 ;  /* 0x005d681201007387 */ /* 0x000fe20000100a00 */
[----:B------:R-:W-:Y:S03]  /*3d9a0*/  STL.64 [R1+0x5d60], R16 ;  /* 0x005d601001007387 */ /* 0x000fe60000100a00 */
[----:B0-----:R-:W3:Y:S01]  /*3d9b0*/  LDL.LU.64 R8, [R1+0x30] ;  /* 0x0000300001087983 */ /* 0x001ee20000300a00 */
[----:B--2---:R-:W-:Y:S03]  /*3d9c0*/  HMMA.16816.F32.BF16 R12, R4, R20, R24 ;  /* 0x00000014040c723c */ /* 0x004fe60000041818 */
[----:B------:R-:W0:Y:S04]  /*3d9d0*/  LDSM.16.MT88.4 R24, [R3+0x10180] ;  /* 0x010180000318783b */ /* 0x000e280000004200 */
[----:B---3--:R-:W-:Y:S11]  /*3d9e0*/  STL.64 [R1+0x5db8], R8 ;  /* 0x005db80801007387 */ /* 0x008ff60000100a00 */
[----:B------:R-:W-:Y:S05]  /*3d9f0*/  @!UPT UIADD3 URZ, URZ, URZ, URZ ;  /* 0x0000003f3f3ff290 */ /* 0x000fea000fffe03f */
[----:B------:R-:W-:Y:S01]  /*3da00*/  STL.64 [R1+0x260], R12 ;  /* 0x0002600c01007387 */ /* 0x000fe20000100a00 */
[----:B------:R-:W-:Y:S02]  /*3da10*/  STL.64 [R1+0x268], R14 ;  /* 0x0002680e01007387 */ /* 0x000fe40000100a00 */
[----:B------:R-:W-:Y:S02]  /*3da20*/  STL [R1+0x5d0c], R20 ;  /* 0x005d0c1401007387 */ /* 0x000fe40000100800 */
[----:B------:R1:W-:Y:S02]  /*3da30*/  STL [R1+0x5d08], R21 ;  /* 0x005d081501007387 */ /* 0x0003e40000100800 */
[----:B-1----:R-:W2:Y:S01]  /*3da40*/  LDL.LU.64 R20, [R1+0x1350] ;  /* 0x0013500001147983 */ /* 0x002ea20000300a00 */
[----:B------:R-:W2:Y:S03]  /*3da50*/  LDL.LU.64 R22, [R1+0x1358] ;  /* 0x0013580001167983 */ /* 0x000ea60000300a00 */
[----:B0-----:R-:W-:Y:S01]  /*3da60*/  STL.64 [R1+0x5d78], R26 ;  /* 0x005d781a01007387 */ /* 0x001fe20000100a00 */
[----:B------:R-:W-:Y:S02]  /*3da70*/  STL.64 [R1+0x5d70], R24 ;  /* 0x005d701801007387 */ /* 0x000fe40000100a00 */
[----:B------:R-:W3:Y:S02]  /*3da80*/  LDL.LU.64 R8, [R1+0x1330] ;  /* 0x0013300001087983 */ /* 0x000ee40000300a00 */
[----:B------:R-:W2:Y:S02]  /*3da90*/  LDL.LU.64 R10, [R1+0x1338] ;  /* 0x00133800010a7983 */ /* 0x000ea40000300a00 */
[----:B--2---:R-:W-:Y:S01]  /*3daa0*/  STL.64 [R1+0x5dc8], R10 ;  /* 0x005dc80a01007387 */ /* 0x004fe20000100a00 */
[----:B---3--:R0:W-:Y:S03]  /*3dab0*/  STL.64 [R1+0x5dc0], R8 ;  /* 0x005dc00801007387 */ /* 0x0081e60000100a00 */
[----:B0-----:R-:W2:Y:S04]  /*3dac0*/  LDL.LU.64 R8, [R1+0x50] ;  /* 0x0000500001087983 */ /* 0x001ea80000300a00 */
[----:B--2---:R0:W-:Y:S04]  /*3dad0*/  STL.64 [R1+0x5de0], R8 ;  /* 0x005de00801007387 */ /* 0x0041e80000100a00 */
[----:B0-----:R-:W2:Y:S01]  /*3dae0*/  LDL.LU.64 R8, [R1+0x60] ;  /* 0x0000600001087983 */ /* 0x001ea20000300a00 */
[----:B------:R-:W3:Y:S02]  /*3daf0*/  LDL.LU.64 R24, [R1+0x1320] ;  /* 0x0013200001187983 */ /* 0x000ee40000300a00 */
[----:B------:R-:W2:Y:S02]  /*3db00*/  LDL.LU.64 R26, [R1+0x1328] ;  /* 0x00132800011a7983 */ /* 0x000ea40000300a00 */
[----:B--2---:R-:W-:Y:S01]  /*3db10*/  STL.64 [R1+0x5dd8], R26 ;  /* 0x005dd81a01007387 */ /* 0x004fe20000100a00 */
[----:B---3--:R0:W-:Y:S03]  /*3db20*/  STL.64 [R1+0x5dd0], R24 ;  /* 0x005dd01801007387 */ /* 0x0081e60000100a00 */
[----:B0-----:R-:W2:Y:S01]  /*3db30*/  LDL.LU.64 R24, [R1+0x1340] ;  /* 0x0013400001187983 */ /* 0x001ea20000300a00 */
[----:B------:R-:W2:Y:S02]  /*3db40*/  LDL.LU.64 R26, [R1+0x1348] ;  /* 0x00134800011a7983 */ /* 0x000ea40000300a00 */
[----:B------:R-:W3:Y:S02]  /*3db50*/  LDL.LU.64 R12, [R1] ;  /* 0x00000000010c7983 */ /* 0x000ee40000300a00 */
[----:B------:R-:W-:-:S02]  /*3db60*/  IMAD.MOV.U32 R16, RZ, RZ, R2 ;  /* 0x000000ffff107224 */ /* 0x000fc400078e0002 */
[----:B------:R-:W-:Y:S01]  /*3db70*/  IMAD.MOV.U32 R17, RZ, RZ, R0 ;  /* 0x000000ffff117224 */ /* 0x000fe200078e0000 */
[----:B---3--:R0:W-:Y:S04]  /*3db80*/  STL.64 [R1+0x5da0], R12 ;  /* 0x005da00c01007387 */ /* 0x0081e80000100a00 */
[----:B0-----:R-:W3:Y:S01]  /*3db90*/  LDL.LU.64 R12, [R1+0x10] ;  /* 0x00001000010c7983 */ /* 0x001ee20000300a00 */
[----:B------:R-:W-:Y:S03]  /*3dba0*/  HMMA.16816.F32.BF16 R20, R4, R8, R20 ;  /* 0x000000080414723c */ /* 0x000fe60000041814 */
[----:B---3--:R0:W-:Y:S04]  /*3dbb0*/  STL.64 [R1+0x5db0], R12 ;  /* 0x005db00c01007387 */ /* 0x0081e80000100a00 */
[----:B0-----:R-:W3:Y:S01]  /*3dbc0*/  LDL.LU.64 R12, [R1+0x20] ;  /* 0x00002000010c7983 */ /* 0x001ee20000300a00 */
[----:B------:R0:W-:Y:S03]  /*3dbd0*/  STL.64 [R1+0x5d80], R16 ;  /* 0x005d801001007387 */ /* 0x0001e60000100a00 */
[----:B0-----:R-:W2:Y:S04]  /*3dbe0*/  LDL.LU.64 R16, [R1+0xc0] ;  /* 0x0000c00001107983 */ /* 0x001ea80000300a00 */
[----:B--2---:R0:W-:Y:S04]  /*3dbf0*/  STL.64 [R1+0x5da8], R16 ;  /* 0x005da81001007387 */ /* 0x0041e80000100a00 */
[----:B0-----:R-:W2:Y:S04]  /*3dc00*/  LDL.LU.64 R16, [R1+0x40] ;  /* 0x0000400001107983 */ /* 0x001ea80000300a00 */
[----:B------:R-:W-:Y:S02]  /*3dc10*/  STL.64 [R1+0x250], R20 ;  /* 0x0002501401007387 */ /* 0x000fe40000100a00 */
[----:B------:R0:W-:Y:S02]  /*3dc20*/  STL.64 [R1+0x258], R22 ;  /* 0x0002581601007387 */ /* 0x0001e40000100a00 */
[----:B0-----:R-:W-:-:S02]  /*3dc30*/  IMAD.MOV.U32 R23, RZ, RZ, R8 ;  /* 0x000000ffff177224 */ /* 0x001fc400078e0008 */
[----:B------:R-:W-:Y:S02]  /*3dc40*/  IMAD.MOV.U32 R22, RZ, RZ, R9 ;  /* 0x000000ffff167224 */ /* 0x000fe400078e0009 */
[----:B------:R-:W2:Y:S02]  /*3dc50*/  LDL.LU.64 R8, [R1+0x5de0] ;  /* 0x005de00001087983 */ /* 0x000ea40000300a00 */
        /* <DEDUP_REMOVED lines=9> */
[----:B------:R-:W2:Y:S01]  /*3dcf0*/  LDL.LU.64 R8, [R1+0x5dc0] ;  /* 0x005dc00001087983 */ /* 0x000ea20000300a00 */
[----:B------:R-:W-:Y:S01]  /*3dd00*/  STL [R1+0x5d34], R0 ;  /* 0x005d340001007387 */ /* 0x000fe20000100800 */
[----:B------:R-:W-:Y:S01]  /*3dd10*/  STL [R1+0x5d30], R2 ;  /* 0x005d300201007387 */ /* 0x000fe20000100800 */
[C---:B--2---:R-:W-:Y:S11]  /*3dd20*/  HMMA.16816.F32.BF16 R8, R4.reuse, R16, R8 ;  /* 0x000000100408723c */ /* 0x044ff60000041808 */
[----:B------:R-:W-:Y:S11]  /*3dd30*/  @!UPT UIADD3 URZ, URZ, URZ, URZ ;  /* 0x0000003f3f3ff290 */ /* 0x000ff6000fffe03f */
[----:B------:R-:W-:Y:S01]  /*3dd40*/  @!UPT UIADD3 URZ, URZ, URZ, URZ ;  /* 0x0000003f3f3ff290 */ /* 0x000fe2000fffe03f */
[----:B------:R0:W-:Y:S01]  /*3dd50*/  STL.64 [R1+0x230], R8 ;  /* 0x0002300801007387 */ /* 0x0001e20000100a00 */
[----:B------:R1:W-:Y:S03]  /*3dd60*/  STL.64 [R1+0x238], R10 ;  /* 0x0002380a01007387 */ /* 0x0003e60000100a00 */
[----:B0-----:R-:W2:Y:S01]  /*3dd70*/  LDL.LU.64 R8, [R1+0x5db8] ;  /* 0x005db80001087983 */ /* 0x001ea20000300a00 */
[----:B------:R-:W-:Y:S02]  /*3dd80*/  IMAD.MOV.U32 R3, RZ, RZ, R17 ;  /* 0x000000ffff037224 */ /* 0x000fe400078e0011 */
[----:B------:R-:W-:Y:S02]  /*3dd90*/  IMAD.MOV.U32 R28, RZ, RZ, R16 ;  /* 0x000000ffff1c7224 */ /* 0x000fe400078e0010 */
[----:B------:R-:W3:Y:S01]  /*3dda0*/  LDL.LU.64 R16, [R1+0x1300] ;  /* 0x0013000001107983 */ /* 0x000ee20000300a00 */
[----:B------:R-:W3:Y:S02]  /*3ddb0*/  LDL.LU.64 R18, [R1+0x1308] ;  /* 0x0013080001127983 */ /* 0x000ee40000300a00 */
[----:B------:R-:W-:Y:S02]  /*3ddc0*/  STL [R1+0x5d44], R3 ;  /* 0x005d440301007387 */ /* 0x000fe40000100800 */
[----:B------:R-:W-:Y:S01]  /*3ddd0*/  STL [R1+0x5d40], R28 ;  /* 0x005d401c01007387 */ /* 0x000fe20000100800 */
[----:B--2---:R-:W-:Y:S01]  /*3dde0*/  HMMA.16816.F32.BF16 R24, R4, R8, R24 ;  /* 0x000000080418723c */ /* 0x004fe20000041818 */
[----:B------:R-:W-:-:S02]  /*3ddf0*/  IMAD.MOV.U32 R20, RZ, RZ, R8 ;  /* 0x000000ffff147224 */ /* 0x000fc400078e0008 */
[----:B------:R-:W-:Y:S11]  /*3de00*/  IMAD.MOV.U32 R21, RZ, RZ, R9 ;  /* 0x000000ffff157224 */ /* 0x000ff600078e0009 */
[----:B------:R-:W-:Y:S09]  /*3de10*/  @!UPT UIADD3 URZ, URZ, URZ, URZ ;  /* 0x0000003f3f3ff290 */ /* 0x000ff2000fffe03f */
[----:B------:R0:W-:Y:S01]  /*3de20*/  STL.64 [R1+0x220], R24 ;  /* 0x0002201801007387 */ /* 0x0001e20000100a00 */
[----:B------:R2:W-:Y:S02]  /*3de30*/  STL.64 [R1+0x228], R26 ;  /* 0x0002281a01007387 */ /* 0x0005e40000100a00 */
[----:B------:R-:W3:Y:S02]  /*3de40*/  LDL.LU.64 R8, [R1+0x12f0] ;  /* 0x0012f00001087983 */ /* 0x000ee40000300a00 */
[----:B-1----:R-:W3:Y:S01]  /*3de50*/  LDL.LU.64 R10, [R1+0x12f8] ;  /* 0x0012f800010a7983 */ /* 0x002ee20000300a00 */
[----:B0-----:R-:W3:Y:S01]  /*3de60*/  LDL.LU.64 R24, [R1+0xfa0] ;  /* 0x000fa00001187983 */ /* 0x001ee20000300a00 */
[----:B--2---:R-:W2:Y:S03]  /*3de70*/  LDL.LU.64 R26, [R1+0xfa8] ;  /* 0x000fa800011a7983 */ /* 0x004ea60000300a00 */
[----:B--2---:R-:W-:Y:S01]  /*3de80*/  STL.64 [R1+0x5d90], R26 ;  /* 0x005d901a01007387 */ /* 0x004fe20000100a00 */
[----:B---3--:R0:W-:Y:S03]  /*3de90*/  STL.64 [R1+0x5d88], R24 ;  /* 0x005d881801007387 */ /* 0x0081e60000100a00 */
[----:B0-----:R-:W2:Y:S01]  /*3dea0*/  LDL.LU.64 R24, [R1+0x12e0] ;  /* 0x0012e00001187983 */ /* 0x001ea20000300a00 */
[----:B------:R-:W2:Y:S02]  /*3deb0*/  LDL.LU.64 R26, [R1+0x12e8] ;  /* 0x0012e800011a7983 */ /* 0x000ea40000300a00 */
        /* <DEDUP_REMOVED lines=8> */
[----:B------:R0:W-:Y:S02]  /*3df40*/  STL.64 [R1+0x218], R22 ;  /* 0x0002181601007387 */ /* 0x0001e40000100a00 */
[----:B0-----:R-:W-:Y:S02]  /*3df50*/  IMAD.MOV.U32 R23, RZ, RZ, R12 ;  /* 0x000000ffff177224 */ /* 0x001fe400078e000c */
[----:B------:R-:W-:Y:S02]  /*3df60*/  IMAD.MOV.U32 R22, RZ, RZ, R13 ;  /* 0x000000ffff167224 */ /* 0x000fe400078e000d */
[----:B------:R-:W3:Y:S02]  /*3df70*/  LDL.LU.64 R12, [R1+0x5db0] ;  /* 0x005db000010c7983 */ /* 0x000ee40000300a00 */
[----:B---3--:R-:W-:Y:S01]  /*3df80*/  HMMA.16816.F32.BF16 R16, R4, R12, R16 ;  /* 0x0000000c0410723c */ /* 0x008fe20000041810 */
[----:B------:R-:W-:-:S02]  /*3df90*/  IMAD.MOV.U32 R0, RZ, RZ, R12 ;  /* 0x000000ffff007224 */ /* 0x000fc400078e000c */
[----:B------:R-:W-:Y:S11]  /*3dfa0*/  IMAD.MOV.U32 R2, RZ, RZ, R13 ;  /* 0x000000ffff027224 */ /* 0x000ff600078e000d */
[----:B------:R-:W-:Y:S09]  /*3dfb0*/  @!UPT UIADD3 URZ, URZ, URZ, URZ ;  /* 0x0000003f3f3ff290 */ /* 0x000ff2000fffe03f */
[----:B------:R0:W-:Y:S01]  /*3dfc0*/  STL.64 [R1+0x200], R16 ;  /* 0x0002001001007387 */ /* 0x0001e20000100a00 */
[----:B------:R-:W-:Y:S03]  /*3dfd0*/  STL.64 [R1+0x208], R18 ;  /* 0x0002081201007387 */ /* 0x000fe60000100a00 */
[----:B0-----:R-:W2:Y:S01]  /*3dfe0*/  LDL.LU.64 R16, [R1+0x5da8] ;  /* 0x005da80001107983 */ /* 0x001ea20000300a00 */
[----:B------:R-:W3:Y:S02]  /*3dff0*/  LDL.LU.64 R12, [R1+0x5da0] ;  /* 0x005da000010c7983 */ /* 0x000ee40000300a00 */
[C---:B---3--:R-:W-:Y:S08]  /*3e000*/  HMMA.16816.F32.BF16 R8, R4.reuse, R12, R8 ;  /* 0x0000000c0408723c */ /* 0x048ff00000041808 */
[----:B--2---:R-:W-:Y:S01]  /*3e010*/  HMMA.16816.F32.BF16 R24, R4, R16, R24 ;  /* 0x000000100418723c */ /* 0x004fe20000041818 */
[----:B------:R-:W-:-:S02]  /*3e020*/  IMAD.MOV.U32 R3, RZ, RZ, R16 ;  /* 0x000000ffff037224 */ /* 0x000fc400078e0010 */
[----:B------:R-:W-:Y:S11]  /*3e030*/  IMAD.MOV.U32 R28, RZ, RZ, R17 ;  /* 0x000000ffff1c7224 */ /* 0x000ff600078e0011 */
[----:B------:R-:W-:Y:S01]  /*3e040*/  @!UPT UIADD3 URZ, URZ, URZ, URZ ;  /* 0x0000003f3f3ff290 */ /* 0x000fe2000fffe03f */
[----:B------:R0:W-:Y:S01]  /*3e050*/  STL.64 [R1+0x1f0], R8 ;  /* 0x0001f00801007387 */ /* 0x0001e20000100a00 */
[----:B------:R1:W-:Y:S03]  /*3e060*/  STL.64 [R1+0x1f8], R10 ;  /* 0x0001f80a01007387 */ /* 0x0003e60000100a00 */
[----:B0-----:R-:W2:Y:S01]  /*3e070*/  LDL.LU.64 R8, [R1+0x5d98] ;  /* 0x005d980001087983 */ /* 0x001ea20000300a00 */
[----:B-1----:R-:W-:Y:S02]  /*3e080*/  IMAD.MOV.U32 R11, RZ, RZ, R12 ;  /* 0x000000ffff0b7224 */ /* 0x002fe400078e000c */
[----:B------:R-:W-:Y:S02]  /*3e090*/  IMAD.MOV.U32 R10, RZ, RZ, R13 ;  /* 0x000000ffff0a7224 */ /* 0x000fe400078e000d */
[----:B------:R-:W3:Y:S01]  /*3e0a0*/  LDL.LU.64 R12, [R1+0xf80] ;  /* 0x000f8000010c7983 */ /* 0x000ee20000300a00 */
[----:B------:R-:W3:Y:S02]  /*3e0b0*/  LDL.LU.64 R14, [R1+0xf88] ;  /* 0x000f8800010e7983 */ /* 0x000ee40000300a00 */
[----:B------:R-:W-:Y:S02]  /*3e0c0*/  STL.64 [R1+0x1e0], R24 ;  /* 0x0001e01801007387 */ /* 0x000fe40000100a00 */
[----:B------:R0:W-:Y:S02]  /*3e0d0*/  STL.64 [R1+0x1e8], R26 ;  /* 0x0001e81a01007387 */ /* 0x0001e40000100a00 */
[----:B0-----:R-:W2:Y:S01]  /*3e0e0*/  LDL.LU.64 R26, [R1+0x5d90] ;  /* 0x005d9000011a7983 */ /* 0x001ea20000300a00 */
[----:B------:R-:W2:Y:S02]  /*3e0f0*/  LDL.LU.64 R24, [R1+0x5d88] ;  /* 0x005d880001187983 */ /* 0x000ea40000300a00 */
[----:B------:R-:W2:Y:S02]  /*3e100*/  LDL.LU.64 R16, [R1+0x5d80] ;  /* 0x005d800001107983 */ /* 0x000ea40000300a00 */
[----:B--2---:R-:W-:Y:S01]  /*3e110*/  HMMA.16816.F32.BF16 R4, R4, R16, R24 ;  /* 0x000000100404723c */ /* 0x004fe20000041818 */
[----:B------:R-:W3:Y:S01]  /*3e120*/  LDL.LU.64 R26, [R1+0x5d78] ;  /* 0x005d7800011a7983 */ /* 0x000ee20000300a00 */
[----:B------:R-:W3:Y:S02]  /*3e130*/  LDL.LU.64 R24, [R1+0x5d70] ;  /* 0x005d700001187983 */ /* 0x000ee40000300a00 */
[----:B------:R-:W2:Y:S02]  /*3e140*/  LDL.LU.64 R18, [R1+0x5d68] ;  /* 0x005d680001127983 */ /* 0x000ea40000300a00 */
[----:B------:R-:W3:Y:S11]  /*3e150*/  LDL.LU.64 R16, [R1+0x5d60] ;  /* 0x005d600001107983 */ /* 0x000ef60000300a00 */
[----:B------:R-:W-:Y:S06]  /*3e160*/  @!UPT UIADD3 URZ, URZ, URZ, URZ ;  /* 0x0000003f3f3ff290 */ /* 0x000fec000fffe03f */
[----:B------:R-:W-:Y:S01]  /*3e170*/  STL.64 [R1+0xe0], R4 ;  /* 0x0000e00401007387 */ /* 0x000fe20000100a00 */
[----:B------:R-:W-:Y:S02]  /*3e180*/  STL.64 [R1+0xe8], R6 ;  /* 0x0000e80601007387 */ /* 0x000fe40000100a00 */
[----:B----4-:R-:W0:Y:S02]  /*3e190*/  LDSM.16.MT88.4 R4, [R29+0x12000] ;  /* 0x012000001d04783b */ /* 0x010e240000004200 */
[----:B0-----:R-:W-:Y:S02]  /*3e1a0*/  STL.64 [R1+0x5c28], R6 ;  /* 0x005c280601007387 */ /* 0x001fe40000100a00 */
[----:B------:R2:W-:Y:S02]  /*3e1b0*/  STL.64 [R1+0x5c20], R4 ;  /* 0x005c200401007387 */ /* 0x0005e40000100a00 */
[----:B--2---:R-:W-:Y:S02]  /*3e1c0*/  IMAD.MOV.U32 R4, RZ, RZ, R18 ;  /* 0x000000ffff047224 */ /* 0x004fe400078e0012 */
[----:B------:R-:W-:Y:S01]  /*3e1d0*/  IMAD.MOV.U32 R5, RZ, RZ, R19 ;  /* 0x000000ffff057224 */ /* 0x000fe200078e0013 */
[----:B------:R-:W2:Y:S01]  /*3e1e0*/  LDL.LU R18, [R1+0x5d5c] ;  /* 0x005d5c0001127983 */ /* 0x000ea20000300800 */
[----:B------:R-:W2:Y:S01]  /*3e1f0*/  LDL.LU R19, [R1+0x5d58] ;  /* 0x005d580001137983 */ /* 0x000ea20000300800 */
[----:B---3--:R-:W-:Y:S02]  /*3e200*/  HMMA.16816.F32.BF16 R12, R24, R16, R12 ;  /* 0x00000010180c723c */ /* 0x008fe4000004180c */
[----:B------:R0:W-:Y:S05]  /*3e210*/  STL.64 [R1+0x5d20], R4 ;  /* 0x005d200401007387 */ /* 0x0001ea0000100a00 */
[----:B------:R-:W-:-:S02]  /*3e220*/  IMAD.MOV.U32 R16, RZ, RZ, R3 ;  /* 0x000000ffff107224 */ /* 0x000fc400078e0003 */
[----:B------:R-:W-:Y:S01]  /*3e230*/  IMAD.MOV.U32 R17, RZ, RZ, R28 ;  /* 0x000000ffff117224 */ /* 0x000fe200078e001c */
[----:B0-----:R-:W3:Y:S01]  /*3e240*/  LDL.LU.64 R4, [R1+0xef0] ;  /* 0x000ef00001047983 */ /* 0x001ee20000300a00 */
[----:B------:R-:W3:Y:S02]  /*3e250*/  LDL.LU.64 R6, [R1+0xef8] ;  /* 0x000ef80001067983 */ /* 0x000ee40000300a00 */
[----:B------:R-:W4:Y:S02]  /*3e260*/  LDL.LU R20, [R1+0xa0] ;  /* 0x0000a00001147983 */ /* 0x000f240000300800 */
[----:B------:R-:W4:Y:S08]  /*3e270*/  LDL.LU R21, [R1+0xa4] ;  /* 0x0000a40001157983 */ /* 0x000f300000300800 */
[----:B------:R-:W-:Y:S01]  /*3e280*/  STL.64 [R1+0xd0], R12 ;  /* 0x0000d00c01007387 */ /* 0x000fe20000100a00 */
[----:B------:R0:W-:Y:S03]  /*3e290*/  STL.64 [R1+0xd8], R14 ;  /* 0x0000d80e01007387 */ /* 0x0001e60000100a00 */
[----:B0-----:R-:W3:Y:S01]  /*3e2a0*/  LDL.LU.64 R14, [R1+0x5d50] ;  /* 0x005d5000010e7983 */ /* 0x001ee20000300a00 */
[----:B------:R-:W4:Y:S03]  /*3e2b0*/  LDL.LU.64 R12, [R1+0x5d48] ;  /* 0x005d4800010c7983 */ /* 0x000f260000300a00 */
[----:B--2---:R-:W-:Y:S01]  /*3e2c0*/  STL.64 [R1+0x5c30], R18 ;  /* 0x005c301201007387 */ /* 0x004fe20000100a00 */
[----:B------:R-:W2:Y:S02]  /*3e2d0*/  LDL.LU R3, [R1+0x5d44] ;  /* 0x005d440001037983 */ /* 0x000ea40000300800 */
[----:B------:R-:W2:Y:S02]  /*3e2e0*/  LDL.LU R28, [R1+0x5d40] ;  /* 0x005d4000011c7983 */ /* 0x000ea40000300800 */
[----:B------:R0:W-:Y:S02]  /*3e2f0*/  STL.64 [R1+0x5c48], R16 ;  /* 0x005c481001007387 */ /* 0x0001e40000100a00 */
[----:B0-----:R-:W4:Y:S01]  /*3e300*/  LDL.LU.64 R16, [R1+0xea0] ;  /* 0x000ea00001107983 */ /* 0x001f220000300a00 */
[----:B------:R-:W4:Y:S03]  /*3e310*/  LDL.LU.64 R18, [R1+0xea8] ;  /* 0x000ea80001127983 */ /* 0x000f260000300a00 */
[----:B---3--:R0:W-:Y:S01]  /*3e320*/  STL.64 [R1+0x5c18], R14 ;  /* 0x005c180e01007387 */ /* 0x0081e20000100a00 */
[C---:B----4-:R-:W-:Y:S08]  /*3e330*/  HMMA.16816.F32.BF16 R16, R24.reuse, R12, R16 ;  /* 0x0000000c1810723c */ /* 0x050ff00000041810 */
[----:B0-----:R-:W-:Y:S11]  /*3e340*/  HMMA.16816.F32.BF16 R12, R24, R8, R4 ;  /* 0x00000008180c723c */ /* 0x001ff60000041804 */
[----:B------:R-:W-:Y:S04]  /*3e350*/  @!UPT UIADD3 URZ, URZ, URZ, URZ ;  /* 0x0000003f3f3ff290 */ /* 0x000fe8000fffe03f */
[----:B------:R0:W-:Y:S01]  /*3e360*/  STL.64 [R1+0xea0], R16 ;  /* 0x000ea01001007387 */ /* 0x0001e20000100a00 */
[----:B------:R-:W-:Y:S02]  /*3e370*/  STL.64 [R1+0xea8], R18 ;  /* 0x000ea81201007387 */ /* 0x000fe40000100a00 */
[----:B------:R-:W3:Y:S02]  /*3e380*/  LDL.LU.64 R4, [R1+0xf70] ;  /* 0x000f700001047983 */ /* 0x000ee40000300a00 */
[----:B------:R-:W3:Y:S03]  /*3e390*/  LDL.LU.64 R6, [R1+0xf78] ;  /* 0x000f780001067983 */ /* 0x000ee60000300a00 */
[----:B------:R-:W-:Y:S01]  /*3e3a0*/  STL.64 [R1+0xef0], R12 ;  /* 0x000ef00c01007387 */ /* 0x000fe20000100a00 */
[----:B------:R-:W-:Y:S02]  /*3e3b0*/  STL.64 [R1+0xef8], R14 ;  /* 0x000ef80e01007387 */ /* 0x000fe40000100a00 */
[----:B0-----:R-:W-:-:S02]  /*3e3c0*/  IMAD.MOV.U32 R16, RZ, RZ, R11 ;  /* 0x000000ffff107224 */ /* 0x001fc400078e000b */
[----:B------:R-:W-:Y:S01]  /*3e3d0*/  IMAD.MOV.U32 R17, RZ, RZ, R10 ;  /* 0x000000ffff117224 */ /* 0x000fe200078e000a */
[----:B------:R-:W4:Y:S01]  /*3e3e0*/  LDL.LU R11, [R1+0x5d3c] ;  /* 0x005d3c00010b7983 */ /* 0x000f220000300800 */
[----:B------:R-:W2:Y:S03]  /*3e3f0*/  LDL.LU R10, [R1+0x5d38] ;  /* 0x005d3800010a7983 */ /* 0x000ea60000300800 */
[----:B------:R0:W-:Y:S02]  /*3e400*/  STL.64 [R1+0x5c60], R16 ;  /* 0x005c601001007387 */ /* 0x0001e40000100a00 */
[----:B0-----:R-:W-:Y:S02]  /*3e410*/  IMAD.MOV.U32 R16, RZ, RZ, R0 ;  /* 0x000000ffff107224 */ /* 0x001fe400078e0000 */
[----:B------:R-:W-:Y:S01]  /*3e420*/  IMAD.MOV.U32 R17, RZ, RZ, R2 ;  /* 0x000000ffff117224 */ /* 0x000fe200078e0002 */
[----:B------:R-:W3:Y:S01]  /*3e430*/  LDL.LU R0, [R1+0x5d34] ;  /* 0x005d340001007983 */ /* 0x000ee20000300800 */
[----:B------:R-:W3:Y:S03]  /*3e440*/  LDL.LU R2, [R1+0x5d30] ;  /* 0x005d300001027983 */ /* 0x000ee60000300800 */
[----:B------:R0:W-:Y:S01]  /*3e450*/  STL.64 [R1+0x5c78], R16 ;  /* 0x005c781001007387 */ /* 0x0001e20000100a00 */
[----:B------:R-:W3:Y:S02]  /*3e460*/  LDL.LU R12, [R1+0x1700] ;  /* 0x00170000010c7983 */ /* 0x000ee40000300800 */
[----:B------:R-:W3:Y:S02]  /*3e470*/  LDL.LU R13, [R1+0x1704] ;  /* 0x00170400010d7983 */ /* 0x000ee40000300800 */
[----:B----4-:R-:W-:-:S02]  /*3e480*/  IMAD.MOV.U32 R15, RZ, RZ, R11 ;  /* 0x000000ffff0f7224 */ /* 0x010fc400078e000b */
[----:B--2---:R-:W-:Y:S02]  /*3e490*/  IMAD.MOV.U32 R14, RZ, RZ, R10 ;  /* 0x000000ffff0e7224 */ /* 0x004fe400078e000a */
[----:B------:R-:W2:Y:S01]  /*3e4a0*/  LDL.LU R10, [R1+0x5d2c] ;  /* 0x005d2c00010a7983 */ /* 0x000ea20000300800 */
[----:B------:R-:W2:Y:S02]  /*3e4b0*/  LDL.LU R11, [R1+0x5d28] ;  /* 0x005d2800010b7983 */ /* 0x000ea40000300800 */
[----:B0-----:R-:W-:Y:S02]  /*3e4c0*/  IMAD.MOV.U32 R16, RZ, RZ, R23 ;  /* 0x000000ffff107224 */ /* 0x001fe400078e0017 */
[----:B------:R-:W-:-:S05]  /*3e4d0*/  IMAD.MOV.U32 R17, RZ, RZ, R22 ;  /* 0x000000ffff117224 */ /* 0x000fca00078e0016 */
[----:B------:R0:W-:Y:S01]  /*3e4e0*/  STL.64 [R1+0x5c90], R16 ;  /* 0x005c901001007387 */ /* 0x0001e20000100a00 */
[C---:B---3--:R-:W-:Y:S03]  /*3e4f0*/  HMMA.16816.F32.BF16 R20, R24.reuse, R20, R4 ;  /* 0x000000141814723c */ /* 0x048fe60000041804 */
[----:B0-----:R-:W3:Y:S01]  /*3e500*/  LDL.LU R16, [R1+0x90] ;  /* 0x0000900001107983 */ /* 0x001ee20000300800 */
[----:B------:R-:W3:Y:S02]  /*3e510*/  LDL.LU R17, [R1+0x94] ;  /* 0x0000940001117983 */ /* 0x000ee40000300800 */
[----:B------:R-:W-:Y:S02]  /*3e520*/  STL.64 [R1+0x5c40], R14 ;  /* 0x005c400e01007387 */ /* 0x000fe40000100a00 */
[----:B------:R0:W-:Y:S02]  /*3e530*/  STL.64 [R1+0x5c38], R12 ;  /* 0x005c380c01007387 */ /* 0x0001e40000100a00 */
[----:B0-----:R-:W4:Y:S01]  /*3e540*/  LDL.LU.64 R12, [R1+0xf50] ;  /* 0x000f5000010c7983 */ /* 0x001f220000300a00 */
[----:B------:R-:W4:Y:S03]  /*3e550*/  LDL.LU.64 R14, [R1+0xf58] ;  /* 0x000f5800010e7983 */ /* 0x000f260000300a00 */
[----:B--2---:R0:W-:Y:S01]  /*3e560*/  STL.64 [R1+0x5c10], R10 ;  /* 0x005c100a01007387 */ /* 0x0041e20000100a00 */
[----:B------:R-:W3:Y:S03]  /*3e570*/  LDL.LU.64 R8, [R1+0xf60] ;  /* 0x000f600001087983 */ /* 0x000ee60000300a00 */
[----:B0-----:R-:W3:Y:S01]  /*3e580*/  LDL.LU.64 R10, [R1+0xf68] ;  /* 0x000f6800010a7983 */ /* 0x001ee20000300a00 */
[----:B------:R-:W4:Y:S04]  /*3e590*/  LDL.LU.64 R4, [R1+0x5d20] ;  /* 0x005d200001047983 */ /* 0x000f280000300a00 */
[----:B------:R-:W-:Y:S02]  /*3e5a0*/  STL.64 [R1+0xf70], R20 ;  /* 0x000f701401007387 */ /* 0x000fe40000100a00 */
[----:B------:R0:W-:Y:S02]  /*3e5b0*/  STL.64 [R1+0xf78], R22 ;  /* 0x000f781601007387 */ /* 0x0001e40000100a00 */
[----:B0-----:R-:W2:Y:S01]  /*3e5c0*/  LDL.LU.64 R22, [R1+0x5d18] ;  /* 0x005d180001167983 */ /* 0x001ea20000300a00 */
[----:B------:R-:W2:Y:S01]  /*3e5d0*/  LDL.LU.64 R20, [R1+0x5d10] ;  /* 0x005d100001147983 */ /* 0x000ea20000300a00 */
[C---:B---3--:R-:W-:Y:S08]  /*3e5e0*/  HMMA.16816.F32.BF16 R8, R24.reuse, R16, R8 ;  /* 0x000000101808723c */ /* 0x048ff00000041808 */
[----:B----4-:R-:W-:Y:S01]  /*3e5f0*/  HMMA.16816.F32.BF16 R4, R24, R4, R12 ;  /* 0x000000041804723c */ /* 0x010fe2000004180c */
[----:B--2---:R-:W-:-:S02]  /*3e600*/  IMAD.MOV.U32 R16, RZ, RZ, R20 ;  /* 0x000000ffff107224 */ /* 0x004fc400078e0014 */
[----:B------:R-:W-:Y:S01]  /*3e610*/  IMAD.MOV.U32 R17, RZ, RZ, R21 ;  /* 0x000000ffff117224 */ /* 0x000fe200078e0015 */
[----:B------:R-:W2:Y:S11]  /*3e620*/  LDL.LU R20, [R1+0x5d0c] ;  /* 0x005d0c0001147983 */ /* 0x000eb60000300800 */
[----:B------:R-:W-:Y:S01]  /*3e630*/  STL.64 [R1+0xf60], R8 ;  /* 0x000f600801007387 */ /* 0x000fe20000100a00 */
[----:B------:R-:W-:Y:S02]  /*3e640*/  STL.64 [R1+0xf68], R10 ;  /* 0x000f680a01007387 */ /* 0x000fe40000100a00 */
[----:B------:R-:W2:Y:S02]  /*3e650*/  LDL.LU R21, [R1+0x5d08] ;  /* 0x005d080001157983 */ /* 0x000ea40000300800 */
[----:B------:R0:W-:Y:S02]  /*3e660*/  STL.64 [R1+0x5ca8], R16 ;  /* 0x005ca81001007387 */ /* 0x0001e40000100a00 */
[----:B0-----:R-:W-:-:S02]  /*3e670*/  IMAD.MOV.U32 R16, RZ, RZ, R28 ;  /* 0x000000ffff107224 */ /* 0x001fc400078e001c */
[----:B------:R-:W-:Y:S01]  /*3e680*/  IMAD.MOV.U32 R17, RZ, RZ, R3 ;  /* 0x000000ffff117224 */ /* 0x000fe200078e0003 */
[----:B------:R-:W3:Y:S01]  /*3e690*/  LDL.LU R28, [R1+0x5d04] ;  /* 0x005d0400011c7983 */ /* 0x000ee20000300800 */
[----:B------:R-:W-:Y:S02]  /*3e6a0*/  STL.64 [R1+0xfc0], R4 ;  /* 0x000fc00401007387 */ /* 0x000fe40000100a00 */
[----:B------:R-:W-:Y:S02]  /*3e6b0*/  STL.64 [R1+0xfc8], R6 ;  /* 0x000fc80601007387 */ /* 0x000fe40000100a00 */
[----:B------:R-:W4:Y:S01]  /*3e6c0*/  LDL.LU R3, [R1+0x5d00] ;  /* 0x005d000001037983 */ /* 0x000f220000300800 */
[----:B------:R0:W-:Y:S02]  /*3e6d0*/  STL.64 [R1+0x5cc0], R16 ;  /* 0x005cc01001007387 */ /* 0x0001e40000100a00 */
[----:B0-----:R-:W-:Y:S02]  /*3e6e0*/  IMAD.MOV.U32 R16, RZ, RZ, R2 ;  /* 0x000000ffff107224 */ /* 0x001fe400078e0002 */
[----:B------:R-:W-:Y:S01]  /*3e6f0*/  IMAD.MOV.U32 R17, RZ, RZ, R0 ;  /* 0x000000ffff117224 */ /* 0x000fe200078e0000 */
[----:B------:R-:W2:Y:S01]  /*3e700*/  LDL.LU R2, [R1+0x5cfc] ;  /* 0x005cfc0001027983 */ /* 0x000ea20000300800 */
[----:B------:R-:W2:Y:S03]  /*3e710*/  LDL.LU R0, [R1+0x5cf8] ;  /* 0x005cf80001007983 */ /* 0x000ea60000300800 */
[----:B------:R0:W-:Y:S02]  /*3e720*/  STL.64 [R1+0x5cd8], R16 ;  /* 0x005cd81001007387 */ /* 0x0001e40000100a00 */
[----:B0-----:R-:W-:-:S02]  /*3e730*/  IMAD.MOV.U32 R16, RZ, RZ, R23 ;  /* 0x000000ffff107224 */ /* 0x001fc400078e0017 */
[----:B------:R-:W-:-:S05]  /*3e740*/  IMAD.MOV.U32 R17, RZ, RZ, R22 ;  /* 0x000000ffff117224 */ /* 0x000fca00078e0016 */
[----:B------:R0:W-:Y:S04]  /*3e750*/  STL.64 [R1+0x5cf0], R16 ;  /* 0x005cf01001007387 */ /* 0x0001e80000100a00 */
[----:B0-----:R-:W2:Y:S01]  /*3e760*/  LDL.LU.64 R16, [R1+0xf40] ;  /* 0x000f400001107983 */ /* 0x001ea20000300a00 */
[----:B------:R-:W2:Y:S02]  /*3e770*/  LDL.LU.64 R18, [R1+0xf48] ;  /* 0x000f480001127983 */ /* 0x000ea40000300a00 */
        /* <DEDUP_REMOVED lines=29> */
[----:B0-----:R-:W2:Y:S01]  /*3e950*/  LDL.LU.64 R12, [R1+0xf30] ;  /* 0x000f3000010c7983 */ /* 0x001ea20000300a00 */
[----:B------:R-:W2:Y:S02]  /*3e960*/  LDL.LU.64 R14, [R1+0xf38] ;  /* 0x000f3800010e7983 */ /* 0x000ea40000300a00 */
[----:B------:R-:W2:Y:S02]  /*3e970*/  LDL.LU.64 R4, [R1+0xe90] ;  /* 0x000e900001047983 */ /* 0x000ea40000300a00 */
[----:B------:R-:W2:Y:S01]  /*3e980*/  LDL.LU.64 R6, [R1+0xe98] ;  /* 0x000e980001067983 */ /* 0x000ea20000300a00 */
[----:B------:R-:W2:Y:S01]  /*3e990*/  LDL.LU R8, [R1+0x16f0] ;  /* 0x0016f00001087983 */ /* 0x000ea20000300800 */
[----:B------:R-:W2:Y:S02]  /*3e9a0*/  LDL.LU R9, [R1+0x16f4] ;  /* 0x0016f40001097983 */ /* 0x000ea40000300800 */
[----:B------:R-:W2:Y:S02]  /*3e9b0*/  LDL.LU R10, [R1+0x16f8] ;  /* 0x0016f800010a7983 */ /* 0x000ea40000300800 */
[----:B------:R-:W2:Y:S01]  /*3e9c0*/  LDL.LU R11, [R1+0x16fc] ;  /* 0x0016fc00010b7983 */ /* 0x000ea20000300800 */
[----:B------:R-:W2:Y:S05]  /*3e9d0*/  LDL.LU.64 R16, [R1+0x5cf0] ;  /* 0x005cf00001107983 */ /* 0x000eaa0000300a00 */
[----:B------:R-:W-:Y:S02]  /*3e9e0*/  STL.64 [R1+0xfb0], R20 ;  /* 0x000fb01401007387 */ /* 0x000fe40000100a00 */
[----:B------:R-:W-:Y:S02]  /*3e9f0*/  STL.64 [R1+0xfb8], R22 ;  /* 0x000fb81601007387 */ /* 0x000fe40000100a00 */
[----:B------:R-:W0:Y:S04]  /*3ea00*/  LDSM.16.MT88.4 R20, [R29+0x12080] ;  /* 0x012080001d14783b */ /* 0x000e280000004200 */
[----:B0-----:R-:W-:Y:S01]  /*3ea10*/  STL.64 [R1+0x5b40], R22 ;  /* 0x005b401601007387 */ /* 0x001fe20000100a00 */
[----:B------:R0:W-:Y:S03]  /*3ea20*/  STL.64 [R1+0x5b38], R20 ;  /* 0x005b381401007387 */ /* 0x0001e60000100a00 */
[----:B0-----:R-:W3:Y:S01]  /*3ea30*/  LDL.LU.64 R20, [R1+0xb0] ;  /* 0x0000b00001147983 */ /* 0x001ee20000300a00 */
[----:B------:R-:W3:Y:S01]  /*3ea40*/  LDL.64 R22, [R1+0xb8] ;  /* 0x0000b80001167983 */ /* 0x000ee20000100a00 */
        /* <DEDUP_REMOVED lines=51> */
[----:B------:R-:W2:Y:S05]  /*3ed80*/  LDL.LU.64 R12, [R1+0x5c38] ;  /* 0x005c3800010c7983 */ /* 0x000eaa0000300a00 */
[----:B---3--:R-:W-:Y:S11]  /*3ed90*/  HMMA.16816.F32.BF16 R24, R24, R20, R4 ;  /* 0x000000141818723c */ /* 0x008ff60000041804 */
[----:B------:R-:W-:Y:S04]  /*3eda0*/  @!UPT UIADD3 URZ, URZ, URZ, URZ ;  /* 0x0000003f3f3ff290 */ /* 0x000fe8000fffe03f */
[----:B------:R-:W-:Y:S01]  /*3edb0*/  STL.64 [R1+0xff0], R16 ;  /* 0x000ff01001007387 */ /* 0x000fe20000100a00 */
[----:B------:R0:W-:Y:S03]  /*3edc0*/  STL.64 [R1+0xff8], R18 ;  /* 0x000ff81201007387 */ /* 0x0001e60000100a00 */
[----:B0-----:R-:W2:Y:S01]  /*3edd0*/  LDL.LU.64 R18, [R1+0x5c30] ;  /* 0x005c300001127983 */ /* 0x001ea20000300a00 */
[----:B------:R-:W2:Y:S02]  /*3ede0*/  LDL.LU.64 R6, [R1+0x5c28] ;  /* 0x005c280001067983 */ /* 0x000ea40000300a00 */
[----:B------:R-:W2:Y:S02]  /*3edf0*/  LDL.LU.64 R4, [R1+0x5c20] ;  /* 0x005c200001047983 */ /* 0x000ea40000300a00 */
[----:B------:R-:W-:Y:S01]  /*3ee00*/  STL.64 [R1+0xf10], R24 ;  /* 0x000f101801007387 */ /* 0x000fe20000100a00 */
[----:B------:R0:W-:Y:S04]  /*3ee10*/  STL.64 [R1+0xf18], R26 ;  /* 0x000f181a01007387 */ /* 0x0001e80000100a00 */
[----:B0-----:R-:W3:Y:S04]  /*3ee20*/  LDL R26, [R1+0xa8] ;  /* 0x0000a800011a7983 */ /* 0x001ee80000100800 */
[----:B------:R-:W3:Y:S01]  /*3ee30*/  LDL R27, [R1+0xac] ;  /* 0x0000ac00011b7983 */ /* 0x000ee20000100800 */
[----:B------:R0:W-:Y:S02]  /*3ee40*/  STL.64 [R1+0x5b58], R22 ;  /* 0x005b581601007387 */ /* 0x0001e40000100a00 */
[----:B------:R-:W3:Y:S02]  /*3ee50*/  LDL.LU R20, [R1+0x16d0] ;  /* 0x0016d00001147983 */ /* 0x000ee40000300800 */
[----:B------:R-:W3:Y:S01]  /*3ee60*/  LDL.LU R21, [R1+0x16d4] ;  /* 0x0016d40001157983 */ /* 0x000ee20000300800 */
[----:B0-----:R-:W3:Y:S01]  /*3ee70*/  LDL.LU R22, [R1+0x16d8] ;  /* 0x0016d80001167983 */ /* 0x001ee20000300800 */
[----:B------:R-:W-:Y:S01]  /*3ee80*/  IMAD.MOV.U32 R23, RZ, RZ, R0 ;  /* 0x000000ffff177224 */ /* 0x000fe200078e0000 */
[C---:B--2---:R-:W-:Y:S11]  /*3ee90*/  HMMA.16816.F32.BF16 R12, R4.reuse, R18, R12 ;  /* 0x00000012040c723c */ /* 0x044ff6000004180c */
[----:B------:R-:W-:Y:S11]  /*3eea0*/  @!UPT UIADD3 URZ, URZ, URZ, URZ ;  /* 0x0000003f3f3ff290 */ /* 0x000ff6000fffe03f */
[----:B------:R-:W-:Y:S01]  /*3eeb0*/  @!UPT UIADD3 URZ, URZ, URZ, URZ ;  /* 0x0000003f3f3ff290 */ /* 0x000fe2000fffe03f */
[----:B------:R-:W-:Y:S01]  /*3eec0*/  STL.64 [R1+0xfe0], R12 ;  /* 0x000fe00c01007387 */ /* 0x000fe20000100a00 */
[----:B------:R0:W-:Y:S02]  /*3eed0*/  STL [R1+0xfe8], R14 ;  /* 0x000fe80e01007387 */ /* 0x0001e40000100800 */
[----:B------:R-:W-:Y:S02]  /*3eee0*/  IMAD.MOV.U32 R0, RZ, RZ, R15 ;  /* 0x000000ffff007224 */ /* 0x000fe400078e000f */
[----:B0-----:R-:W2:Y:S01]  /*3eef0*/  LDL.LU.64 R14, [R1+0x5c18] ;  /* 0x005c1800010e7983 */ /* 0x001ea20000300a00 */
[----:B------:R0:W-:Y:S02]  /*3ef00*/  STL.64 [R1+0x5b60], R18 ;  /* 0x005b601201007387 */ /* 0x0001e40000100a00 */
[----:B------:R-:W3:Y:S02]  /*3ef10*/  LDL.LU R16, [R1+0x16e0] ;  /* 0x0016e00001107983 */ /* 0x000ee40000300800 */
[----:B------:R-:W3:Y:S01]  /*3ef20*/  LDL.LU R17, [R1+0x16e4] ;  /* 0x0016e40001117983 */ /* 0x000ee20000300800 */
[----:B0-----:R-:W3:Y:S01]  /*3ef30*/  LDL.LU R18, [R1+0x16e8] ;  /* 0x0016e80001127983 */ /* 0x001ee20000300800 */
[----:B------:R-:W3:Y:S02]  /*3ef40*/  LDL.LU R19, [R1+0x16ec] ;  /* 0x0016ec0001137983 */ /* 0x000ee40000300800 */
[----:B------:R-:W-:Y:S01]  /*3ef50*/  STL [R1+0x4ab8], R0 ;  /* 0x004ab80001007387 */ /* 0x000fe20000100800 */
[C---:B--2---:R-:W-:Y:S11]  /*3ef60*/  HMMA.16816.F32.BF16 R8, R4.reuse, R14, R8 ;  /* 0x0000000e0408723c */ /* 0x044ff60000041808 */
[----:B------:R-:W-:Y:S11]  /*3ef70*/  @!UPT UIADD3 URZ, URZ, URZ, URZ ;  /* 0x0000003f3f3ff290 */ /* 0x000ff6000fffe03f */
[----:B------:R-:W-:Y:S01]  /*3ef80*/  @!UPT UIADD3 URZ, URZ, URZ, URZ ;  /* 0x0000003f3f3ff290 */ /* 0x000fe2000fffe03f */
[----:B------:R-:W-:Y:S01]  /*3ef90*/  STL.64 [R1+0x1010], R8 ;  /* 0x0010100801007387 */ /* 0x000fe20000100a00 */
[----:B------:R0:W-:Y:S03]  /*3efa0*/  STL.64 [R1+0x1018], R10 ;  /* 0x0010180a01007387 */ /* 0x0001e60000100a00 */
[----:B0-----:R-:W3:Y:S01]  /*3efb0*/  LDL.LU.64 R10, [R1+0x5c10] ;  /* 0x005c1000010a7983 */ /* 0x001ee20000300a00 */
[----:B------:R-:W-:Y:S01]  /*3efc0*/  STL.64 [R1+0x5bf8], R14 ;  /* 0x005bf80e01007387 */ /* 0x000fe20000100a00 */
[C---:B---3--:R-:W-:Y:S11]  /*3efd0*/  HMMA.16816.F32.BF16 R16, R4.reuse, R10, R16 ;  /* 0x0000000a0410723c */ /* 0x048ff60000041810 */
[----:B------:R-:W-:Y:S11]  /*3efe0*/  @!UPT UIADD3 URZ, URZ, URZ, URZ ;  /* 0x0000003f3f3ff290 */ /* 0x000ff6000fffe03f */
[----:B------:R-:W-:Y:S02]  /*3eff0*/  @!UPT UIADD3 URZ, URZ, URZ, URZ ;  /* 0x0000003f3f3ff290 */ /* 0x000fe4000fffe03f */
[----:B------:R-:W-:Y:S01]  /*3f000*/  IMAD.MOV.U32 R0, RZ, RZ, R19 ;  /* 0x000000ffff007224 */ /* 0x000fe200078e0013 */
[----:B------:R0:W-:Y:S01]  /*3f010*/  STL.64 [R1+0x1030], R16 ;  /* 0x0010301001007387 */ /* 0x0001e20000100a00 */
[----:B------:R-:W-:Y:S02]  /*3f020*/  STL [R1+0x1038], R18 ;  /* 0x0010381201007387 */ /* 0x000fe40000100800 */
[----:B------:R1:W-:Y:S01]  /*3f030*/  STL.64 [R1+0x5b68], R10 ;  /* 0x005b680a01007387 */ /* 0x0003e20000100a00 */
[----:B------:R-:W-:Y:S04]  /*3f040*/  STL [R1+0x4abc], R0 ;  /* 0x004abc0001007387 */ /* 0x000fe80000100800 */
[----:B0-----:R-:W2:Y:S01]  /*3f050*/  LDL.LU R16, [R1+0x1610] ;  /* 0x0016100001107983 */ /* 0x001ea20000300800 */
[----:B-1----:R-:W-:Y:S01]  /*3f060*/  HMMA.16816.F32.BF16 R8, R4, R26, R20 ;  /* 0x0000001a0408723c */ /* 0x002fe20000041814 */
[----:B----4-:R-:W-:-:S02]  /*3f070*/  IMAD.MOV.U32 R18, RZ, RZ, R3 ;  /* 0x000000ffff127224 */ /* 0x010fc400078e0003 */
[----:B------:R-:W-:Y:S02]  /*3f080*/  IMAD.MOV.U32 R19, RZ, RZ, R28 ;  /* 0x000000ffff137224 */ /* 0x000fe400078e001c */
[----:B------:R-:W-:Y:S11]  /*3f090*/  IMAD.MOV.U32 R17, RZ, RZ, R2 ;  /* 0x000000ffff117224 */ /* 0x000ff600078e0002 */
[----:B------:R-:W-:Y:S07]  /*3f0a0*/  @!UPT UIADD3 URZ, URZ, URZ, URZ ;  /* 0x0000003f3f3ff290 */ /* 0x000fee000fffe03f */
[----:B------:R-:W-:Y:S01]  /*3f0b0*/  STL.64 [R1+0x1050], R8 ;  /* 0x0010500801007387 */ /* 0x000fe20000100a00 */
[----:B------:R-:W-:Y:S02]  /*3f0c0*/  STL.64 [R1+0x1058], R10 ;  /* 0x0010580a01007387 */ /* 0x000fe40000100a00 */
[----:B------:R-:W3:Y:S02]  /*3f0d0*/  LDL.LU R2, [R1+0x5c08] ;  /* 0x005c080001027983 */ /* 0x000ee40000300800 */
[----:B------:R-:W4:Y:S01]  /*3f0e0*/  LDL.LU R3, [R1+0x5c04] ;  /* 0x005c040001037983 */ /* 0x000f220000300800 */
[----:B------:R-:W3:Y:S01]  /*3f0f0*/  LDL.LU R28, [R1+0x5c00] ;  /* 0x005c0000011c7983 */ /* 0x000ee20000300800 */
[----:B------:R-:W-:Y:S03]  /*3f100*/  STL.64 [R1+0x5b78], R18 ;  /* 0x005b781201007387 */ /* 0x000fe60000100a00 */
[----:B--2---:R0:W-:Y:S04]  /*3f110*/  STL.64 [R1+0x5b70], R16 ;  /* 0x005b701001007387 */ /* 0x0041e80000100a00 */
[----:B0-----:R-:W2:Y:S01]  /*3f120*/  LDL.LU R16, [R1+0x1620] ;  /* 0x0016200001107983 */ /* 0x001ea20000300800 */
[----:B------:R-:W2:Y:S02]  /*3f130*/  LDL.LU R17, [R1+0x1624] ;  /* 0x0016240001117983 */ /* 0x000ea40000300800 */
[----:B------:R-:W2:Y:S02]  /*3f140*/  LDL.LU R18, [R1+0x1628] ;  /* 0x0016280001127983 */ /* 0x000ea40000300800 */
[----:B------:R-:W2:Y:S01]  /*3f150*/  LDL.LU R19, [R1+0x162c] ;  /* 0x00162c0001137983 */ /* 0x000ea20000300800 */
[----:B------:R-:W2:Y:S04]  /*3f160*/  LDL R10, [R1+0x48] ;  /* 0x00004800010a7983 */ /* 0x000ea80000100800 */
[----:B------:R-:W2:Y:S04]  /*3f170*/  LDL R11, [R1+0x4c] ;  /* 0x00004c00010b7983 */ /* 0x000ea80000100800 */
[----:B--2---:R0:W-:Y:S04]  /*3f180*/  STL.64 [R1+0x5ba0], R10 ;  /* 0x005ba00a01007387 */ /* 0x0041e80000100a00 */
[----:B0-----:R-:W2:Y:S04]  /*3f190*/  LDL R10, [R1+0x58] ;  /* 0x00005800010a7983 */ /* 0x001ea80000100800 */
[----:B------:R-:W2:Y:S04]  /*3f1a0*/  LDL R11, [R1+0x5c] ;  /* 0x00005c00010b7983 */ /* 0x000ea80000100800 */
[----:B--2---:R-:W-:Y:S01]  /*3f1b0*/  STL.64 [R1+0x5bb8], R10 ;  /* 0x005bb80a01007387 */ /* 0x004fe20000100a00 */
[----:B------:R0:W-:Y:S02]  /*3f1c0*/  STL.64 [R1+0x5b88], R18 ;  /* 0x005b881201007387 */ /* 0x0001e40000100a00 */
[----:B------:R1:W-:Y:S01]  /*3f1d0*/  STL.64 [R1+0x5b80], R16 ;  /* 0x005b801001007387 */ /* 0x0003e20000100a00 */
[----:B0-----:R-:W2:Y:S04]  /*3f1e0*/  LDL.64 R18, [R1+0x38] ;  /* 0x0000380001127983 */ /* 0x001ea80000100a00 */
[----:B--2---:R0:W-:Y:S01]  /*3f1f0*/  STL.64 [R1+0x5b98], R18 ;  /* 0x005b981201007387 */ /* 0x0041e20000100a00 */
[----:B-1----:R-:W2:Y:S02]  /*3f200*/  LDL.LU R16, [R1+0x1680] ;  /* 0x0016800001107983 */ /* 0x002ea40000300800 */
[----:B------:R-:W2:Y:S01]  /*3f210*/  LDL.LU R17, [R1+0x1684] ;  /* 0x0016840001117983 */ /* 0x000ea20000300800 */
[----:B0-----:R-:W2:Y:S01]  /*3f220*/  LDL.LU R18, [R1+0x1688] ;  /* 0x0016880001127983 */ /* 0x001ea20000300800 */
[----:B------:R-:W2:Y:S02]  /*3f230*/  LDL.LU R19, [R1+0x168c] ;  /* 0x00168c0001137983 */ /* 0x000ea40000300800 */
[----:B------:R-:W2:Y:S02]  /*3f240*/  LDL R26, [R1+0x88] ;  /* 0x00008800011a7983 */ /* 0x000ea40000100800 */
[----:B------:R-:W2:Y:S01]  /*3f250*/  LDL R27, [R1+0x8c] ;  /* 0x00008c00011b7983 */ /* 0x000ea20000100800 */
[----:B------:R-:W3:Y:S04]  /*3f260*/  LDL R10, [R1+0x68] ;  /* 0x00006800010a7983 */ /* 0x000ee80000100800 */
[----:B------:R-:W3:Y:S04]  /*3f270*/  LDL R11, [R1+0x6c] ;  /* 0x00006c00010b7983 */ /* 0x000ee80000100800 */
[----:B--2---:R0:W-:Y:S04]  /*3f280*/  STL.64 [R1+0x5bf0], R26 ;  /* 0x005bf01a01007387 */ /* 0x0041e80000100a00 */
[----:B0-----:R-:W2:Y:S04]  /*3f290*/  LDL R26, [R1+0x98] ;  /* 0x00009800011a7983 */ /* 0x001ea80000100800 */
[----:B------:R-:W2:Y:S01]  /*3f2a0*/  LDL R27, [R1+0x9c] ;  /* 0x00009c00011b7983 */ /* 0x000ea20000100800 */
[----:B------:R-:W2:Y:S02]  /*3f2b0*/  LDL.LU R12, [R1+0x16c0] ;  /* 0x0016c000010c7983 */ /* 0x000ea40000300800 */
[----:B------:R-:W2:Y:S02]  /*3f2c0*/  LDL.LU R13, [R1+0x16c4] ;  /* 0x0016c400010d7983 */ /* 0x000ea40000300800 */
[----:B------:R-:W2:Y:S01]  /*3f2d0*/  LDL.LU R14, [R1+0x16c8] ;  /* 0x0016c800010e7983 */ /* 0x000ea20000300800 */
[----:B------:R-:W2:Y:S01]  /*3f2e0*/  LDL.LU R15, [R1+0x16cc] ;  /* 0x0016cc00010f7983 */ /* 0x000ea20000300800 */
[----:B---3--:R-:W-:Y:S02]  /*3f2f0*/  STL.64 [R1+0x5bd0], R10 ;  /* 0x005bd00a01007387 */ /* 0x008fe40000100a00 */
[----:B------:R-:W-:Y:S02]  /*3f300*/  STL.64 [R1+0x5bb0], R18 ;  /* 0x005bb01201007387 */ /* 0x000fe40000100a00 */
[----:B------:R0:W-:Y:S02]  /*3f310*/  STL.64 [R1+0x5ba8], R16 ;  /* 0x005ba81001007387 */ /* 0x0001e40000100a00 */
[----:B0-----:R-:W3:Y:S01]  /*3f320*/  LDL.LU R16, [R1+0x1690] ;  /* 0x0016900001107983 */ /* 0x001ee20000300800 */
[----:B------:R-:W3:Y:S02]  /*3f330*/  LDL.LU R17, [R1+0x1694] ;  /* 0x0016940001117983 */ /* 0x000ee40000300800 */
[----:B------:R-:W2:Y:S02]  /*3f340*/  LDL.LU R18, [R1+0x1698] ;  /* 0x0016980001127983 */ /* 0x000ea40000300800 */
[----:B------:R-:W2:Y:S01]  /*3f350*/  LDL.LU R19, [R1+0x169c] ;  /* 0x00169c0001137983 */ /* 0x000ea20000300800 */
[----:B------:R-:W2:Y:S04]  /*3f360*/  LDL R10, [R1+0x78] ;  /* 0x00007800010a7983 */ /* 0x000ea80000100800 */
[----:B------:R-:W2:Y:S04]  /*3f370*/  LDL R11, [R1+0x7c] ;  /* 0x00007c00010b7983 */ /* 0x000ea80000100800 */
[----:B--2---:R0:W-:Y:S01]  /*3f380*/  STL.64 [R1+0x5be8], R10 ;  /* 0x005be80a01007387 */ /* 0x0041e20000100a00 */
[----:B------:R-:W2:Y:S02]  /*3f390*/  LDL.LU R8, [R1+0x16b0] ;  /* 0x0016b00001087983 */ /* 0x000ea40000300800 */
[----:B------:R-:W2:Y:S01]  /*3f3a0*/  LDL.LU R9, [R1+0x16b4] ;  /* 0x0016b40001097983 */ /* 0x000ea20000300800 */
[----:B0-----:R-:W2:Y:S01]  /*3f3b0*/  LDL.LU R10, [R1+0x16b8] ;  /* 0x0016b800010a7983 */ /* 0x001ea20000300800 */
[----:B------:R-:W2:Y:S02]  /*3f3c0*/  LDL.LU R11, [R1+0x16bc] ;  /* 0x0016bc00010b7983 */ /* 0x000ea40000300800 */
[----:B------:R-:W-:Y:S02]  /*3f3d0*/  STL.64 [R1+0x5bc8], R18 ;  /* 0x005bc81201007387 */ /* 0x000fe40000100a00 */
[----:B---3--:R0:W-:Y:S02]  /*3f3e0*/  STL.64 [R1+0x5bc0], R16 ;  /* 0x005bc01001007387 */ /* 0x0081e40000100a00 */
[----:B0-----:R-:W3:Y:S01]  /*3f3f0*/  LDL.LU R16, [R1+0x16a0] ;  /* 0x0016a00001107983 */ /* 0x001ee20000300800 */
[----:B------:R-:W3:Y:S02]  /*3f400*/  LDL.LU R17, [R1+0x16a4] ;  /* 0x0016a40001117983 */ /* 0x000ee40000300800 */
[----:B------:R-:W2:Y:S02]  /*3f410*/  LDL.LU R18, [R1+0x16a8] ;  /* 0x0016a80001127983 */ /* 0x000ea40000300800 */
[----:B------:R-:W2:Y:S01]  /*3f420*/  LDL.LU R19, [R1+0x16ac] ;  /* 0x0016ac0001137983 */ /* 0x000ea20000300800 */
[----:B------:R-:W-:Y:S01]  /*3f430*/  HMMA.16816.F32.BF16 R24, R4, R26, R12 ;  /* 0x0000001a0418723c */ /* 0x000fe2000004180c */
[----:B--2---:R-:W-:Y:S01]  /*3f440*/  STL.64 [R1+0x5be0], R18 ;  /* 0x005be01201007387 */ /* 0x004fe20000100a00 */
[----:B---3--:R0:W-:Y:S03]  /*3f450*/  STL.64 [R1+0x5bd8], R16 ;  /* 0x005bd81001007387 */ /* 0x0081e60000100a00 */
[----:B0-----:R-:W2:Y:S01]  /*3f460*/  LDL.LU R16, [R1+0x1710] ;  /* 0x0017100001107983 */ /* 0x001ea20000300800 */
[----:B------:R-:W2:Y:S02]  /*3f470*/  LDL.LU R17, [R1+0x1714] ;  /* 0x0017140001117983 */ /* 0x000ea40000300800 */
[----:B------:R-:W2:Y:S02]  /*3f480*/  LDL.LU R18, [R1+0x1718] ;  /* 0x0017180001127983 */ /* 0x000ea40000300800 */
[----:B------:R-:W2:Y:S01]  /*3f490*/  LDL.LU R19, [R1+0x171c] ;  /* 0x00171c0001137983 */ /* 0x000ea20000300800 */
[----:B------:R-:W3:Y:S11]  /*3f4a0*/  LDL.64 R22, [R1+0x18] ;  /* 0x0000180001167983 */ /* 0x000ef60000100a00 */
[----:B------:R-:W-:Y:S02]  /*3f4b0*/  @!UPT UIADD3 URZ, URZ, URZ, URZ ;  /* 0x0000003f3f3ff290 */ /* 0x000fe4000fffe03f */
[----:B------:R-:W-:Y:S01]  /*3f4c0*/  IMAD.MOV.U32 R13, RZ, RZ, R25 ;  /* 0x000000ffff0d7224 */ /* 0x000fe200078e0019 */
[----:B---3--:R-:W-:Y:S01]  /*3f4d0*/  STL.64 [R1+0x5b90], R22 ;  /* 0x005b901601007387 */ /* 0x008fe20000100a00 */
[----:B------:R-:W3:Y:S02]  /*3f4e0*/  LDL.LU R20, [R1+0x1650] ;  /* 0x0016500001147983 */ /* 0x000ee40000300800 */
[----:B------:R-:W2:Y:S02]  /*3f4f0*/  LDL.LU.64 R14, [R1+0x5bf8] ;  /* 0x005bf800010e7983 */ /* 0x000ea40000300a00 */
[----:B------:R0:W-:Y:S02]  /*3f500*/  STL.64 [R1+0x1078], R26 ;  /* 0x0010781a01007387 */ /* 0x0001e40000100a00 */
[----:B0-----:R-:W2:Y:S01]  /*3f510*/  LDL.LU.64 R26, [R1+0x5bf0] ;  /* 0x005bf000011a7983 */ /* 0x001ea20000300a00 */
[----:B------:R-:W-:Y:S02]  /*3f520*/  IMAD.MOV.U32 R12, RZ, RZ, R24 ;  /* 0x000000ffff0c7224 */ /* 0x000fe400078e0018 */
[----:B------:R-:W-:Y:S03]  /*3f530*/  STL [R1+0x4b10], R13 ;  /* 0x004b100d01007387 */ /* 0x000fe60000100800 */
[----:B------:R-:W-:Y:S01]  /*3f540*/  STL [R1+0x4b0c], R12 ;  /* 0x004b0c0c01007387 */ /* 0x000fe20000100800 */
[----:B------:R-:W-:-:S02]  /*3f550*/  IMAD.MOV.U32 R21, RZ, RZ, R28 ;  /* 0x000000ffff157224 */ /* 0x000fc400078e001c */
[----:B----4-:R-:W-:Y:S02]  /*3f560*/  IMAD.MOV.U32 R22, RZ, RZ, R3 ;  /* 0x000000ffff167224 */ /* 0x010fe400078e0003 */
[----:B------:R-:W-:Y:S01]  /*3f570*/  IMAD.MOV.U32 R23, RZ, RZ, R2 ;  /* 0x000000ffff177224 */ /* 0x000fe200078e0002 */
[C---:B--2---:R-:W-:Y:S01]  /*3f580*/  HMMA.16816.F32.BF16 R24, R4.reuse, R26, R8 ;  /* 0x0000001a0418723c */ /* 0x044fe20000041808 */
[----:B------:R-:W2:Y:S11]  /*3f590*/  LDL.LU.64 R10, [R1+0x5be8] ;  /* 0x005be800010a7983 */ /* 0x000eb60000300a00 */
[----:B------:R-:W-:Y:S11]  /*3f5a0*/  @!UPT UIADD3 URZ, URZ, URZ, URZ ;  /* 0x0000003f3f3ff290 */ /* 0x000ff6000fffe03f */
[----:B------:R-:W-:Y:S01]  /*3f5b0*/  STL [R1+0x1100], R24 ;  /* 0x0011001801007387 */ /* 0x000fe20000100800 */
[----:B------:R-:W-:Y:S02]  /*3f5c0*/  IMAD.MOV.U32 R28, RZ, RZ, R25 ;  /* 0x000000ffff1c7224 */ /* 0x000fe400078e0019 */
[----:B------:R-:W-:Y:S02]  /*3f5d0*/  IMAD.MOV.U32 R3, RZ, RZ, R26 ;  /* 0x000000ffff037224 */ /* 0x000fe400078e001a */
[----:B------:R-:W-:Y:S02]  /*3f5e0*/  IMAD.MOV.U32 R2, RZ, RZ, R27 ;  /* 0x000000ffff027224 */ /* 0x000fe400078e001b */
[----:B------:R-:W0:Y:S04]  /*3f5f0*/  LDSM.16.MT88.4 R24, [R29+0x12100] ;  /* 0x012100001d18783b */ /* 0x000e280000004200 */
[----:B------:R-:W-:Y:S01]  /*3f600*/  STL [R1+0x4ac8], R2 ;  /* 0x004ac80201007387 */ /* 0x000fe20000100800 */
[----:B------:R-:W-:Y:S02]  /*3f610*/  STL [R1+0x4ac4], R3 ;  /* 0x004ac40301007387 */ /* 0x000fe40000100800 */
[----:B------:R-:W-:Y:S01]  /*3f620*/  STL [R1+0x4ac0], R28 ;  /* 0x004ac01c01007387 */ /* 0x000fe20000100800 */
[----:B0-----:R0:W-:Y:S01]  /*3f630*/  STL [R1+0x59f0], R27 ;  /* 0x0059f01b01007387 */ /* 0x0011e20000100800 */
[----:B------:R1:W-:Y:S02]  /*3f640*/  STL [R1+0x5af0], R26 ;  /* 0x005af01a01007387 */ /* 0x0003e40000100800 */
[----:B------:R-:W-:Y:S01]  /*3f650*/  STL.64 [R1+0x5ae8], R24 ;  /* 0x005ae81801007387 */ /* 0x000fe20000100a00 */
[----:B0-----:R-:W4:Y:S04]  /*3f660*/  LDL R27, [R1+0x2c] ;  /* 0x00002c00011b7983 */ /* 0x001f280000100800 */
[----:B-1----:R-:W4:Y:S01]  /*3f670*/  LDL R26, [R1+0x28] ;  /* 0x00002800011a7983 */ /* 0x002f220000100800 */
[C---:B--2---:R-:W-:Y:S03]  /*3f680*/  HMMA.16816.F32.BF16 R8, R4.reuse, R10, R16 ;  /* 0x0000000a0408723c */ /* 0x044fe60000041810 */
[----:B------:R-:W2:Y:S01]  /*3f690*/  LDL.LU.64 R18, [R1+0x5be0] ;  /* 0x005be00001127983 */ /* 0x000ea20000300a00 */
[----:B------:R-:W2:Y:S11]  /*3f6a0*/  LDL.LU.64 R16, [R1+0x5bd8] ;  /* 0x005bd80001107983 */ /* 0x000eb60000300a00 */
[----:B------:R-:W-:Y:S08]  /*3f6b0*/  @!UPT UIADD3 URZ, URZ, URZ, URZ ;  /* 0x0000003f3f3ff290 */ /* 0x000ff0000fffe03f */
[----:B------:R-:W-:Y:S01]  /*3f6c0*/  STL.64 [R1+0x1590], R8 ;  /* 0x0015900801007387 */ /* 0x000fe20000100a00 */
[----:B------:R0:W-:Y:S03]  /*3f6d0*/  STL.64 [R1+0x1598], R10 ;  /* 0x0015980a01007387 */ /* 0x0001e60000100a00 */
[----:B0-----:R-:W2:Y:S02]  /*3f6e0*/  LDL.LU.64 R10, [R1+0x5bd0] ;  /* 0x005bd000010a7983 */ /* 0x001ea40000300a00 */
[C---:B--2---:R-:W-:Y:S02]  /*3f6f0*/  HMMA.16816.F32.BF16 R8, R4.reuse, R10, R16 ;  /* 0x0000000a0408723c */ /* 0x044fe40000041810 */
[----:B------:R-:W2:Y:S01]  /*3f700*/  LDL.LU.64 R18, [R1+0x5bc8] ;  /* 0x005bc80001127983 */ /* 0x000ea20000300a00 */
[----:B------:R-:W2:Y:S11]  /*3f710*/  LDL.LU.64 R16, [R1+0x5bc0] ;  /* 0x005bc00001107983 */ /* 0x000eb60000300a00 */
[----:B------:R-:W-:Y:S09]  /*3f720*/  @!UPT UIADD3 URZ, URZ, URZ, URZ ;  /* 0x0000003f3f3ff290 */ /* 0x000ff2000fffe03f */
        /* <DEDUP_REMOVED lines=11> */
[----:B------:R-:W3:Y:S11]  /*3f7e0*/  LDL.LU.64 R18, [R1+0x5b98] ;  /* 0x005b980001127983 */ /* 0x000ef60000300a00 */
[----:B------:R-:W-:Y:S10]  /*3f7f0*/  @!UPT UIADD3 URZ, URZ, URZ, URZ ;  /* 0x0000003f3f3ff290 */ /* 0x000ff4000fffe03f */
[----:B------:R0:W-:Y:S01]  /*3f800*/  STL.64 [R1+0x1630], R8 ;  /* 0x0016300801007387 */ /* 0x0001e20000100a00 */
[----:B------:R1:W-:Y:S03]  /*3f810*/  STL.64 [R1+0x1638], R10 ;  /* 0x0016380a01007387 */ /* 0x0003e60000100a00 */
[----:B0-----:R-:W2:Y:S01]  /*3f820*/  LDL.LU R8, [R1+0x1600] ;  /* 0x0016000001087983 */ /* 0x001ea20000300800 */
[----:B------:R-:W2:Y:S02]  /*3f830*/  LDL.LU R9, [R1+0x1604] ;  /* 0x0016040001097983 */ /* 0x000ea40000300800 */
[----:B-1----:R-:W2:Y:S02]  /*3f840*/  LDL.LU R10, [R1+0x1608] ;  /* 0x00160800010a7983 */ /* 0x002ea40000300800 */
[----:B------:R-:W2:Y:S01]  /*3f850*/  LDL.LU R11, [R1+0x160c] ;  /* 0x00160c00010b7983 */ /* 0x000ea20000300800 */
[----:B---3--:R-:W-:Y:S01]  /*3f860*/  HMMA.16816.F32.BF16 R20, R4, R18, R20 ;  /* 0x000000120414723c */ /* 0x008fe20000041814 */
[----:B------:R-:W-:-:S02]  /*3f870*/  IMAD.MOV.U32 R13, RZ, RZ, R18 ;  /* 0x000000ffff0d7224 */ /* 0x000fc400078e0012 */
[----:B------:R-:W-:Y:S11]  /*3f880*/  IMAD.MOV.U32 R12, RZ, RZ, R19 ;  /* 0x000000ffff0c7224 */ /* 0x000ff600078e0013 */
[----:B------:R-:W-:Y:S09]  /*3f890*/  @!UPT UIADD3 URZ, URZ, URZ, URZ ;  /* 0x0000003f3f3ff290 */ /* 0x000ff2000fffe03f */
[----:B------:R-:W-:Y:S01]  /*3f8a0*/  STL.64 [R1+0x15e0], R20 ;  /* 0x0015e01401007387 */ /* 0x000fe20000100a00 */
[----:B------:R0:W-:Y:S03]  /*3f8b0*/  STL.64 [R1+0x15e8], R22 ;  /* 0x0015e81601007387 */ /* 0x0001e60000100a00 */
[----:B0-----:R-:W3:Y:S01]  /*3f8c0*/  LDL.LU.64 R22, [R1+0x5b90] ;  /* 0x005b900001167983 */ /* 0x001ee20000300a00 */
[----:B------:R-:W4:Y:S02]  /*3f8d0*/  LDL.LU.64 R18, [R1+0x5b88] ;  /* 0x005b880001127983 */ /* 0x000f240000300a00 */
[----:B------:R-:W4:Y:S02]  /*3f8e0*/  LDL.LU.64 R16, [R1+0x5b80] ;  /* 0x005b800001107983 */ /* 0x000f240000300a00 */
[----:B------:R3:W-:Y:S01]  /*3f8f0*/  STL [R1+0x5abc], R12 ;  /* 0x005abc0c01007387 */ /* 0x0007e20000100800 */
[----:B------:R0:W-:Y:S01]  /*3f900*/  STL [R1+0x5ab8], R13 ;  /* 0x005ab80d01007387 */ /* 0x0001e20000100800 */
[----:B----4-:R-:W-:Y:S03]  /*3f910*/  HMMA.16816.F32.BF16 R24, R4, R26, R16 ;  /* 0x0000001a0418723c */ /* 0x010fe60000041810 */
[----:B------:R-:W4:Y:S01]  /*3f920*/  LDL.LU.64 R18, [R1+0x5b78] ;  /* 0x005b780001127983 */ /* 0x000f220000300a00 */
[----:B------:R-:W4:Y:S02]  /*3f930*/  LDL.LU.64 R16, [R1+0x5b70] ;  /* 0x005b700001107983 */ /* 0x000f240000300a00 */
[----:B---3--:R-:W-:-:S02]  /*3f940*/  IMAD.MOV.U32 R12, RZ, RZ, R22 ;  /* 0x000000ffff0c7224 */ /* 0x008fc400078e0016 */
[----:B0-----:R-:W-:Y:S11]  /*3f950*/  IMAD.MOV.U32 R13, RZ, RZ, R23 ;  /* 0x000000ffff0d7224 */ /* 0x001ff600078e0017 */
[----:B------:R-:W-:Y:S04]  /*3f960*/  @!UPT UIADD3 URZ, URZ, URZ, URZ ;  /* 0x0000003f3f3ff290 */ /* 0x000fe8000fffe03f */
[----:B------:R-:W-:Y:S01]  /*3f970*/  STL.64 [R1+0x15d0], R24 ;  /* 0x0015d01801007387 */ /* 0x000fe20000100a00 */
[----:B------:R-:W-:Y:S01]  /*3f980*/  STL.64 [R1+0x15d8], R26 ;  /* 0x0015d81a01007387 */ /* 0x000fe20000100a00 */
[C---:B----4-:R-:W-:Y:S11]  /*3f990*/  HMMA.16816.F32.BF16 R16, R4.reuse, R22, R16 ;  /* 0x000000160410723c */ /* 0x050ff60000041810 */
[----:B------:R-:W-:Y:S11]  /*3f9a0*/  @!UPT UIADD3 URZ, URZ, URZ, URZ ;  /* 0x0000003f3f3ff290 */ /* 0x000ff6000fffe03f */
[----:B------:R-:W-:Y:S01]  /*3f9b0*/  @!UPT UIADD3 URZ, URZ, URZ, URZ ;  /* 0x0000003f3f3ff290 */ /* 0x000fe2000fffe03f */
[----:B------:R0:W-:Y:S01]  /*3f9c0*/  STL.64 [R1+0x15c0], R16 ;  /* 0x0015c01001007387 */ /* 0x0001e20000100a00 */
[----:B------:R1:W-:Y:S02]  /*3f9d0*/  STL.64 [R1+0x15c8], R18 ;  /* 0x0015c81201007387 */ /* 0x0003e40000100a00 */
[----:B------:R-:W3:Y:S02]  /*3f9e0*/  LDL R22, [R1+0xc8] ;  /* 0x0000c80001167983 */ /* 0x000ee40000100800 */
[----:B------:R-:W3:Y:S01]  /*3f9f0*/  LDL R23, [R1+0xcc] ;  /* 0x0000cc0001177983 */ /* 0x000ee20000100800 */
[----:B0-----:R-:W3:Y:S01]  /*3fa00*/  LDL.LU R16, [R1+0x15f0] ;  /* 0x0015f00001107983 */ /* 0x001ee20000300800 */
[----:B------:R-:W3:Y:S02]  /*3fa10*/  LDL.LU R17, [R1+0x15f4] ;  /* 0x0015f40001117983 */ /* 0x000ee40000300800 */
[----:B-1----:R-:W3:Y:S02]  /*3fa20*/  LDL.LU R18, [R1+0x15f8] ;  /* 0x0015f80001127983 */ /* 0x002ee40000300800 */
[----:B------:R-:W3:Y:S01]  /*3fa30*/  LDL.LU R19, [R1+0x15fc] ;  /* 0x0015fc0001137983 */ /* 0x000ee20000300800 */
[----:B------:R-:W4:Y:S01]  /*3fa40*/  LDL.LU R24, [R1+0x14c0] ;  /* 0x0014c00001187983 */ /* 0x000f220000300800 */
[----:B------:R-:W4:Y:S02]  /*3fa50*/  LDL.LU R25, [R1+0x14c4] ;  /* 0x0014c40001197983 */ /* 0x000f240000300800 */
[----:B------:R-:W2:Y:S02]  /*3fa60*/  LDL.LU R26, [R1+0x14c8] ;  /* 0x0014c800011a7983 */ /* 0x000ea40000300800 */
[----:B------:R-:W2:Y:S02]  /*3fa70*/  LDL.LU R27, [R1+0x14cc] ;  /* 0x0014cc00011b7983 */ /* 0x000ea40000300800 */
[----:B--2---:R0:W-:Y:S01]  /*3fa80*/  STL.64 [R1+0x5b00], R26 ;  /* 0x005b001a01007387 */ /* 0x0041e20000100a00 */
[----:B----4-:R-:W-:Y:S03]  /*3fa90*/  STL.64 [R1+0x5af8], R24 ;  /* 0x005af81801007387 */ /* 0x010fe60000100a00 */
[----:B0-----:R-:W2:Y:S04]  /*3faa0*/  LDL.64 R26, [R1+0xa8] ;  /* 0x0000a800011a7983 */ /* 0x001ea80000100a00 */
[----:B--2---:R0:W-:Y:S04]  /*3fab0*/  STL.64 [R1+0x5b10], R26 ;  /* 0x005b101a01007387 */ /* 0x0041e80000100a00 */
[----:B0-----:R-:W2:Y:S04]  /*3fac0*/  LDL R26, [R1+0x8] ;  /* 0x00000800011a7983 */ /* 0x001ea80000100800 */
[----:B------:R-:W2:Y:S01]  /*3fad0*/  LDL R27, [R1+0xc] ;  /* 0x00000c00011b7983 */ /* 0x000ea20000100800 */
[----:B------:R0:W-:Y:S02]  /*3fae0*/  STL [R1+0x5ac0], R12 ;  /* 0x005ac00c01007387 */ /* 0x0001e40000100800 */
[----:B------:R-:W-:Y:S02]  /*3faf0*/  STL.64 [R1+0x5b50], R14 ;  /* 0x005b500e01007387 */ /* 0x000fe40000100a00 */
[----:B------:R1:W-:Y:S01]  /*3fb00*/  STL [R1+0x5b48], R13 ;  /* 0x005b480d01007387 */ /* 0x0003e20000100800 */
[----:B0-----:R-:W4:Y:S01]  /*3fb10*/  LDL.LU R12, [R1+0x1580] ;  /* 0x00158000010c7983 */ /* 0x001f220000300800 */
[----:B-1----:R-:W4:Y:S02]  /*3fb20*/  LDL.LU R13, [R1+0x1584] ;  /* 0x00158400010d7983 */ /* 0x002f240000300800 */
[----:B------:R-:W4:Y:S02]  /*3fb30*/  LDL.LU R14, [R1+0x1588] ;  /* 0x00158800010e7983 */ /* 0x000f240000300800 */
[----:B------:R-:W4:Y:S01]  /*3fb40*/  LDL.LU R15, [R1+0x158c] ;  /* 0x00158c00010f7983 */ /* 0x000f220000300800 */
[C---:B--2---:R-:W-:Y:S01]  /*3fb50*/  HMMA.16816.F32.BF16 R24, R4.reuse, R26, R8 ;  /* 0x0000001a0418723c */ /* 0x044fe20000041808 */
[----:B------:R-:W2:Y:S11]  /*3fb60*/  LDL.LU.64 R10, [R1+0x5b68] ;  /* 0x005b6800010a7983 */ /* 0x000eb60000300a00 */
[----:B------:R-:W-:Y:S11]  /*3fb70*/  @!UPT UIADD3 URZ, URZ, URZ, URZ ;  /* 0x0000003f3f3ff290 */ /* 0x000ff6000fffe03f */
[----:B------:R0:W-:Y:S01]  /*3fb80*/  STL.64 [R1+0x15b0], R24 ;  /* 0x0015b01801007387 */ /* 0x0001e20000100a00 */
[----:B------:R1:W-:Y:S03]  /*3fb90*/  STL.64 [R1+0x15b8], R26 ;  /* 0x0015b81a01007387 */ /* 0x0003e60000100a00 */
[----:B0-----:R-:W2:Y:S01]  /*3fba0*/  LDL.LU R24, [R1+0x14f0] ;  /* 0x0014f00001187983 */ /* 0x001ea20000300800 */
[----:B------:R-:W2:Y:S02]  /*3fbb0*/  LDL.LU R25, [R1+0x14f4] ;  /* 0x0014f40001197983 */ /* 0x000ea40000300800 */
[----:B-1----:R-:W2:Y:S02]  /*3fbc0*/  LDL.LU R26, [R1+0x14f8] ;  /* 0x0014f800011a7983 */ /* 0x002ea40000300800 */
[----:B------:R-:W2:Y:S01]  /*3fbd0*/  LDL.LU R27, [R1+0x14fc] ;  /* 0x0014fc00011b7983 */ /* 0x000ea20000300800 */
[C---:B---3--:R-:W-:Y:S01]  /*3fbe0*/  HMMA.16816.F32.BF16 R20, R4.reuse, R22, R16 ;  /* 0x000000160414723c */ /* 0x048fe20000041810 */
[----:B--2---:R-:W-:Y:S01]  /*3fbf0*/  STL.64 [R1+0x5b20], R26 ;  /* 0x005b201a01007387 */ /* 0x004fe20000100a00 */
[----:B------:R0:W-:Y:S03]  /*3fc00*/  STL.64 [R1+0x5b18], R24 ;  /* 0x005b181801007387 */ /* 0x0001e60000100a00 */
[----:B0-----:R-:W2:Y:S01]  /*3fc10*/  LDL.LU R24, [R1+0x1500] ;  /* 0x0015000001187983 */ /* 0x001ea20000300800 */
[----:B------:R-:W2:Y:S02]  /*3fc20*/  LDL.LU R25, [R1+0x1504] ;  /* 0x0015040001197983 */ /* 0x000ea40000300800 */
[----:B------:R-:W3:Y:S02]  /*3fc30*/  LDL.LU R26, [R1+0x1508] ;  /* 0x00150800011a7983 */ /* 0x000ee40000300800 */
[----:B------:R-:W3:Y:S11]  /*3fc40*/  LDL.LU R27, [R1+0x150c] ;  /* 0x00150c00011b7983 */ /* 0x000ef60000300800 */
[----:B------:R-:W-:Y:S03]  /*3fc50*/  @!UPT UIADD3 URZ, URZ, URZ, URZ ;  /* 0x0000003f3f3ff290 */ /* 0x000fe6000fffe03f */
[----:B------:R-:W-:Y:S02]  /*3fc60*/  IMAD.MOV.U32 R17, RZ, RZ, R22 ;  /* 0x000000ffff117224 */ /* 0x000fe400078e0016 */
[----:B------:R-:W-:Y:S01]  /*3fc70*/  IMAD.MOV.U32 R16, RZ, RZ, R23 ;  /* 0x000000ffff107224 */ /* 0x000fe200078e0017 */
[----:B---3--:R-:W-:Y:S01]  /*3fc80*/  STL.64 [R1+0x5b30], R26 ;  /* 0x005b301a01007387 */ /* 0x008fe20000100a00 */
[----:B--2---:R0:W-:Y:S03]  /*3fc90*/  STL.64 [R1+0x5b28], R24 ;  /* 0x005b281801007387 */ /* 0x0041e60000100a00 */
[----:B0-----:R-:W2:Y:S01]  /*3fca0*/  LDL.LU R24, [R1+0x1510] ;  /* 0x0015100001187983 */ /* 0x001ea20000300800 */
[----:B------:R-:W2:Y:S02]  /*3fcb0*/  LDL.LU R25, [R1+0x1514] ;  /* 0x0015140001197983 */ /* 0x000ea40000300800 */
[----:B------:R-:W2:Y:S02]  /*3fcc0*/  LDL.LU R26, [R1+0x1518] ;  /* 0x00151800011a7983 */ /* 0x000ea40000300800 */
[----:B------:R-:W2:Y:S01]  /*3fcd0*/  LDL.LU R27, [R1+0x151c] ;  /* 0x00151c00011b7983 */ /* 0x000ea20000300800 */
[----:B------:R-:W3:Y:S01]  /*3fce0*/  LDL R9, [R1+0x2354] ;  /* 0x0023540001097983 */ /* 0x000ee20000100800 */
[----:B------:R-:W2:Y:S02]  /*3fcf0*/  LDL.LU.64 R18, [R1+0x5b60] ;  /* 0x005b600001127983 */ /* 0x000ea40000300a00 */
[----:B------:R-:W-:Y:S02]  /*3fd00*/  STL.64 [R1+0x15a0], R20 ;  /* 0x0015a01401007387 */ /* 0x000fe40000100a00 */
[----:B------:R-:W4:Y:S01]  /*3fd10*/  LDL.LU.64 R22, [R1+0x5b58] ;  /* 0x005b580001167983 */ /* 0x000f220000300a00 */
[----:B------:R0:W-:Y:S01]  /*3fd20*/  STL [R1+0x4dac], R16 ;  /* 0x004dac1001007387 */ /* 0x0001e20000100800 */
[----:B------:R-:W-:Y:S01]  /*3fd30*/  STL [R1+0x4da8], R17 ;  /* 0x004da81101007387 */ /* 0x000fe20000100800 */
[----:B----4-:R-:W-:Y:S02]  /*3fd40*/  HMMA.16816.F32.BF16 R4, R4, R22, R12 ;  /* 0x000000160404723c */ /* 0x010fe4000004180c */
[----:B------:R-:W4:Y:S01]  /*3fd50*/  LDL.LU.64 R14, [R1+0x5b50] ;  /* 0x005b5000010e7983 */ /* 0x000f220000300a00 */
[----:B------:R-:W2:Y:S02]  /*3fd60*/  LDL.LU R13, [R1+0x5b48] ;  /* 0x005b4800010d7983 */ /* 0x000ea40000300800 */
[----:B0-----:R-:W-:-:S02]  /*3fd70*/  IMAD.MOV.U32 R16, RZ, RZ, R23 ;  /* 0x000000ffff107224 */ /* 0x001fc400078e0017 */
[----:B------:R-:W-:Y:S11]  /*3fd80*/  IMAD.MOV.U32 R12, RZ, RZ, R22 ;  /* 0x000000ffff0c7224 */ /* 0x000ff600078e0016 */
[----:B------:R-:W-:Y:S05]  /*3fd90*/  @!UPT UIADD3 URZ, URZ, URZ, URZ ;  /* 0x0000003f3f3ff290 */ /* 0x000fea000fffe03f */
[----:B------:R-:W-:Y:S01]  /*3fda0*/  STL.64 [R1+0x1580], R4 ;  /* 0x0015800401007387 */ /* 0x000fe20000100a00 */
[----:B------:R0:W-:Y:S02]  /*3fdb0*/  STL.64 [R1+0x1588], R6 ;  /* 0x0015880601007387 */ /* 0x0001e40000100a00 */
[----:B------:R-:W2:Y:S02]  /*3fdc0*/  LDL.LU.64 R22, [R1+0x5b40] ;  /* 0x005b400001167983 */ /* 0x000ea40000300a00 */
[----:B------:R-:W2:Y:S01]  /*3fdd0*/  LDL.LU.64 R20, [R1+0x5b38] ;  /* 0x005b380001147983 */ /* 0x000ea20000300a00 */
[----:B0-----:R-:W2:Y:S04]  /*3fde0*/  LDL.64 R6, [R1+0x88] ;  /* 0x0000880001067983 */ /* 0x001ea80000100a00 */
[----:B--2---:R0:W-:Y:S04]  /*3fdf0*/  STL.64 [R1+0x5ae0], R6 ;  /* 0x005ae00601007387 */ /* 0x0041e80000100a00 */
[----:B0-----:R-:W2:Y:S01]  /*3fe00*/  LDL.64 R6, [R1+0x98] ;  /* 0x0000980001067983 */ /* 0x001ea20000100a00 */
[C---:B------:R-:W-:Y:S03]  /*3fe10*/  HMMA.16816.F32.BF16 R24, R20.reuse, R18, R24 ;  /* 0x000000121418723c */ /* 0x040fe60000041818 */
[----:B--2---:R0:W-:Y:S01]  /*3fe20*/  STL.64 [R1+0x5b08], R6 ;  /* 0x005b080601007387 */ /* 0x0041e20000100a00 */
[----:B------:R-:W2:Y:S02]  /*3fe30*/  LDL.LU R4, [R1+0x14e0] ;  /* 0x0014e00001047983 */ /* 0x000ea40000300800 */
[----:B------:R-:W2:Y:S01]  /*3fe40*/  LDL.LU R5, [R1+0x14e4] ;  /* 0x0014e40001057983 */ /* 0x000ea20000300800 */
[----:B0-----:R-:W2:Y:S01]  /*3fe50*/  LDL.LU R6, [R1+0x14e8] ;  /* 0x0014e80001067983 */ /* 0x001ea20000300800 */
[----:B------:R-:W2:Y:S11]  /*3fe60*/  LDL.LU R7, [R1+0x14ec] ;  /* 0x0014ec0001077983 */ /* 0x000eb60000300800 */
[----:B------:R-:W-:Y:S04]  /*3fe70*/  @!UPT UIADD3 URZ, URZ, URZ, URZ ;  /* 0x0000003f3f3ff290 */ /* 0x000fe8000fffe03f */
[----:B------:R-:W-:Y:S02]  /*3fe80*/  STL.64 [R1+0x1570], R24 ;  /* 0x0015701801007387 */ /* 0x000fe40000100a00 */
[----:B------:R0:W-:Y:S02]  /*3fe90*/  STL.64 [R1+0x1578], R26 ;  /* 0x0015781a01007387 */ /* 0x0001e40000100a00 */
[----:B0-----:R-:W4:Y:S01]  /*3fea0*/  LDL.LU.64 R26, [R1+0x5b30] ;  /* 0x005b3000011a7983 */ /* 0x001f220000300a00 */
[----:B------:R-:W4:Y:S02]  /*3feb0*/  LDL.LU.64 R24, [R1+0x5b28] ;  /* 0x005b280001187983 */ /* 0x000f240000300a00 */
[C---:B----4-:R-:W-:Y:S11]  /*3fec0*/  HMMA.16816.F32.BF16 R24, R20.reuse, R14, R24 ;  /* 0x0000000e1418723c */ /* 0x050ff60000041818 */
[----:B------:R-:W-:Y:S11]  /*3fed0*/  @!UPT UIADD3 URZ, URZ, URZ, URZ ;  /* 0x0000003f3f3ff290 */ /* 0x000ff6000fffe03f */
[----:B------:R-:W-:Y:S01]  /*3fee0*/  @!UPT UIADD3 URZ, URZ, URZ, URZ ;  /* 0x0000003f3f3ff290 */ /* 0x000fe2000fffe03f */
[----:B------:R-:W-:Y:S01]  /*3fef0*/  STL.64 [R1+0x1560], R24 ;  /* 0x0015601801007387 */ /* 0x000fe20000100a00 */
[----:B------:R0:W-:Y:S03]  /*3ff00*/  STL.64 [R1+0x1568], R26 ;  /* 0x0015681a01007387 */ /* 0x0001e60000100a00 */
[----:B0-----:R-:W4:Y:S01]  /*3ff10*/  LDL.LU.64 R26, [R1+0x5b20] ;  /* 0x005b2000011a7983 */ /* 0x001f220000300a00 */
[----:B------:R-:W4:Y:S02]  /*3ff20*/  LDL.LU.64 R24, [R1+0x5b18] ;  /* 0x005b180001187983 */ /* 0x000f240000300a00 */
[----:B------:R-:W-:Y:S02]  /*3ff30*/  STL.64 [R1+0x59e8], R14 ;  /* 0x0059e80e01007387 */ /* 0x000fe40000100a00 */
[----:B------:R0:W-:Y:S02]  /*3ff40*/  STL.64 [R1+0x5ac8], R12 ;  /* 0x005ac80c01007387 */ /* 0x0001e40000100a00 */
[----:B0-----:R-:W2:Y:S01]  /*3ff50*/  LDL.LU R12, [R1+0xe70] ;  /* 0x000e7000010c7983 */ /* 0x001ea20000300800 */
[----:B------:R-:W2:Y:S02]  /*3ff60*/  LDL.LU R13, [R1+0xe74] ;  /* 0x000e7400010d7983 */ /* 0x000ea40000300800 */
[----:B------:R-:W2:Y:S02]  /*3ff70*/  LDL.LU R14, [R1+0xe78] ;  /* 0x000e7800010e7983 */ /* 0x000ea40000300800 */
[----:B------:R-:W2:Y:S01]  /*3ff80*/  LDL.LU R15, [R1+0xe7c] ;  /* 0x000e7c00010f7983 */ /* 0x000ea20000300800 */
[C---:B----4-:R-:W-:Y:S01]  /*3ff90*/  HMMA.16816.F32.BF16 R24, R20.reuse, R10, R24 ;  /* 0x0000000a1418723c */ /* 0x050fe20000041818 */
[----:B--2---:R-:W-:Y:S01]  /*3ffa0*/  STL.64 [R1+0x5ad8], R14 ;  /* 0x005ad80e01007387 */ /* 0x004fe20000100a00 */
[----:B------:R0:W-:Y:S03]  /*3ffb0*/  STL.64 [R1+0x5ad0], R12 ;  /* 0x005ad00c01007387 */ /* 0x0001e60000100a00 */
[----:B0-----:R-:W2:Y:S01]  /*3ffc0*/  LDL.LU R12, [R1+0xe80] ;  /* 0x000e8000010c7983 */ /* 0x001ea20000300800 */
[----:B------:R-:W2:Y:S02]  /*3ffd0*/  LDL.LU R13, [R1+0xe84] ;  /* 0x000e8400010d7983 */ /* 0x000ea40000300800 */
[----:B------:R-:W2:Y:S02]  /*3ffe0*/  LDL.LU R14, [R1+0xe88] ;  /* 0x000e8800010e7983 */ /* 0x000ea40000300800 */
[----:B------:R-:W2:Y:S11]  /*3fff0*/  LDL.LU R15, [R1+0xe8c] ;  /* 0x000e8c00010f7983 */ /* 0x000eb60000300800 */
[----:B------:R-:W-:Y:S02]  /*40000*/  @!UPT UIADD3 URZ, URZ, URZ, URZ ;  /* 0x0000003f3f3ff290 */ /* 0x000fe4000fffe03f */
[----:B------:R-:W-:Y:S01]  /*40010*/  STL.64 [R1+0x1550], R24 ;  /* 0x0015501801007387 */ /* 0x000fe20000100a00 */
[----:B------:R0:W-:Y:S03]  /*40020*/  STL.64 [R1+0x1558], R26 ;  /* 0x0015581a01007387 */ /* 0x0001e60000100a00 */
[----:B0-----:R-:W4:Y:S02]  /*40030*/  LDL.LU.64 R26, [R1+0x5b10] ;  /* 0x005b1000011a7983 */ /* 0x001f240000300a00 */
[C---:B----4-:R-:W-:Y:S01]  /*40040*/  HMMA.16816.F32.BF16 R4, R20.reuse, R26, R4 ;  /* 0x0000001a1404723c */ /* 0x050fe20000041804 */
[----:B------:R-:W-:Y:S11]  /*40050*/  IMAD.MOV.U32 R3, RZ, RZ, R27 ;  /* 0x000000ffff037224 */ /* 0x000ff600078e001b */
[----:B------:R-:W-:Y:S11]  /*40060*/  @!UPT UIADD3 URZ, URZ, URZ, URZ ;  /* 0x0000003f3f3ff290 */ /* 0x000ff6000fffe03f */
[----:B------:R-:W-:Y:S01]  /*40070*/  STL.64 [R1+0x1540], R4 ;  /* 0x0015400401007387 */ /* 0x000fe20000100a00 */
[----:B------:R0:W-:Y:S03]  /*40080*/  STL.64 [R1+0x1548], R6 ;  /* 0x0015480601007387 */ /* 0x0001e60000100a00 */
[----:B0-----:R-:W4:Y:S01]  /*40090*/  LDL.LU.64 R6, [R1+0x5b08] ;  /* 0x005b080001067983 */ /* 0x001f220000300a00 */
[----:B------:R-:W4:Y:S02]  /*400a0*/  LDL.LU.64 R26, [R1+0x5b00] ;  /* 0x005b0000011a7983 */ /* 0x000f240000300a00 */
[----:B------:R-:W4:Y:S02]  /*400b0*/  LDL.LU.64 R24, [R1+0x5af8] ;  /* 0x005af80001187983 */ /* 0x000f240000300a00 */
[C---:B----4-:R-:W-:Y:S01]  /*400c0*/  HMMA.16816.F32.BF16 R24, R20.reuse, R6, R24 ;  /* 0x000000061418723c */ /* 0x050fe20000041818 */
[----:B------:R-:W-:Y:S11]  /*400d0*/  IMAD.MOV.U32 R17, RZ, RZ, R7 ;  /* 0x000000ffff117224 */ /* 0x000ff600078e0007 */
[----:B------:R-:W-:Y:S11]  /*400e0*/  @!UPT UIADD3 URZ, URZ, URZ, URZ ;  /* 0x0000003f3f3ff290 */ /* 0x000ff6000fffe03f */
[----:B------:R-:W-:Y:S01]  /*400f0*/  STL.64 [R1+0x1530], R24 ;  /* 0x0015301801007387 */ /* 0x000fe20000100a00 */
[----:B------:R0:W-:Y:S03]  /*40100*/  STL.64 [R1+0x1538], R26 ;  /* 0x0015381a01007387 */ /* 0x0001e60000100a00 */
[----:B0-----:R-:W4:Y:S01]  /*40110*/  LDL.LU R26, [R1+0x5af0] ;  /* 0x005af000011a7983 */ /* 0x001f220000300800 */
[----:B------:R-:W2:Y:S02]  /*40120*/  LDL.LU.64 R24, [R1+0x5ae8] ;  /* 0x005ae80001187983 */ /* 0x000ea40000300a00 */
[----:B------:R-:W-:Y:S02]  /*40130*/  IMAD.MOV.U32 R27, RZ, RZ, R6 ;  /* 0x000000ffff1b7224 */ /* 0x000fe400078e0006 */
[----:B------:R-:W2:Y:S01]  /*40140*/  LDL.LU.64 R6, [R1+0x5ae0] ;  /* 0x005ae00001067983 */ /* 0x000ea20000300a00 */
[----:B------:R-:W-:Y:S02]  /*40150*/  STL.64 [R1+0x5a28], R18 ;  /* 0x005a281201007387 */ /* 0x000fe40000100a00 */
[----:B------:R-:W-:Y:S01]  /*40160*/  STL [R1+0x5a20], R17 ;  /* 0x005a201101007387 */ /* 0x000fe20000100800 */
[----:B--2---:R-:W-:Y:S01]  /*40170*/  HMMA.16816.F32.BF16 R12, R20, R6, R12 ;  /* 0x00000006140c723c */ /* 0x004fe2000004180c */
[----:B------:R-:W-:-:S02]  /*40180*/  IMAD.MOV.U32 R28, RZ, RZ, R6 ;  /* 0x000000ffff1c7224 */ /* 0x000fc400078e0006 */
[----:B------:R-:W-:Y:S02]  /*40190*/  IMAD.MOV.U32 R8, RZ, RZ, R7 ;  /* 0x000000ffff087224 */ /* 0x000fe400078e0007 */
[----:B------:R-:W0:Y:S04]  /*401a0*/  LDSM.16.MT88.4 R4, [R29+0x12180] ;  /* 0x012180001d04783b */ /* 0x000e280000004200 */
[----:B----4-:R1:W-:Y:S01]  /*401b0*/  STL.64 [R1+0x5a00], R26 ;  /* 0x005a001a01007387 */ /* 0x0103e20000100a00 */
[----:B------:R-:W-:Y:S03]  /*401c0*/  STL.64 [R1+0x59f8], R24 ;  /* 0x0059f81801007387 */ /* 0x000fe60000100a00 */
[----:B-1----:R-:W2:Y:S10]  /*401d0*/  LDL.64 R26, [R1+0x68] ;  /* 0x00006800011a7983 */ /* 0x002eb40000100a00 */
[----:B------:R-:W-:Y:S01]  /*401e0*/  STL.64 [R1+0x1520], R12 ;  /* 0x0015200c01007387 */ /* 0x000fe20000100a00 */
[----:B------:R1:W-:Y:S03]  /*401f0*/  STL.64 [R1+0x1528], R14 ;  /* 0x0015280e01007387 */ /* 0x0003e60000100a00 */
[----:B-1----:R-:W4:Y:S01]  /*40200*/  LDL.LU.64 R14, [R1+0x5ad8] ;  /* 0x005ad800010e7983 */ /* 0x002f220000300a00 */
[----:B------:R-:W4:Y:S02]  /*40210*/  LDL.LU.64 R12, [R1+0x5ad0] ;  /* 0x005ad000010c7983 */ /* 0x000f240000300a00 */
[----:B------:R-:W-:Y:S02]  /*40220*/  STL.64 [R1+0x59e0], R10 ;  /* 0x0059e00a01007387 */ /* 0x000fe40000100a00 */
[----:B---3--:R1:W-:Y:S02]  /*40230*/  STL.64 [R1+0x59d8], R8 ;  /* 0x0059d80801007387 */ /* 0x0083e40000100a00 */
[----:B-1----:R-:W2:Y:S01]  /*40240*/  LDL.LU R8, [R1+0xe60] ;  /* 0x000e600001087983 */ /* 0x002ea20000300800 */
[----:B------:R-:W2:Y:S02]  /*40250*/  LDL.LU R9, [R1+0xe64] ;  /* 0x000e640001097983 */ /* 0x000ea40000300800 */
[----:B------:R-:W2:Y:S02]  /*40260*/  LDL.LU R10, [R1+0xe68] ;  /* 0x000e6800010a7983 */ /* 0x000ea40000300800 */
[----:B------:R-:W2:Y:S01]  /*40270*/  LDL.LU R11, [R1+0xe6c] ;  /* 0x000e6c00010b7983 */ /* 0x000ea20000300800 */
[----:B------:R-:W-:Y:S01]  /*40280*/  STL [R1+0x59b0], R28 ;  /* 0x0059b01c01007387 */ /* 0x000fe20000100800 */
[----:B0-----:R0:W-:Y:S02]  /*40290*/  STL.64 [R1+0x58d8], R6 ;  /* 0x0058d80601007387 */ /* 0x0011e40000100a00 */
[----:B------:R-:W-:Y:S01]  /*402a0*/  STL.64 [R1+0x58d0], R4 ;  /* 0x0058d00401007387 */ /* 0x000fe20000100a00 */
[----:B0-----:R-:W4:Y:S01]  /*402b0*/  LDL.64 R6, [R1+0x78] ;  /* 0x0000780001067983 */ /* 0x001f220000100a00 */
[----:B------:R-:W-:Y:S01]  /*402c0*/  STL [R1+0x4db0], R29 ;  /* 0x004db01d01007387 */ /* 0x000fe20000100800 */
[C---:B----4-:R-:W-:Y:S11]  /*402d0*/  HMMA.16816.F32.BF16 R12, R20.reuse, R6, R12 ;  /* 0x00000006140c723c */ /* 0x050ff6000004180c */
[----:B------:R-:W-:Y:S11]  /*402e0*/  @!UPT UIADD3 URZ, URZ, URZ, URZ ;  /* 0x0000003f3f3ff290 */ /* 0x000ff6000fffe03f */
[----:B------:R-:W-:Y:S01]  /*402f0*/  @!UPT UIADD3 URZ, URZ, URZ, URZ ;  /* 0x0000003f3f3ff290 */ /* 0x000fe2000fffe03f */
[----:B------:R0:W-:Y:S01]  /*40300*/  STL.64 [R1+0x1510], R12 ;  /* 0x0015100c01007387 */ /* 0x0001e20000100a00 */
[----:B------:R-:W-:Y:S03]  /*40310*/  STL.64 [R1+0x1518], R14 ;  /* 0x0015180e01007387 */ /* 0x000fe60000100a00 */
[----:B0-----:R-:W3:Y:S01]  /*40320*/  LDL.LU.64 R12, [R1+0x5ac8] ;  /* 0x005ac800010c7983 */ /* 0x001ee20000300a00 */
[----:B--2---:R-:W-:Y:S01]  /*40330*/  HMMA.16816.F32.BF16 R8, R20, R26, R8 ;  /* 0x0000001a1408723c */ /* 0x004fe20000041808 */
[----:B------:R-:W-:Y:S02]  /*40340*/  IMAD.MOV.U32 R5, RZ, RZ, R26 ;  /* 0x000000ffff057224 */ /* 0x000fe400078e001a */
[----:B------:R-:W-:-:S04]  /*40350*/  IMAD.MOV.U32 R4, RZ, RZ, R27 ;  /* 0x000000ffff047224 */ /* 0x000fc800078e001b */
[----:B------:R-:W-:Y:S11]  /*40360*/  IMAD.MOV.U32 R27, RZ, RZ, R16 ;  /* 0x000000ffff1b7224 */ /* 0x000ff600078e0010 */
[----:B------:R-:W-:Y:S05]  /*40370*/  @!UPT UIADD3 URZ, URZ, URZ, URZ ;  /* 0x0000003f3f3ff290 */ /* 0x000fea000fffe03f */
[----:B------:R-:W-:Y:S01]  /*40380*/  STL.64 [R1+0x1500], R8 ;  /* 0x0015000801007387 */ /* 0x000fe20000100a00 */
[----:B------:R-:W-:Y:S02]  /*40390*/  STL.64 [R1+0x1508], R10 ;  /* 0x0015080a01007387 */ /* 0x000fe40000100a00 */
[----:B------:R-:W-:Y:S02]  /*403a0*/  STL.64 [R1+0x5ab0], R4 ;  /* 0x005ab00401007387 */ /* 0x000fe40000100a00 */
[----:B---3--:R-:W-:Y:S02]  /*403b0*/  IMAD.MOV.U32 R26, RZ, RZ, R12 ;  /* 0x000000ffff1a7224 */ /* 0x008fe400078e000c */
[----:B------:R-:W2:Y:S01]  /*403c0*/  LDL.LU R12, [R1+0x5ac0] ;  /* 0x005ac000010c7983 */ /* 0x000ea20000300800 */
[----:B------:R-:W3:Y:S02]  /*403d0*/  LDL.LU R16, [R1+0xdf0] ;  /* 0x000df00001107983 */ /* 0x000ee40000300800 */
[----:B------:R-:W3:Y:S02]  /*403e0*/  LDL.LU R17, [R1+0xdf4] ;  /* 0x000df40001117983 */ /* 0x000ee40000300800 */
[----:B------:R-:W4:Y:S01]  /*403f0*/  LDL.LU R18, [R1+0xdf8] ;  /* 0x000df80001127983 */ /* 0x000f220000300800 */
[----:B------:R-:W4:Y:S04]  /*40400*/  LDL.LU R19, [R1+0xdfc] ;  /* 0x000dfc0001137983 */ /* 0x000f280000300800 */
[----:B----4-:R0:W-:Y:S01]  /*40410*/  STL.64 [R1+0x5a38], R18 ;  /* 0x005a381201007387 */ /* 0x0101e20000100a00 */
[----:B---3--:R-:W-:Y:S03]  /*40420*/  STL.64 [R1+0x5a30], R16 ;  /* 0x005a301001007387 */ /* 0x008fe60000100a00 */
[----:B0-----:R-:W3:Y:S04]  /*40430*/  LDL R18, [R1+0x8] ;  /* 0x0000080001127983 */ /* 0x001ee80000100800 */
[----:B------:R-:W3:Y:S04]  /*40440*/  LDL R19, [R1+0xc] ;  /* 0x00000c0001137983 */ /* 0x000ee80000100800 */
[----:B---3--:R-:W-:Y:S01]  /*40450*/  STL.64 [R1+0x5a48], R18 ;  /* 0x005a481201007387 */ /* 0x008fe20000100a00 */
[----:B------:R0:W-:Y:S03]  /*40460*/  STL.64 [R1+0x5a18], R26 ;  /* 0x005a181a01007387 */ /* 0x0001e60000100a00 */
[----:B0-----:R-:W3:Y:S04]  /*40470*/  LDL.64 R26, [R1+0xc8] ;  /* 0x0000c800011a7983 */ /* 0x001ee80000100a00 */
[----:B---3--:R0:W-:Y:S01]  /*40480*/  STL.64 [R1+0x5a40], R26 ;  /* 0x005a401a01007387 */ /* 0x0081e20000100a00 */
[----:B------:R-:W3:Y:S02]  /*40490*/  LDL.LU R24, [R1+0xe00] ;  /* 0x000e000001187983 */ /* 0x000ee40000300800 */
[----:B------:R-:W3:Y:S01]  /*404a0*/  LDL.LU R25, [R1+0xe04] ;  /* 0x000e040001197983 */ /* 0x000ee20000300800 */
[----:B0-----:R-:W4:Y:S01]  /*404b0*/  LDL.LU R26, [R1+0xe08] ;  /* 0x000e0800011a7983 */ /* 0x001f220000300800 */
[----:B------:R-:W4:Y:S02]  /*404c0*/  LDL.LU R27, [R1+0xe0c] ;  /* 0x000e0c00011b7983 */ /* 0x000f240000300800 */
[----:B--2---:R-:W-:-:S02]  /*404d0*/  IMAD.MOV.U32 R18, RZ, RZ, R12 ;  /* 0x000000ffff127224 */ /* 0x004fc400078e000c */
[----:B------:R-:W-:Y:S01]  /*404e0*/  IMAD.MOV.U32 R19, RZ, RZ, R13 ;  /* 0x000000ffff137224 */ /* 0x000fe200078e000d */
[----:B----4-:R-:W-:Y:S01]  /*404f0*/  STL.64 [R1+0x5a58], R26 ;  /* 0x005a581a01007387 */ /* 0x010fe20000100a00 */
[----:B---3--:R0:W-:Y:S02]  /*40500*/  STL.64 [R1+0x5a50], R24 ;  /* 0x005a501801007387 */ /* 0x0081e40000100a00 */
[----:B------:R-:W2:Y:S02]  /*40510*/  LDL.LU R12, [R1+0x5abc] ;  /* 0x005abc00010c7983 */ /* 0x000ea40000300800 */
[----:B------:R-:W3:Y:S01]  /*40520*/  LDL.LU R13, [R1+0x5ab8] ;  /* 0x005ab800010d7983 */ /* 0x000ee20000300800 */
[----:B------:R1:W-:Y:S04]  /*40530*/  STL.64 [R1+0x5a60], R18 ;  /* 0x005a601201007387 */ /* 0x0003e80000100a00 */
[----:B0-----:R-:W4:Y:S01]  /*40540*/  LDL.LU R24, [R1+0xe10] ;  /* 0x000e100001187983 */ /* 0x001f220000300800 */
[----:B------:R-:W4:Y:S02]  /*40550*/  LDL.LU R25, [R1+0xe14] ;  /* 0x000e140001197983 */ /* 0x000f240000300800 */
[----:B------:R-:W2:Y:S02]  /*40560*/  LDL.LU R26, [R1+0xe18] ;  /* 0x000e1800011a7983 */ /* 0x000ea40000300800 */
[----:B------:R-:W2:Y:S02]  /*40570*/  LDL.LU R27, [R1+0xe1c] ;  /* 0x000e1c00011b7983 */ /* 0x000ea40000300800 */
[----:B--2---:R-:W-:Y:S01]  /*40580*/  STL.64 [R1+0x5a70], R26 ;  /* 0x005a701a01007387 */ /* 0x004fe20000100a00 */
[----:B----4-:R-:W-:Y:S02]  /*40590*/  STL.64 [R1+0x5a68], R24 ;  /* 0x005a681801007387 */ /* 0x010fe40000100a00 */
[----:B-1----:R-:W2:Y:S02]  /*405a0*/  LDL R18, [R1+0x28] ;  /* 0x0000280001127983 */ /* 0x002ea40000100800 */
[----:B------:R-:W2:Y:S02]  /*405b0*/  LDL R19, [R1+0x2c] ;  /* 0x00002c0001137983 */ /* 0x000ea40000100800 */
[----:B------:R-:W-:-:S02]  /*405c0*/  IMAD.MOV.U32 R2, RZ, RZ, R6 ;  /* 0x000000ffff027224 */ /* 0x000fc400078e0006 */
[----:B------:R-:W-:Y:S01]  /*405d0*/  IMAD.MOV.U32 R0, RZ, RZ, R7 ;  /* 0x000000ffff007224 */ /* 0x000fe200078e0007 */
[----:B--2---:R3:W-:Y:S01]  /*405e0*/  STL.64 [R1+0x5a78], R18 ;  /* 0x005a781201007387 */ /* 0x0047e20000100a00 */
[----:B------:R-:W2:Y:S02]  /*405f0*/  LDL.LU R4, [R1+0xe50] ;  /* 0x000e500001047983 */ /* 0x000ea40000300800 */
[----:B------:R-:W2:Y:S02]  /*40600*/  LDL.LU R5, [R1+0xe54] ;  /* 0x000e540001057983 */ /* 0x000ea40000300800 */
[----:B------:R-:W2:Y:S01]  /*40610*/  LDL.LU R6, [R1+0xe58] ;  /* 0x000e580001067983 */ /* 0x000ea20000300800 */
[----:B------:R-:W2:Y:S01]  /*40620*/  LDL.LU R7, [R1+0xe5c] ;  /* 0x000e5c0001077983 */ /* 0x000ea20000300800 */
[----:B---3--:R-:W-:Y:S02]  /*40630*/  IMAD.MOV.U32 R18, RZ, RZ, R13 ;  /* 0x000000ffff127224 */ /* 0x008fe400078e000d */
[----:B------:R-:W-:-:S05]  /*40640*/  IMAD.MOV.U32 R19, RZ, RZ, R12 ;  /* 0x000000ffff137224 */ /* 0x000fca00078e000c */
[----:B------:R0:W-:Y:S01]  /*40650*/  STL.64 [R1+0x5a90], R18 ;  /* 0x005a901201007387 */ /* 0x0001e20000100a00 */
[----:B------:R-:W3:Y:S02]  /*40660*/  LDL.LU R24, [R1+0xe20] ;  /* 0x000e200001187983 */ /* 0x000ee40000300800 */
[----:B------:R-:W3:Y:S02]  /*40670*/  LDL.LU R25, [R1+0xe24] ;  /* 0x000e240001197983 */ /* 0x000ee40000300800 */
[----:B------:R-:W4:Y:S01]  /*40680*/  LDL.LU R26, [R1+0xe28] ;  /* 0x000e2800011a7983 */ /* 0x000f220000300800 */
[----:B------:R-:W4:Y:S04]  /*40690*/  LDL.LU R27, [R1+0xe2c] ;  /* 0x000e2c00011b7983 */ /* 0x000f280000300800 */
[----:B0-----:R-:W2:Y:S04]  /*406a0*/  LDL.64 R18, [R1+0x48] ;  /* 0x0000480001127983 */ /* 0x001ea80000100a00 */
[----:B--2---:R0:W-:Y:S04]  /*406b0*/  STL.64 [R1+0x5aa8], R18 ;  /* 0x005aa81201007387 */ /* 0x0041e80000100a00 */
[----:B0-----:R-:W2:Y:S01]  /*406c0*/  LDL.64 R18, [R1+0x58] ;  /* 0x0000580001127983 */ /* 0x001ea20000100a00 */
[----:B----4-:R-:W-:Y:S02]  /*406d0*/  STL.64 [R1+0x5a88], R26 ;  /* 0x005a881a01007387 */ /* 0x010fe40000100a00 */
[----:B---3--:R0:W-:Y:S02]  /*406e0*/  STL.64 [R1+0x5a80], R24 ;  /* 0x005a801801007387 */ /* 0x0081e40000100a00 */
[----:B0-----:R-:W3:Y:S01]  /*406f0*/  LDL.LU R24, [R1+0xe30] ;  /* 0x000e300001187983 */ /* 0x001ee20000300800 */
[----:B------:R-:W3:Y:S02]  /*40700*/  LDL.LU R25, [R1+0xe34] ;  /* 0x000e340001197983 */ /* 0x000ee40000300800 */
[----:B------:R-:W4:Y:S02]  /*40710*/  LDL.LU R26, [R1+0xe38] ;  /* 0x000e3800011a7983 */ /* 0x000f240000300800 */
[----:B------:R-:W4:Y:S02]  /*40720*/  LDL.LU R27, [R1+0xe3c] ;  /* 0x000e3c00011b7983 */ /* 0x000f240000300800 */
[----:B----4-:R-:W-:Y:S01]  /*40730*/  STL.64 [R1+0x5aa0], R26 ;  /* 0x005aa01a01007387 */ /* 0x010fe20000100a00 */
[----:B---3--:R0:W-:Y:S03]  /*40740*/  STL.64 [R1+0x5a98], R24 ;  /* 0x005a981801007387 */ /* 0x0081e60000100a00 */
[----:B0-----:R-:W3:Y:S01]  /*40750*/  LDL.LU R24, [R1+0xe40] ;  /* 0x000e400001187983 */ /* 0x001ee20000300800 */
[----:B------:R-:W3:Y:S02]  /*40760*/  LDL.LU R25, [R1+0xe44] ;  /* 0x000e440001197983 */ /* 0x000ee40000300800 */
[----:B------:R-:W3:Y:S02]  /*40770*/  LDL.LU R26, [R1+0xe48] ;  /* 0x000e4800011a7983 */ /* 0x000ee40000300800 */
[----:B------:R-:W3:Y:S01]  /*40780*/  LDL.LU R27, [R1+0xe4c] ;  /* 0x000e4c00011b7983 */ /* 0x000ee20000300800 */
[----:B------:R-:W4:Y:S01]  /*40790*/  LDL.LU R8, [R1+0xdc0] ;  /* 0x000dc00001087983 */ /* 0x000f220000300800 */
[----:B------:R-:W4:Y:S02]  /*407a0*/  LDL.LU R9, [R1+0xdc4] ;  /* 0x000dc40001097983 */ /* 0x000f240000300800 */
[----:B------:R-:W3:Y:S02]  /*407b0*/  LDL.LU R10, [R1+0xdc8] ;  /* 0x000dc800010a7983 */ /* 0x000ee40000300800 */
[----:B------:R-:W3:Y:S01]  /*407c0*/  LDL.LU R11, [R1+0xdcc] ;  /* 0x000dcc00010b7983 */ /* 0x000ee20000300800 */
[----:B--2---:R-:W-:Y:S01]  /*407d0*/  HMMA.16816.F32.BF16 R4, R20, R18, R4 ;  /* 0x000000121404723c */ /* 0x004fe20000041804 */
[----:B---3--:R-:W-:Y:S01]  /*407e0*/  STL.64 [R1+0x5a10], R10 ;  /* 0x005a100a01007387 */ /* 0x008fe20000100a00 */
[----:B----4-:R0:W-:Y:S03]  /*407f0*/  STL.64 [R1+0x5a08], R8 ;  /* 0x005a080801007387 */ /* 0x0101e60000100a00 */
[----:B0-----:R-:W2:Y:S01]  /*40800*/  LDL.LU R8, [R1+0xde0] ;  /* 0x000de00001087983 */ /* 0x001ea20000300800 */
[----:B------:R-:W2:Y:S02]  /*40810*/  LDL.LU R9, [R1+0xde4] ;  /* 0x000de40001097983 */ /* 0x000ea40000300800 */
[----:B------:R-:W2:Y:S02]  /*40820*/  LDL.LU R10, [R1+0xde8] ;  /* 0x000de800010a7983 */ /* 0x000ea40000300800 */
[----:B------:R-:W2:Y:S01]  /*40830*/  LDL.LU R11, [R1+0xdec] ;  /* 0x000dec00010b7983 */ /* 0x000ea20000300800 */
[----:B------:R-:W3:Y:S01]  /*40840*/  LDL.LU R12, [R1+0xdd0] ;  /* 0x000dd000010c7983 */ /* 0x000ee20000300800 */
[----:B------:R-:W3:Y:S02]  /*40850*/  LDL.LU R13, [R1+0xdd4] ;  /* 0x000dd400010d7983 */ /* 0x000ee40000300800 */
[----:B------:R-:W3:Y:S02]  /*40860*/  LDL.LU R14, [R1+0xdd8] ;  /* 0x000dd800010e7983 */ /* 0x000ee40000300800 */
[----:B------:R-:W3:Y:S07]  /*40870*/  LDL.LU R15, [R1+0xddc] ;  /* 0x000ddc00010f7983 */ /* 0x000eee0000300800 */
[----:B------:R0:W-:Y:S01]  /*40880*/  STL.64 [R1+0x14f0], R4 ;  /* 0x0014f00401007387 */ /* 0x0001e20000100a00 */
[----:B------:R1:W-:Y:S03]  /*40890*/  STL.64 [R1+0x14f8], R6 ;  /* 0x0014f80601007387 */ /* 0x0003e60000100a00 */
[----:B0-----:R-:W4:Y:S01]  /*408a0*/  LDL.LU.64 R4, [R1+0x5ab0] ;  /* 0x005ab00001047983 */ /* 0x001f220000300a00 */
[----:B-1----:R-:W-:-:S02]  /*408b0*/  IMAD.MOV.U32 R7, RZ, RZ, R18 ;  /* 0x000000ffff077224 */ /* 0x002fc400078e0012 */
[----:B------:R-:W-:Y:S02]  /*408c0*/  IMAD.MOV.U32 R6, RZ, RZ, R19 ;  /* 0x000000ffff067224 */ /* 0x000fe400078e0013 */
[----:B------:R-:W2:Y:S03]  /*408d0*/  LDL.LU.64 R18, [R1+0x5aa8] ;  /* 0x005aa80001127983 */ /* 0x000ea60000300a00 */
[----:B------:R0:W-:Y:S01]  /*408e0*/  STL.64 [R1+0x59c0], R6 ;  /* 0x0059c00601007387 */ /* 0x0001e20000100a00 */
[----:B----4-:R1:W-:Y:S01]  /*408f0*/  STL.64 [R1+0x59b8], R4 ;  /* 0x0059b80401007387 */ /* 0x0103e20000100a00 */
[----:B0-----:R-:W4:Y:S01]  /*40900*/  LDL R6, [R1+0xa8] ;  /* 0x0000a80001067983 */ /* 0x001f220000100800 */
[----:B--2---:R-:W-:Y:S01]  /*40910*/  HMMA.16816.F32.BF16 R24, R20, R18, R24 ;  /* 0x000000121418723c */ /* 0x004fe20000041818 */
[----:B------:R-:W-:Y:S02]  /*40920*/  IMAD.MOV.U32 R7, RZ, RZ, R3 ;  /* 0x000000ffff077224 */ /* 0x000fe400078e0003 */
[----:B------:R-:W-:-:S02]  /*40930*/  IMAD.MOV.U32 R28, RZ, RZ, R18 ;  /* 0x000000ffff1c7224 */ /* 0x000fc400078e0012 */
[----:B------:R-:W-:Y:S01]  /*40940*/  IMAD.MOV.U32 R29, RZ, RZ, R19 ;  /* 0x000000ffff1d7224 */ /* 0x000fe200078e0013 */
[----:B----4-:R0:W-:Y:S01]  /*40950*/  STL.64 [R1+0x59d0], R6 ;  /* 0x0059d00601007387 */ /* 0x0101e20000100a00 */
[----:B-1----:R-:W2:Y:S02]  /*40960*/  LDL.LU R4, [R1+0xdb0] ;  /* 0x000db00001047983 */ /* 0x002ea40000300800 */
[----:B------:R-:W2:Y:S01]  /*40970*/  LDL.LU R5, [R1+0xdb4] ;  /* 0x000db40001057983 */ /* 0x000ea20000300800 */
[----:B0-----:R-:W2:Y:S01]  /*40980*/  LDL.LU R6, [R1+0xdb8] ;  /* 0x000db80001067983 */ /* 0x001ea20000300800 */
[----:B------:R-:W2:Y:S11]  /*40990*/  LDL.LU R7, [R1+0xdbc] ;  /* 0x000dbc0001077983 */ /* 0x000eb60000300800 */
[----:B------:R-:W-:Y:S01]  /*409a0*/  @!UPT UIADD3 URZ, URZ, URZ, URZ ;  /* 0x0000003f3f3ff290 */ /* 0x000fe2000fffe03f */
[----:B------:R-:W-:Y:S02]  /*409b0*/  STL.64 [R1+0x14e0], R24 ;  /* 0x0014e01801007387 */ /* 0x000fe40000100a00 */
[----:B------:R0:W-:Y:S02]  /*409c0*/  STL.64 [R1+0x14e8], R26 ;  /* 0x0014e81a01007387 */ /* 0x0001e40000100a00 */
[----:B0-----:R-:W4:Y:S01]  /*409d0*/  LDL.LU.64 R26, [R1+0x5aa0] ;  /* 0x005aa000011a7983 */ /* 0x001f220000300a00 */
[----:B------:R-:W4:Y:S02]  /*409e0*/  LDL.LU.64 R24, [R1+0x5a98] ;  /* 0x005a980001187983 */ /* 0x000f240000300a00 */
[----:B------:R-:W4:Y:S02]  /*409f0*/  LDL.LU.64 R18, [R1+0x5a90] ;  /* 0x005a900001127983 */ /* 0x000f240000300a00 */
[C---:B----4-:R-:W-:Y:S01]  /*40a00*/  HMMA.16816.F32.BF16 R16, R20.reuse, R18, R24 ;  /* 0x000000121410723c */ /* 0x050fe20000041818 */
[----:B------:R-:W4:Y:S01]  /*40a10*/  LDL.LU.64 R26, [R1+0x5a88] ;  /* 0x005a8800011a7983 */ /* 0x000f220000300a00 */
[----:B------:R-:W4:Y:S11]  /*40a20*/  LDL.LU.64 R24, [R1+0x5a80] ;  /* 0x005a800001187983 */ /* 0x000f360000300a00 */
[----:B------:R-:W-:Y:S10]  /*40a30*/  @!UPT UIADD3 URZ, URZ, URZ, URZ ;  /* 0x0000003f3f3ff290 */ /* 0x000ff4000fffe03f */
[----:B------:R-:W-:Y:S01]  /*40a40*/  STL.64 [R1+0x14d0], R16 ;  /* 0x0014d01001007387 */ /* 0x000fe20000100a00 */
[----:B------:R0:W-:Y:S03]  /*40a50*/  STL.64 [R1+0x14d8], R18 ;  /* 0x0014d81201007387 */ /* 0x0001e60000100a00 */
[----:B0-----:R-:W4:Y:S02]  /*40a60*/  LDL.LU.64 R18, [R1+0x5a78] ;  /* 0x005a780001127983 */ /* 0x001f240000300a00 */
[C---:B----4-:R-:W-:Y:S02]  /*40a70*/  HMMA.16816.F32.BF16 R16, R20.reuse, R18, R24 ;  /* 0x000000121410723c */ /* 0x050fe40000041818 */
[----:B------:R-:W4:Y:S01]  /*40a80*/  LDL.LU.64 R26, [R1+0x5a70] ;  /* 0x005a7000011a7983 */ /* 0x000f220000300a00 */
[----:B------:R-:W4:Y:S11]  /*40a90*/  LDL.LU.64 R24, [R1+0x5a68] ;  /* 0x005a680001187983 */ /* 0x000f360000300a00 */
[----:B------:R-:W-:Y:S09]  /*40aa0*/  @!UPT UIADD3 URZ, URZ, URZ, URZ ;  /* 0x0000003f3f3ff290 */ /* 0x000ff2000fffe03f */
        /* <DEDUP_REMOVED lines=11> */
[----:B------:R-:W4:Y:S11]  /*40b60*/  LDL.LU.64 R26, [R1+0x5a40] ;  /* 0x005a4000011a7983 */ /* 0x000f360000300a00 */
[----:B------:R-:W-:Y:S10]  /*40b70*/  @!UPT UIADD3 URZ, URZ, URZ, URZ ;  /* 0x0000003f3f3ff290 */ /* 0x000ff4000fffe03f */
[----:B------:R-:W-:Y:S01]  /*40b80*/  STL.64 [R1+0x14a0], R16 ;  /* 0x0014a01001007387 */ /* 0x000fe20000100a00 */
[----:B------:R0:W-:Y:S03]  /*40b90*/  STL.64 [R1+0x14a8], R18 ;  /* 0x0014a81201007387 */ /* 0x0001e60000100a00 */
[----:B0-----:R-:W2:Y:S01]  /*40ba0*/  LDL.LU.64 R18, [R1+0x5a38] ;  /* 0x005a380001127983 */ /* 0x001ea20000300a00 */
[----:B------:R-:W2:Y:S02]  /*40bb0*/  LDL.LU.64 R16, [R1+0x5a30] ;  /* 0x005a300001107983 */ /* 0x000ea40000300a00 */
[----:B----4-:R-:W-:Y:S01]  /*40bc0*/  IMAD.MOV.U32 R3, RZ, RZ, R27 ;  /* 0x000000ffff037224 */ /* 0x010fe200078e001b */
[C---:B--2---:R-:W-:Y:S11]  /*40bd0*/  HMMA.16816.F32.BF16 R16, R20.reuse, R26, R16 ;  /* 0x0000001a1410723c */ /* 0x044ff60000041810 */
[----:B------:R-:W-:Y:S11]  /*40be0*/  @!UPT UIADD3 URZ, URZ, URZ, URZ ;  /* 0x0000003f3f3ff290 */ /* 0x000ff6000fffe03f */
[----:B------:R-:W-:Y:S01]  /*40bf0*/  @!UPT UIADD3 URZ, URZ, URZ, URZ ;  /* 0x0000003f3f3ff290 */ /* 0x000fe2000fffe03f */
[----:B------:R0:W-:Y:S01]  /*40c00*/  STL.64 [R1+0x1490], R16 ;  /* 0x0014901001007387 */ /* 0x0001e20000100a00 */
[----:B------:R1:W-:Y:S02]  /*40c10*/  STL.64 [R1+0x1498], R18 ;  /* 0x0014981201007387 */ /* 0x0003e40000100a00 */
[----:B0-----:R-:W-:Y:S01]  /*40c20*/  IMAD.MOV.U32 R16, RZ, RZ, R26 ;  /* 0x000000ffff107224 */ /* 0x001fe200078e001a */
[----:B-1----:R-:W3:Y:S01]  /*40c30*/  LDL.LU.64 R18, [R1+0x5a28] ;  /* 0x005a280001127983 */ /* 0x002ee20000300a00 */
[----:B------:R-:W2:Y:S02]  /*40c40*/  LDL.LU R17, [R1+0x5a20] ;  /* 0x005a200001117983 */ /* 0x000ea40000300800 */
[----:B------:R-:W4:Y:S02]  /*40c50*/  LDL.LU.64 R26, [R1+0x5a18] ;  /* 0x005a1800011a7983 */ /* 0x000f240000300a00 */
[----:B----4-:R-:W-:Y:S01]  /*40c60*/  HMMA.16816.F32.BF16 R20, R20, R26, R8 ;  /* 0x0000001a1414723c */ /* 0x010fe20000041808 */
[----:B------:R-:W4:Y:S01]  /*40c70*/  LDL.LU.64 R10, [R1+0x5a10] ;  /* 0x005a1000010a7983 */ /* 0x000f220000300a00 */
[----:B------:R-:W4:Y:S02]  /*40c80*/  LDL.LU.64 R8, [R1+0x5a08] ;  /* 0x005a080001087983 */ /* 0x000f240000300a00 */
[----:B------:R-:W2:Y:S02]  /*40c90*/  LDL.LU.64 R26, [R1+0x5a00] ;  /* 0x005a0000011a7983 */ /* 0x000ea40000300a00 */
[----:B------:R-:W3:Y:S11]  /*40ca0*/  LDL.LU.64 R24, [R1+0x59f8] ;  /* 0x0059f80001187983 */ /* 0x000ef60000300a00 */
[----:B------:R-:W-:Y:S06]  /*40cb0*/  @!UPT UIADD3 URZ, URZ, URZ, URZ ;  /* 0x0000003f3f3ff290 */ /* 0x000fec000fffe03f */
[----:B------:R-:W-:Y:S01]  /*40cc0*/  STL.64 [R1+0x1320], R20 ;  /* 0x0013201401007387 */ /* 0x000fe20000100a00 */
[----:B------:R2:W-:Y:S02]  /*40cd0*/  STL.64 [R1+0x1328], R22 ;  /* 0x0013281601007387 */ /* 0x0005e40000100a00 */
[----:B--2---:R-:W-:Y:S02]  /*40ce0*/  IMAD.MOV.U32 R22, RZ, RZ, R27 ;  /* 0x000000ffff167224 */ /* 0x004fe400078e001b */
[----:B------:R-:W3:Y:S01]  /*40cf0*/  LDL.LU R27, [R1+0x59f0] ;  /* 0x0059f000011b7983 */ /* 0x000ee20000300800 */
[----:B------:R-:W-:-:S05]  /*40d00*/  IMAD.MOV.U32 R23, RZ, RZ, R17 ;  /* 0x000000ffff177224 */ /* 0x000fca00078e0011 */
[----:B------:R0:W-:Y:S01]  /*40d10*/  STL.64 [R1+0x59c8], R22 ;  /* 0x0059c81601007387 */ /* 0x0001e20000100a00 */
[----:B------:R-:W2:Y:S02]  /*40d20*/  LDL.LU R20, [R1+0xda0] ;  /* 0x000da00001147983 */ /* 0x000ea40000300800 */
[----:B------:R-:W2:Y:S01]  /*40d30*/  LDL.LU R21, [R1+0xda4] ;  /* 0x000da40001157983 */ /* 0x000ea20000300800 */
[----:B0-----:R-:W2:Y:S01]  /*40d40*/  LDL.LU R22, [R1+0xda8] ;  /* 0x000da80001167983 */ /* 0x001ea20000300800 */
[----:B------:R-:W2:Y:S01]  /*40d50*/  LDL.LU R23, [R1+0xdac] ;  /* 0x000dac0001177983 */ /* 0x000ea20000300800 */
[C---:B---3--:R-:W-:Y:S11]  /*40d60*/  HMMA.16816.F32.BF16 R12, R24.reuse, R18, R12 ;  /* 0x00000012180c723c */ /* 0x048ff6000004180c */
[----:B------:R-:W-:Y:S11]  /*40d70*/  @!UPT UIADD3 URZ, URZ, URZ, URZ ;  /* 0x0000003f3f3ff290 */ /* 0x000ff6000fffe03f */
[----:B------:R-:W-:Y:S01]  /*40d80*/  @!UPT UIADD3 URZ, URZ, URZ, URZ ;  /* 0x0000003f3f3ff290 */ /* 0x000fe2000fffe03f */
[----:B------:R-:W-:Y:S01]  /*40d90*/  STL.64 [R1+0x1310], R12 ;  /* 0x0013100c01007387 */ /* 0x000fe20000100a00 */
[----:B------:R0:W-:Y:S03]  /*40da0*/  STL.64 [R1+0x1318], R14 ;  /* 0x0013180e01007387 */ /* 0x0001e60000100a00 */
[----:B0-----:R-:W4:Y:S01]  /*40db0*/  LDL.LU.64 R14, [R1+0x59e8] ;  /* 0x0059e800010e7983 */ /* 0x001f220000300a00 */
[----:B------:R-:W-:Y:S01]  /*40dc0*/  STL.64 [R1+0x58e0], R18 ;  /* 0x0058e01201007387 */ /* 0x000fe20000100a00 */
[C---:B----4-:R-:W-:Y:S11]  /*40dd0*/  HMMA.16816.F32.BF16 R8, R24.reuse, R14, R8 ;  /* 0x0000000e1808723c */ /* 0x050ff60000041808 */
[----:B------:R-:W-:Y:S11]  /*40de0*/  @!UPT UIADD3 URZ, URZ, URZ, URZ ;  /* 0x0000003f3f3ff290 */ /* 0x000ff6000fffe03f */
[----:B------:R-:W-:Y:S01]  /*40df0*/  @!UPT UIADD3 URZ, URZ, URZ, URZ ;  /* 0x0000003f3f3ff290 */ /* 0x000fe2000fffe03f */
[----:B------:R-:W-:Y:S01]  /*40e00*/  STL.64 [R1+0x1300], R8 ;  /* 0x0013000801007387 */ /* 0x000fe20000100a00 */
[----:B------:R0:W-:Y:S03]  /*40e10*/  STL.64 [R1+0x1308], R10 ;  /* 0x0013080a01007387 */ /* 0x0001e60000100a00 */
[----:B0-----:R-:W3:Y:S01]  /*40e20*/  LDL.LU.64 R10, [R1+0x59e0] ;  /* 0x0059e000010a7983 */ /* 0x001ee20000300a00 */
[----:B------:R-:W4:Y:S02]  /*40e30*/  LDL.LU.64 R8, [R1+0x59d8] ;  /* 0x0059d80001087983 */ /* 0x000f240000300a00 */
[----:B------:R0:W-:Y:S02]  /*40e40*/  STL.64 [R1+0x5908], R14 ;  /* 0x0059080e01007387 */ /* 0x0001e40000100a00 */
[----:B------:R-:W2:Y:S01]  /*40e50*/  LDL.LU R12, [R1+0xd90] ;  /* 0x000d9000010c7983 */ /* 0x000ea20000300800 */
[----:B------:R-:W2:Y:S04]  /*40e60*/  LDL.LU R13, [R1+0xd94] ;  /* 0x000d9400010d7983 */ /* 0x000ea80000300800 */
[----:B0-----:R-:W2:Y:S01]  /*40e70*/  LDL.LU R14, [R1+0xd98] ;  /* 0x000d9800010e7983 */ /* 0x001ea20000300800 */
[----:B------:R-:W2:Y:S01]  /*40e80*/  LDL.LU R15, [R1+0xd9c] ;  /* 0x000d9c00010f7983 */ /* 0x000ea20000300800 */
[C---:B---3--:R-:W-:Y:S11]  /*40e90*/  HMMA.16816.F32.BF16 R4, R24.reuse, R10, R4 ;  /* 0x0000000a1804723c */ /* 0x048ff60000041804 */
[----:B------:R-:W-:Y:S11]  /*40ea0*/  @!UPT UIADD3 URZ, URZ, URZ, URZ ;  /* 0x0000003f3f3ff290 */ /* 0x000ff6000fffe03f */
[----:B------:R-:W-:Y:S01]  /*40eb0*/  @!UPT UIADD3 URZ, URZ, URZ, URZ ;  /* 0x0000003f3f3ff290 */ /* 0x000fe2000fffe03f */
[----:B------:R-:W-:Y:S01]  /*40ec0*/  STL.64 [R1+0x12f0], R4 ;  /* 0x0012f00401007387 */ /* 0x000fe20000100a00 */
[----:B------:R0:W-:Y:S03]  /*40ed0*/  STL.64 [R1+0x12f8], R6 ;  /* 0x0012f80601007387 */ /* 0x0001e60000100a00 */
[----:B0-----:R-:W2:Y:S01]  /*40ee0*/  LDL.LU.64 R6, [R1+0x59d0] ;  /* 0x0059d00001067983 */ /* 0x001ea20000300a00 */
[----:B------:R-:W-:Y:S02]  /*40ef0*/  STL.64 [R1+0x59a8], R10 ;  /* 0x0059a80a01007387 */ /* 0x000fe40000100a00 */
[----:B----4-:R-:W-:Y:S01]  /*40f00*/  STL [R1+0x59a0], R9 ;  /* 0x0059a00901007387 */ /* 0x010fe20000100800 */
[C---:B--2---:R-:W-:Y:S01]  /*40f10*/  HMMA.16816.F32.BF16 R4, R24.reuse, R6, R20 ;  /* 0x000000061804723c */ /* 0x044fe20000041814 */
[----:B------:R-:W2:Y:S11]  /*40f20*/  LDL.LU.64 R22, [R1+0x59c8] ;  /* 0x0059c80001167983 */ /* 0x000eb60000300a00 */
[----:B------:R-:W-:Y:S11]  /*40f30*/  @!UPT UIADD3 URZ, URZ, URZ, URZ ;  /* 0x0000003f3f3ff290 */ /* 0x000ff6000fffe03f */
[----:B------:R-:W-:Y:S01]  /*40f40*/  STL.64 [R1+0x12e0], R4 ;  /* 0x0012e00401007387 */ /* 0x000fe20000100a00 */
[----:B------:R0:W-:Y:S03]  /*40f50*/  STL.64 [R1+0x12e8], R6 ;  /* 0x0012e80601007387 */ /* 0x0001e60000100a00 */
[----:B0-----:R-:W3:Y:S01]  /*40f60*/  LDL.LU.64 R6, [R1+0x59c0] ;  /* 0x0059c00001067983 */ /* 0x001ee20000300a00 */
[----:B------:R-:W4:Y:S01]  /*40f70*/  LDL.LU.64 R4, [R1+0x59b8] ;  /* 0x0059b80001047983 */ /* 0x000f220000300a00 */
[----:B--2---:R-:W-:Y:S02]  /*40f80*/  HMMA.16816.F32.BF16 R20, R24, R22, R12 ;  /* 0x000000161814723c */ /* 0x004fe4000004180c */
[----:B------:R-:W2:Y:S11]  /*40f90*/  LDL.LU R12, [R1+0xd10] ;  /* 0x000d1000010c7983 */ /* 0x000eb60000300800 */
[----:B------:R-:W-:Y:S10]  /*40fa0*/  @!UPT UIADD3 URZ, URZ, URZ, URZ ;  /* 0x0000003f3f3ff290 */ /* 0x000ff4000fffe03f */
[----:B------:R-:W-:Y:S01]  /*40fb0*/  STL.64 [R1+0x12d0], R20 ;  /* 0x0012d01401007387 */ /* 0x000fe20000100a00 */
[----:B------:R-:W-:Y:S02]  /*40fc0*/  STL.64 [R1+0x12d8], R22 ;  /* 0x0012d81601007387 */ /* 0x000fe40000100a00 */
[----:B------:R-:W2:Y:S02]  /*40fd0*/  LDL.LU R13, [R1+0xd14] ;  /* 0x000d1400010d7983 */ /* 0x000ea40000300800 */
[----:B------:R-:W2:Y:S01]  /*40fe0*/  LDL.LU R14, [R1+0xd18] ;  /* 0x000d1800010e7983 */ /* 0x000ea20000300800 */
[----:B------:R-:W2:Y:S04]  /*40ff0*/  LDL.LU R15, [R1+0xd1c] ;  /* 0x000d1c00010f7983 */ /* 0x000ea80000300800 */
[----:B--2---:R0:W-:Y:S01]  /*41000*/  STL.64 [R1+0x5918], R14 ;  /* 0x0059180e01007387 */ /* 0x0041e20000100a00 */
[----:B------:R-:W-:Y:S03]  /*41010*/  STL.64 [R1+0x5910], R12 ;  /* 0x0059100c01007387 */ /* 0x000fe60000100a00 */
[----:B0-----:R-:W2:Y:S04]  /*41020*/  LDL.64 R14, [R1+0x28] ;  /* 0x00002800010e7983 */ /* 0x001ea80000100a00 */
[----:B--2---:R0:W-:Y:S04]  /*41030*/  STL.64 [R1+0x5928], R14 ;  /* 0x0059280e01007387 */ /* 0x0041e80000100a00 */
[----:B0-----:R-:W2:Y:S04]  /*41040*/  LDL.64 R14, [R1+0x38] ;  /* 0x00003800010e7983 */ /* 0x001ea80000100a00 */
[----:B--2---:R-:W-:Y:S01]  /*41050*/  STL.64 [R1+0x5940], R14 ;  /* 0x0059400e01007387 */ /* 0x004fe20000100a00 */
[----:B------:R-:W2:Y:S03]  /*41060*/  LDL.64 R18, [R1+0x8] ;  /* 0x0000080001127983 */ /* 0x000ea60000100a00 */
[----:B--2---:R0:W-:Y:S01]  /*41070*/  STL.64 [R1+0x5900], R18 ;  /* 0x0059001201007387 */ /* 0x0041e20000100a00 */
[----:B------:R1:W-:Y:S03]  /*41080*/  STL [R1+0x58f8], R16 ;  /* 0x0058f81001007387 */ /* 0x0003e60000100800 */
[----:B0-----:R-:W2:Y:S01]  /*41090*/  LDL.64 R18, [R1+0x18] ;  /* 0x0000180001127983 */ /* 0x001ea20000100a00 */
[----:B------:R-:W-:-:S02]  /*410a0*/  IMAD.MOV.U32 R14, RZ, RZ, R28 ;  /* 0x000000ffff0e7224 */ /* 0x000fc400078e001c */
[----:B------:R-:W-:Y:S01]  /*410b0*/  IMAD.MOV.U32 R15, RZ, RZ, R29 ;  /* 0x000000ffff0f7224 */ /* 0x000fe200078e001d */
[----:B--2---:R0:W-:Y:S01]  /*410c0*/  STL.64 [R1+0x5920], R18 ;  /* 0x0059201201007387 */ /* 0x0041e20000100a00 */
[----:B-1----:R-:W2:Y:S02]  /*410d0*/  LDL.LU R16, [R1+0xd20] ;  /* 0x000d200001107983 */ /* 0x002ea40000300800 */
[----:B------:R-:W2:Y:S01]  /*410e0*/  LDL.LU R17, [R1+0xd24] ;  /* 0x000d240001117983 */ /* 0x000ea20000300800 */
[----:B0-----:R-:W2:Y:S01]  /*410f0*/  LDL.LU R18, [R1+0xd28] ;  /* 0x000d280001127983 */ /* 0x001ea20000300800 */
[----:B------:R-:W2:Y:S02]  /*41100*/  LDL.LU R19, [R1+0xd2c] ;  /* 0x000d2c0001137983 */ /* 0x000ea40000300800 */
[----:B------:R-:W4:Y:S02]  /*41110*/  LDL.LU R28, [R1+0x59b0] ;  /* 0x0059b000011c7983 */ /* 0x000f240000300800 */
[----:B------:R3:W-:Y:S02]  /*41120*/  STL.64 [R1+0x5958], R14 ;  /* 0x0059580e01007387 */ /* 0x0007e40000100a00 */
[----:B---3--:R-:W-:-:S02]  /*41130*/  IMAD.MOV.U32 R14, RZ, RZ, R7 ;  /* 0x000000ffff0e7224 */ /* 0x008fc400078e0007 */
[----:B------:R-:W-:-:S05]  /*41140*/  IMAD.MOV.U32 R15, RZ, RZ, R6 ;  /* 0x000000ffff0f7224 */ /* 0x000fca00078e0006 */
[----:B------:R-:W-:Y:S04]  /*41150*/  STL.64 [R1+0x5970], R14 ;  /* 0x0059700e01007387 */ /* 0x000fe80000100a00 */
[----:B--2---:R-:W-:Y:S01]  /*41160*/  STL.64 [R1+0x5938], R18 ;  /* 0x0059381201007387 */ /* 0x004fe20000100a00 */
[----:B------:R0:W-:Y:S03]  /*41170*/  STL.64 [R1+0x5930], R16 ;  /* 0x0059301001007387 */ /* 0x0001e60000100a00 */
[----:B0-----:R-:W2:Y:S01]  /*41180*/  LDL.LU R16, [R1+0xd30] ;  /* 0x000d300001107983 */ /* 0x001ea20000300800 */
[----:B------:R-:W2:Y:S02]  /*41190*/  LDL.LU R17, [R1+0xd34] ;  /* 0x000d340001117983 */ /* 0x000ea40000300800 */
[----:B------:R-:W3:Y:S02]  /*411a0*/  LDL.LU R18, [R1+0xd38] ;  /* 0x000d380001127983 */ /* 0x000ee40000300800 */
[----:B------:R-:W3:Y:S02]  /*411b0*/  LDL.LU R19, [R1+0xd3c] ;  /* 0x000d3c0001137983 */ /* 0x000ee40000300800 */
[----:B----4-:R-:W-:-:S02]  /*411c0*/  IMAD.MOV.U32 R14, RZ, RZ, R5 ;  /* 0x000000ffff0e7224 */ /* 0x010fc400078e0005 */
[----:B------:R-:W-:-:S05]  /*411d0*/  IMAD.MOV.U32 R15, RZ, RZ, R4 ;  /* 0x000000ffff0f7224 */ /* 0x000fca00078e0004 */
[----:B------:R-:W-:Y:S04]  /*411e0*/  STL.64 [R1+0x5988], R14 ;  /* 0x0059880e01007387 */ /* 0x000fe80000100a00 */
[----:B---3--:R-:W-:Y:S01]  /*411f0*/  STL.64 [R1+0x5950], R18 ;  /* 0x0059501201007387 */ /* 0x008fe20000100a00 */
[----:B--2---:R0:W-:Y:S03]  /*41200*/  STL.64 [R1+0x5948], R16 ;  /* 0x0059481001007387 */ /* 0x0041e60000100a00 */
[----:B0-----:R-:W2:Y:S01]  /*41210*/  LDL.LU R16, [R1+0xd40] ;  /* 0x000d400001107983 */ /* 0x001ea20000300800 */
[----:B------:R-:W2:Y:S02]  /*41220*/  LDL.LU R17, [R1+0xd44] ;  /* 0x000d440001117983 */ /* 0x000ea40000300800 */
[----:B------:R-:W3:Y:S02]  /*41230*/  LDL.LU R18, [R1+0xd48] ;  /* 0x000d480001127983 */ /* 0x000ee40000300800 */
[----:B------:R-:W3:Y:S02]  /*41240*/  LDL.LU R19, [R1+0xd4c] ;  /* 0x000d4c0001137983 */ /* 0x000ee40000300800 */
[----:B------:R-:W-:-:S02]  /*41250*/  IMAD.MOV.U32 R23, RZ, RZ, R8 ;  /* 0x000000ffff177224 */ /* 0x000fc400078e0008 */
[----:B------:R-:W4:Y:S01]  /*41260*/  LDL.LU R8, [R1+0xd80] ;  /* 0x000d800001087983 */ /* 0x000f220000300800 */
[----:B------:R-:W4:Y:S02]  /*41270*/  LDL.LU R9, [R1+0xd84] ;  /* 0x000d840001097983 */ /* 0x000f240000300800 */
[----:B------:R-:W4:Y:S02]  /*41280*/  LDL.LU R10, [R1+0xd88] ;  /* 0x000d8800010a7983 */ /* 0x000f240000300800 */
[----:B------:R-:W4:Y:S01]  /*41290*/  LDL.LU R11, [R1+0xd8c] ;  /* 0x000d8c00010b7983 */ /* 0x000f220000300800 */
[----:B---3--:R-:W-:Y:S01]  /*412a0*/  STL.64 [R1+0x5968], R18 ;  /* 0x0059681201007387 */ /* 0x008fe20000100a00 */
[----:B--2---:R0:W-:Y:S03]  /*412b0*/  STL.64 [R1+0x5960], R16 ;  /* 0x0059601001007387 */ /* 0x0041e60000100a00 */
[----:B0-----:R-:W2:Y:S01]  /*412c0*/  LDL.LU R16, [R1+0xd50] ;  /* 0x000d500001107983 */ /* 0x001ea20000300800 */
[----:B------:R-:W2:Y:S02]  /*412d0*/  LDL.LU R17, [R1+0xd54] ;  /* 0x000d540001117983 */ /* 0x000ea40000300800 */
[----:B------:R-:W3:Y:S02]  /*412e0*/  LDL.LU R18, [R1+0xd58] ;  /* 0x000d580001127983 */ /* 0x000ee40000300800 */
[----:B------:R-:W3:Y:S02]  /*412f0*/  LDL.LU R19, [R1+0xd5c] ;  /* 0x000d5c0001137983 */ /* 0x000ee40000300800 */
        /* <DEDUP_REMOVED lines=10> */
[----:B------:R-:W2:Y:S02]  /*413a0*/  LDL.LU R18, [R1+0xd78] ;  /* 0x000d780001127983 */ /* 0x000ea40000300800 */
[----:B------:R-:W2:Y:S01]  /*413b0*/  LDL.LU R19, [R1+0xd7c] ;  /* 0x000d7c0001137983 */ /* 0x000ea20000300800 */
[----:B------:R-:W3:Y:S01]  /*413c0*/  LDL.LU R4, [R1+0xcf0] ;  /* 0x000cf00001047983 */ /* 0x000ee20000300800 */
[----:B------:R-:W3:Y:S02]  /*413d0*/  LDL.LU R5, [R1+0xcf4] ;  /* 0x000cf40001057983 */ /* 0x000ee40000300800 */
[----:B------:R-:W2:Y:S02]  /*413e0*/  LDL.LU R6, [R1+0xcf8] ;  /* 0x000cf80001067983 */ /* 0x000ea40000300800 */
[----:B------:R-:W2:Y:S02]  /*413f0*/  LDL.LU R7, [R1+0xcfc] ;  /* 0x000cfc0001077983 */ /* 0x000ea40000300800 */
[----:B------:R-:W-:-:S07]  /*41400*/  IMAD.MOV.U32 R22, RZ, RZ, R28 ;  /* 0x000000ffff167224 */ /* 0x000fce00078e001c */
[----:B----4-:R-:W-:Y:S01]  /*41410*/  HMMA.16816.F32.BF16 R20, R24, R22, R8 ;  /* 0x000000161814723c */ /* 0x010fe20000041808 */
[----:B--2---:R-:W-:Y:S01]  /*41420*/  STL.64 [R1+0x58f0], R6 ;  /* 0x0058f00601007387 */ /* 0x004fe20000100a00 */
[----:B---3--:R0:W-:Y:S03]  /*41430*/  STL.64 [R1+0x58e8], R4 ;  /* 0x0058e80401007387 */ /* 0x0081e60000100a00 */
[----:B0-----:R-:W2:Y:S01]  /*41440*/  LDL.LU R4, [R1+0xd00] ;  /* 0x000d000001047983 */ /* 0x001ea20000300800 */
[----:B------:R-:W2:Y:S02]  /*41450*/  LDL.LU R5, [R1+0xd04] ;  /* 0x000d040001057983 */ /* 0x000ea40000300800 */
[----:B------:R-:W2:Y:S02]  /*41460*/  LDL.LU R6, [R1+0xd08] ;  /* 0x000d080001067983 */ /* 0x000ea40000300800 */
[----:B------:R-:W2:Y:S01]  /*41470*/  LDL.LU R7, [R1+0xd0c] ;  /* 0x000d0c0001077983 */ /* 0x000ea20000300800 */
[----:B------:R-:W3:Y:S01]  /*41480*/  LDL.LU.64 R10, [R1+0x59a8] ;  /* 0x0059a800010a7983 */ /* 0x000ee20000300a00 */
[----:B------:R-:W4:Y:S11]  /*41490*/  LDL.LU R9, [R1+0x59a0] ;  /* 0x0059a00001097983 */ /* 0x000f360000300800 */
[----:B------:R-:W-:Y:S02]  /*414a0*/  STL.64 [R1+0x12c0], R20 ;  /* 0x0012c01401007387 */ /* 0x000fe40000100a00 */
[----:B------:R-:W-:Y:S02]  /*414b0*/  STL.64 [R1+0x12c8], R22 ;  /* 0x0012c81601007387 */ /* 0x000fe40000100a00 */
[----:B------:R-:W-:-:S02]  /*414c0*/  IMAD.MOV.U32 R14, RZ, RZ, R2 ;  /* 0x000000ffff0e7224 */ /* 0x000fc400078e0002 */
[----:B------:R-:W-:-:S07]  /*414d0*/  IMAD.MOV.U32 R15, RZ, RZ, R0 ;  /* 0x000000ffff0f7224 */ /* 0x000fce00078e0000 */
[C---:B------:R-:W-:Y:S01]  /*414e0*/  HMMA.16816.F32.BF16 R12, R24.reuse, R14, R16 ;  /* 0x0000000e180c723c */ /* 0x040fe20000041810 */
[----:B----4-:R-:W0:Y:S04]  /*414f0*/  LDSM.16.MT88.4 R20, [R9+0x12000] ;  /* 0x012000000914783b */ /* 0x010e280000004200 */
[----:B---3--:R-:W-:Y:S01]  /*41500*/  STL.64 [R1+0x58b8], R10 ;  /* 0x0058b80a01007387 */ /* 0x008fe20000100a00 */
[----:B------:R1:W-:Y:S02]  /*41510*/  STL [R1+0x58b0], R9 ;  /* 0x0058b00901007387 */ /* 0x0003e40000100800 */
[----:B------:R-:W3:Y:S01]  /*41520*/  LDL.LU R8, [R1+0xce0] ;  /* 0x000ce00001087983 */ /* 0x000ee20000300800 */
[----:B-1----:R-:W3:Y:S01]  /*41530*/  LDL.LU R9, [R1+0xce4] ;  /* 0x000ce40001097983 */ /* 0x002ee20000300800 */
[----:B------:R-:W3:Y:S02]  /*41540*/  LDL.LU R10, [R1+0xce8] ;  /* 0x000ce800010a7983 */ /* 0x000ee40000300800 */
[----:B------:R-:W3:Y:S01]  /*41550*/  LDL.LU R11, [R1+0xcec] ;  /* 0x000cec00010b7983 */ /* 0x000ee20000300800 */
[----:B0-----:R0:W-:Y:S01]  /*41560*/  STL.64 [R1+0x57a8], R22 ;  /* 0x0057a81601007387 */ /* 0x0011e20000100a00 */
[----:B------:R-:W-:Y:S03]  /*41570*/  STL.64 [R1+0x57a0], R20 ;  /* 0x0057a01401007387 */ /* 0x000fe60000100a00 */
[----:B0-----:R-:W3:Y:S01]  /*41580*/  LDL.64 R22, [R1+0xb8] ;  /* 0x0000b80001167983 */ /* 0x001ee20000100a00 */
[----:B------:R-:W4:Y:S02]  /*41590*/  LDL.LU.64 R18, [R1+0x5998] ;  /* 0x0059980001127983 */ /* 0x000f240000300a00 */
[----:B------:R-:W4:Y:S03]  /*415a0*/  LDL.LU.64 R16, [R1+0x5990] ;  /* 0x0059900001107983 */ /* 0x000f260000300a00 */
[----:B------:R-:W-:Y:S01]  /*415b0*/  STL.64 [R1+0x12b0], R12 ;  /* 0x0012b00c01007387 */ /* 0x000fe20000100a00 */
[----:B------:R0:W-:Y:S04]  /*415c0*/  STL.64 [R1+0x12b8], R14 ;  /* 0x0012b80e01007387 */ /* 0x0001e80000100a00 */
        /* <DEDUP_REMOVED lines=22> */
[C---:B----4-:R-:W-:Y:S01]  /*41730*/  HMMA.16816.F32.BF16 R16, R24.reuse, R14, R16 ;  /* 0x0000000e1810723c */ /* 0x050fe20000041810 */
[----:B------:R-:W-:Y:S02]  /*41740*/  IMAD.MOV.U32 R2, RZ, RZ, R14 ;  /* 0x000000ffff027224 */ /* 0x000fe400078e000e */
[----:B------:R-:W-:Y:S11]  /*41750*/  IMAD.MOV.U32 R0, RZ, RZ, R15 ;  /* 0x000000ffff007224 */ /* 0x000ff600078e000f */
[----:B------:R-:W-:Y:S09]  /*41760*/  @!UPT UIADD3 URZ, URZ, URZ, URZ ;  /* 0x0000003f3f3ff290 */ /* 0x000ff2000fffe03f */
        /* <DEDUP_REMOVED lines=13> */
[C---:B----4-:R-:W-:Y:S11]  /*41840*/  HMMA.16816.F32.BF16 R12, R24.reuse, R18, R12 ;  /* 0x00000012180c723c */ /* 0x050ff6000004180c */
[----:B------:R-:W-:Y:S11]  /*41850*/  @!UPT UIADD3 URZ, URZ, URZ, URZ ;  /* 0x0000003f3f3ff290 */ /* 0x000ff6000fffe03f */
[----:B------:R-:W-:Y:S01]  /*41860*/  @!UPT UIADD3 URZ, URZ, URZ, URZ ;  /* 0x0000003f3f3ff290 */ /* 0x000fe2000fffe03f */
[----:B------:R0:W-:Y:S01]  /*41870*/  STL.64 [R1+0x1250], R12 ;  /* 0x0012500c01007387 */ /* 0x0001e20000100a00 */
[----:B------:R1:W-:Y:S02]  /*41880*/  STL.64 [R1+0x1258], R14 ;  /* 0x0012580e01007387 */ /* 0x0003e40000100a00 */
[----:B0-----:R-:W-:Y:S01]  /*41890*/  IMAD.MOV.U32 R13, RZ, RZ, R18 ;  /* 0x000000ffff0d7224 */ /* 0x001fe200078e0012 */
[----:B-1----:R-:W4:Y:S01]  /*418a0*/  LDL.LU.64 R14, [R1+0x5908] ;  /* 0x00590800010e7983 */ /* 0x002f220000300a00 */
[----:B------:R-:W-:Y:S02]  /*418b0*/  IMAD.MOV.U32 R12, RZ, RZ, R19 ;  /* 0x000000ffff0c7224 */ /* 0x000fe400078e0013 */
[----:B------:R-:W2:Y:S02]  /*418c0*/  LDL.LU.64 R18, [R1+0x5900] ;  /* 0x0059000001127983 */ /* 0x000ea40000300a00 */
[----:B------:R-:W3:Y:S01]  /*418d0*/  LDL.LU R16, [R1+0x58f8] ;  /* 0x0058f80001107983 */ /* 0x000ee20000300800 */
[----:B--2---:R-:W-:Y:S01]  /*418e0*/  HMMA.16816.F32.BF16 R4, R24, R18, R4 ;  /* 0x000000121804723c */ /* 0x004fe20000041804 */
[----:B----4-:R-:W-:Y:S01]  /*418f0*/  STL.64 [R1+0x58c8], R14 ;  /* 0x0058c80e01007387 */ /* 0x010fe20000100a00 */
[----:B------:R-:W-:Y:S11]  /*41900*/  STL.64 [R1+0x58c0], R12 ;  /* 0x0058c00c01007387 */ /* 0x000ff60000100a00 */
[----:B------:R-:W-:Y:S10]  /*41910*/  @!UPT UIADD3 URZ, URZ, URZ, URZ ;  /* 0x0000003f3f3ff290 */ /* 0x000ff4000fffe03f */
[----:B------:R-:W-:Y:S01]  /*41920*/  STL.64 [R1+0x1240], R4 ;  /* 0x0012400401007387 */ /* 0x000fe20000100a00 */
[----:B------:R0:W-:Y:S03]  /*41930*/  STL.64 [R1+0x1248], R6 ;  /* 0x0012480601007387 */ /* 0x0001e60000100a00 */
[----:B0-----:R-:W2:Y:S01]  /*41940*/  LDL.LU.64 R6, [R1+0x58f0] ;  /* 0x0058f00001067983 */ /* 0x001ea20000300a00 */
[----:B------:R-:W2:Y:S02]  /*41950*/  LDL.LU.64 R4, [R1+0x58e8] ;  /* 0x0058e80001047983 */ /* 0x000ea40000300a00 */
[----:B---3--:R-:W-:Y:S02]  /*41960*/  IMAD.MOV.U32 R14, RZ, RZ, R16 ;  /* 0x000000ffff0e7224 */ /* 0x008fe400078e0010 */
[----:B------:R-:W-:Y:S02]  /*41970*/  IMAD.MOV.U32 R15, RZ, RZ, R3 ;  /* 0x000000ffff0f7224 */ /* 0x000fe400078e0003 */
[----:B------:R-:W-:-:S02]  /*41980*/  IMAD.MOV.U32 R21, RZ, RZ, R18 ;  /* 0x000000ffff157224 */ /* 0x000fc400078e0012 */
[----:B------:R-:W-:Y:S02]  /*41990*/  IMAD.MOV.U32 R20, RZ, RZ, R19 ;  /* 0x000000ffff147224 */ /* 0x000fe400078e0013 */
[----:B------:R-:W3:Y:S01]  /*419a0*/  LDL.LU.64 R18, [R1+0x58e0] ;  /* 0x0058e00001127983 */ /* 0x000ee20000300a00 */
[C---:B--2---:R-:W-:Y:S03]  /*419b0*/  HMMA.16816.F32.BF16 R12, R24.reuse, R14, R4 ;  /* 0x0000000e180c723c */ /* 0x044fe60000041804 */
[----:B------:R-:W3:Y:S01]  /*419c0*/  LDL.LU.64 R6, [R1+0x58d8] ;  /* 0x0058d80001067983 */ /* 0x000ee20000300a00 */
[----:B------:R-:W3:Y:S11]  /*419d0*/  LDL.LU.64 R4, [R1+0x58d0] ;  /* 0x0058d00001047983 */ /* 0x000ef60000300a00 */
[----:B------:R-:W-:Y:S08]  /*419e0*/  @!UPT UIADD3 URZ, URZ, URZ, URZ ;  /* 0x0000003f3f3ff290 */ /* 0x000ff0000fffe03f */
[----:B------:R-:W-:Y:S01]  /*419f0*/  STL.64 [R1+0x1230], R12 ;  /* 0x0012300c01007387 */ /* 0x000fe20000100a00 */
[----:B------:R0:W-:Y:S02]  /*41a00*/  STL.64 [R1+0x1238], R14 ;  /* 0x0012380e01007387 */ /* 0x0001e40000100a00 */
[----:B0-----:R-:W-:Y:S01]  /*41a10*/  HMMA.16816.F32.BF16 R12, R24, R22, R8 ;  /* 0x00000016180c723c */ /* 0x001fe20000041808 */
[----:B------:R-:W2:Y:S11]  /*41a20*/  LDL.LU R8, [R1+0xcc0] ;  /* 0x000cc00001087983 */ /* 0x000eb60000300800 */
[----:B------:R-:W-:Y:S11]  /*41a30*/  @!UPT UIADD3 URZ, URZ, URZ, URZ ;  /* 0x0000003f3f3ff290 */ /* 0x000ff6000fffe03f */
[----:B------:R0:W-:Y:S01]  /*41a40*/  STL.64 [R1+0x1220], R12 ;  /* 0x0012200c01007387 */ /* 0x0001e20000100a00 */
[----:B------:R1:W-:Y:S02]  /*41a50*/  STL.64 [R1+0x1228], R14 ;  /* 0x0012280e01007387 */ /* 0x0003e40000100a00 */
[----:B------:R-:W2:Y:S02]  /*41a60*/  LDL.LU R9, [R1+0xcc4] ;  /* 0x000cc40001097983 */ /* 0x000ea40000300800 */
[----:B------:R-:W2:Y:S01]  /*41a70*/  LDL.LU R10, [R1+0xcc8] ;  /* 0x000cc800010a7983 */ /* 0x000ea20000300800 */
[----:B------:R-:W2:Y:S04]  /*41a80*/  LDL.LU R11, [R1+0xccc] ;  /* 0x000ccc00010b7983 */ /* 0x000ea80000300800 */
[----:B0-----:R-:W3:Y:S01]  /*41a90*/  LDL.LU R12, [R1+0xcd0] ;  /* 0x000cd000010c7983 */ /* 0x001ee20000300800 */
[----:B------:R-:W3:Y:S02]  /*41aa0*/  LDL.LU R13, [R1+0xcd4] ;  /* 0x000cd400010d7983 */ /* 0x000ee40000300800 */
[----:B-1----:R-:W3:Y:S02]  /*41ab0*/  LDL.LU R14, [R1+0xcd8] ;  /* 0x000cd800010e7983 */ /* 0x002ee40000300800 */
[----:B------:R-:W3:Y:S01]  /*41ac0*/  LDL.LU R15, [R1+0xcdc] ;  /* 0x000cdc00010f7983 */ /* 0x000ee20000300800 */
[----:B------:R-:W4:Y:S04]  /*41ad0*/  LDL.64 R26, [R1+0x88] ;  /* 0x00008800011a7983 */ /* 0x000f280000100a00 */
[----:B----4-:R0:W-:Y:S04]  /*41ae0*/  STL.64 [R1+0x5878], R26 ;  /* 0x0058781a01007387 */ /* 0x0101e80000100a00 */
[----:B0-----:R-:W4:Y:S04]  /*41af0*/  LDL.64 R26, [R1+0x98] ;  /* 0x00009800011a7983 */ /* 0x001f280000100a00 */
[----:B----4-:R0:W-:Y:S04]  /*41b00*/  STL.64 [R1+0x5890], R26 ;  /* 0x0058901a01007387 */ /* 0x0101e80000100a00 */
[----:B0-----:R-:W4:Y:S04]  /*41b10*/  LDL.64 R26, [R1+0xa8] ;  /* 0x0000a800011a7983 */ /* 0x001f280000100a00 */
[----:B----4-:R0:W-:Y:S01]  /*41b20*/  STL.64 [R1+0x58a8], R26 ;  /* 0x0058a81a01007387 */ /* 0x0101e20000100a00 */
[----:B------:R-:W4:Y:S02]  /*41b30*/  LDL.LU R24, [R1+0xcb0] ;  /* 0x000cb00001187983 */ /* 0x000f240000300800 */
[----:B------:R-:W4:Y:S01]  /*41b40*/  LDL.LU R25, [R1+0xcb4] ;  /* 0x000cb40001197983 */ /* 0x000f220000300800 */
[----:B0-----:R-:W4:Y:S01]  /*41b50*/  LDL.LU R26, [R1+0xcb8] ;  /* 0x000cb800011a7983 */ /* 0x001f220000300800 */
[----:B------:R-:W4:Y:S02]  /*41b60*/  LDL.LU R27, [R1+0xcbc] ;  /* 0x000cbc00011b7983 */ /* 0x000f240000300800 */
[----:B------:R0:W-:Y:S02]  /*41b70*/  STL.64 [R1+0x57c0], R22 ;  /* 0x0057c01601007387 */ /* 0x0001e40000100a00 */
[----:B------:R1:W-:Y:S01]  /*41b80*/  STL.64 [R1+0x5858], R20 ;  /* 0x0058581401007387 */ /* 0x0003e20000100a00 */
[----:B0-----:R-:W2:Y:S04]  /*41b90*/  LDL.64 R22, [R1+0x78] ;  /* 0x0000780001167983 */ /* 0x001ea80000100a00 */
[----:B--2---:R0:W-:Y:S01]  /*41ba0*/  STL.64 [R1+0x5870], R22 ;  /* 0x0058701601007387 */ /* 0x0041e20000100a00 */
[----:B-1----:R-:W2:Y:S02]  /*41bb0*/  LDL.LU R20, [R1+0xc80] ;  /* 0x000c800001147983 */ /* 0x002ea40000300800 */
[----:B------:R-:W2:Y:S01]  /*41bc0*/  LDL.LU R21, [R1+0xc84] ;  /* 0x000c840001157983 */ /* 0x000ea20000300800 */
[----:B0-----:R-:W2:Y:S01]  /*41bd0*/  LDL.LU R22, [R1+0xc88] ;  /* 0x000c880001167983 */ /* 0x001ea20000300800 */
[----:B------:R-:W2:Y:S01]  /*41be0*/  LDL.LU R23, [R1+0xc8c] ;  /* 0x000c8c0001177983 */ /* 0x000ea20000300800 */
[C---:B---3--:R-:W-:Y:S02]  /*41bf0*/  HMMA.16816.F32.BF16 R12, R4.reuse, R18, R12 ;  /* 0x00000012040c723c */ /* 0x048fe4000004180c */
[----:B--2---:R-:W-:Y:S01]  /*41c00*/  STL.64 [R1+0x5888], R22 ;  /* 0x0058881601007387 */ /* 0x004fe20000100a00 */
[----:B------:R0:W-:Y:S03]  /*41c10*/  STL.64 [R1+0x5880], R20 ;  /* 0x0058801401007387 */ /* 0x0001e60000100a00 */
        /* <DEDUP_REMOVED lines=10> */
[----:B------:R-:W-:Y:S01]  /*41cc0*/  STL.64 [R1+0x1480], R12 ;  /* 0x0014800c01007387 */ /* 0x000fe20000100a00 */
[----:B------:R0:W-:Y:S03]  /*41cd0*/  STL.64 [R1+0x1488], R14 ;  /* 0x0014880e01007387 */ /* 0x0001e60000100a00 */
[----:B0-----:R-:W3:Y:S01]  /*41ce0*/  LDL.LU.64 R14, [R1+0x58c8] ;  /* 0x0058c800010e7983 */ /* 0x001ee20000300a00 */
[----:B------:R-:W2:Y:S01]  /*41cf0*/  LDL.LU.64 R12, [R1+0x58c0] ;  /* 0x0058c000010c7983 */ /* 0x000ea20000300a00 */
[C---:B---3--:R-:W-:Y:S11]  /*41d00*/  HMMA.16816.F32.BF16 R8, R4.reuse, R14, R8 ;  /* 0x0000000e0408723c */ /* 0x048ff60000041808 */
[----:B------:R-:W-:Y:S11]  /*41d10*/  @!UPT UIADD3 URZ, URZ, URZ, URZ ;  /* 0x0000003f3f3ff290 */ /* 0x000ff6000fffe03f */
[----:B------:R-:W-:Y:S01]  /*41d20*/  @!UPT UIADD3 URZ, URZ, URZ, URZ ;  /* 0x0000003f3f3ff290 */ /* 0x000fe2000fffe03f */
[----:B------:R-:W-:Y:S01]  /*41d30*/  STL.64 [R1+0x1470], R8 ;  /* 0x0014700801007387 */ /* 0x000fe20000100a00 */
[----:B------:R0:W-:Y:S03]  /*41d40*/  STL.64 [R1+0x1478], R10 ;  /* 0x0014780a01007387 */ /* 0x0001e60000100a00 */
[----:B0-----:R-:W4:Y:S01]  /*41d50*/  LDL.LU.64 R10, [R1+0x58b8] ;  /* 0x0058b800010a7983 */ /* 0x001f220000300a00 */
[----:B------:R-:W3:Y:S02]  /*41d60*/  LDL.LU R9, [R1+0x58b0] ;  /* 0x0058b00001097983 */ /* 0x000ee40000300800 */
[----:B------:R-:W-:Y:S01]  /*41d70*/  STL.64 [R1+0x5838], R14 ;  /* 0x0058380e01007387 */ /* 0x000fe20000100a00 */
[C---:B----4-:R-:W-:Y:S11]  /*41d80*/  HMMA.16816.F32.BF16 R24, R4.reuse, R10, R24 ;  /* 0x0000000a0418723c */ /* 0x050ff60000041818 */
[----:B------:R-:W-:Y:S11]  /*41d90*/  @!UPT UIADD3 URZ, URZ, URZ, URZ ;  /* 0x0000003f3f3ff290 */ /* 0x000ff6000fffe03f */
[----:B------:R-:W-:Y:S01]  /*41da0*/  @!UPT UIADD3 URZ, URZ, URZ, URZ ;  /* 0x0000003f3f3ff290 */ /* 0x000fe2000fffe03f */
[----:B------:R-:W-:Y:S01]  /*41db0*/  STL.64 [R1+0x1460], R24 ;  /* 0x0014601801007387 */ /* 0x000fe20000100a00 */
[----:B------:R0:W-:Y:S03]  /*41dc0*/  STL.64 [R1+0x1468], R26 ;  /* 0x0014681a01007387 */ /* 0x0001e60000100a00 */
        /* <DEDUP_REMOVED lines=19> */
[----:B------:R-:W-:Y:S01]  /*41f00*/  STL [R1+0x5868], R14 ;  /* 0x0058680e01007387 */ /* 0x000fe20000100800 */
[----:B------:R0:W-:Y:S04]  /*41f10*/  STL.64 [R1+0x5860], R12 ;  /* 0x0058600c01007387 */ /* 0x0001e80000100a00 */
[----:B0-----:R-:W4:Y:S01]  /*41f20*/  LDL.LU R12, [R1+0xc70] ;  /* 0x000c7000010c7983 */ /* 0x001f220000300800 */
[----:B------:R-:W4:Y:S02]  /*41f30*/  LDL.LU R13, [R1+0xc74] ;  /* 0x000c7400010d7983 */ /* 0x000f240000300800 */
[----:B------:R-:W4:Y:S02]  /*41f40*/  LDL.LU R14, [R1+0xc78] ;  /* 0x000c7800010e7983 */ /* 0x000f240000300800 */
[----:B------:R-:W4:Y:S01]  /*41f50*/  LDL.LU R15, [R1+0xc7c] ;  /* 0x000c7c00010f7983 */ /* 0x000f220000300800 */
[----:B--2---:R-:W-:Y:S01]  /*41f60*/  HMMA.16816.F32.BF16 R20, R4, R26, R20 ;  /* 0x0000001a0414723c */ /* 0x004fe20000041814 */
[----:B------:R-:W-:-:S02]  /*41f70*/  IMAD.MOV.U32 R17, RZ, RZ, R26 ;  /* 0x000000ffff117224 */ /* 0x000fc400078e001a */
[----:B------:R-:W-:Y:S02]  /*41f80*/  IMAD.MOV.U32 R16, RZ, RZ, R27 ;  /* 0x000000ffff107224 */ /* 0x000fe400078e001b */
[----:B---3--:R-:W0:Y:S11]  /*41f90*/  LDSM.16.MT88.4 R24, [R9+0x12080] ;  /* 0x012080000918783b */ /* 0x008e360000004200 */
[----:B------:R-:W-:Y:S07]  /*41fa0*/  @!UPT UIADD3 URZ, URZ, URZ, URZ ;  /* 0x0000003f3f3ff290 */ /* 0x000fee000fffe03f */
[----:B------:R-:W-:Y:S01]  /*41fb0*/  STL.64 [R1+0x1430], R20 ;  /* 0x0014301401007387 */ /* 0x000fe20000100a00 */
[----:B------:R1:W-:Y:S03]  /*41fc0*/  STL.64 [R1+0x1438], R22 ;  /* 0x0014381601007387 */ /* 0x0003e60000100a00 */
[----:B-1----:R-:W4:Y:S01]  /*41fd0*/  LDL.LU.64 R22, [R1+0x5870] ;  /* 0x0058700001167983 */ /* 0x002f220000300a00 */
[----:B------:R-:W-:Y:S02]  /*41fe0*/  STL.64 [R1+0x57b8], R18 ;  /* 0x0057b81201007387 */ /* 0x000fe40000100a00 */
[----:B------:R1:W-:Y:S02]  /*41ff0*/  STL.64 [R1+0x57b0], R16 ;  /* 0x0057b01001007387 */ /* 0x0003e40000100a00 */
[----:B-1----:R-:W2:Y:S01]  /*42000*/  LDL.LU R16, [R1+0xc60] ;  /* 0x000c600001107983 */ /* 0x002ea20000300800 */
[----:B------:R-:W2:Y:S02]  /*42010*/  LDL.LU R17, [R1+0xc64] ;  /* 0x000c640001117983 */ /* 0x000ea40000300800 */
[----:B------:R-:W2:Y:S02]  /*42020*/  LDL.LU R18, [R1+0xc68] ;  /* 0x000c680001127983 */ /* 0x000ea40000300800 */
[----:B------:R-:W2:Y:S01]  /*42030*/  LDL.LU R19, [R1+0xc6c] ;  /* 0x000c6c0001137983 */ /* 0x000ea20000300800 */
[----:B------:R-:W-:Y:S01]  /*42040*/  STL.64 [R1+0x57d0], R10 ;  /* 0x0057d00a01007387 */ /* 0x000fe20000100a00 */
[----:B------:R-:W-:Y:S02]  /*42050*/  STL [R1+0x57c8], R9 ;  /* 0x0057c80901007387 */ /* 0x000fe40000100800 */
[----:B0-----:R0:W-:Y:S02]  /*42060*/  STL.64 [R1+0x56a8], R26 ;  /* 0x0056a81a01007387 */ /* 0x0011e40000100a00 */
[----:B------:R1:W-:Y:S01]  /*42070*/  STL.64 [R1+0x56a0], R24 ;  /* 0x0056a01801007387 */ /* 0x0003e20000100a00 */
[----:B0-----:R-:W2:Y:S01]  /*42080*/  LDL.64 R26, [R1+0x68] ;  /* 0x00006800011a7983 */ /* 0x001ea20000100a00 */
[----:B----4-:R-:W-:Y:S01]  /*42090*/  HMMA.16816.F32.BF16 R12, R4, R22, R12 ;  /* 0x00000016040c723c */ /* 0x010fe2000004180c */
[----:B-1----:R-:W-:-:S02]  /*420a0*/  IMAD.MOV.U32 R25, RZ, RZ, R22 ;  /* 0x000000ffff197224 */ /* 0x002fc400078e0016 */
[----:B------:R-:W-:-:S05]  /*420b0*/  IMAD.MOV.U32 R24, RZ, RZ, R23 ;  /* 0x000000ffff187224 */ /* 0x000fca00078e0017 */
[----:B--2---:R-:W-:Y:S11]  /*420c0*/  HMMA.16816.F32.BF16 R16, R4, R26, R16 ;  /* 0x0000001a0410723c */ /* 0x004ff60000041810 */
[----:B------:R-:W-:Y:S04]  /*420d0*/  @!UPT UIADD3 URZ, URZ, URZ, URZ ;  /* 0x0000003f3f3ff290 */ /* 0x000fe8000fffe03f */
[----:B------:R-:W-:Y:S01]  /*420e0*/  STL.64 [R1+0x1420], R12 ;  /* 0x0014200c01007387 */ /* 0x000fe20000100a00 */
[----:B------:R0:W-:Y:S03]  /*420f0*/  STL.64 [R1+0x1428], R14 ;  /* 0x0014280e01007387 */ /* 0x0001e60000100a00 */
[----:B0-----:R-:W2:Y:S01]  /*42100*/  LDL.LU R14, [R1+0x5868] ;  /* 0x00586800010e7983 */ /* 0x001ea20000300800 */
[----:B------:R-:W3:Y:S02]  /*42110*/  LDL.LU.64 R12, [R1+0x5860] ;  /* 0x00586000010c7983 */ /* 0x000ee40000300a00 */
[----:B------:R-:W4:Y:S02]  /*42120*/  LDL.LU.64 R20, [R1+0x5858] ;  /* 0x0058580001147983 */ /* 0x000f240000300a00 */
[----:B------:R-:W-:Y:S01]  /*42130*/  STL.64 [R1+0x5740], R26 ;  /* 0x0057401a01007387 */ /* 0x000fe20000100a00 */
[----:B------:R0:W-:Y:S04]  /*42140*/  STL.64 [R1+0x5738], R24 ;  /* 0x0057381801007387 */ /* 0x0001e80000100a00 */
[----:B------:R-:W-:Y:S01]  /*42150*/  STL.64 [R1+0x1410], R16 ;  /* 0x0014101001007387 */ /* 0x000fe20000100a00 */
[----:B------:R-:W-:Y:S03]  /*42160*/  STL.64 [R1+0x1418], R18 ;  /* 0x0014181201007387 */ /* 0x000fe60000100a00 */
[----:B0-----:R-:W2:Y:S01]  /*42170*/  LDL.LU R24, [R1+0xb80] ;  /* 0x000b800001187983 */ /* 0x001ea20000300800 */
[----:B------:R-:W2:Y:S02]  /*42180*/  LDL.LU R25, [R1+0xb84] ;  /* 0x000b840001197983 */ /* 0x000ea40000300800 */
[----:B------:R-:W2:Y:S02]  /*42190*/  LDL.LU R26, [R1+0xb88] ;  /* 0x000b8800011a7983 */ /* 0x000ea40000300800 */
[----:B------:R-:W2:Y:S02]  /*421a0*/  LDL.LU R27, [R1+0xb8c] ;  /* 0x000b8c00011b7983 */ /* 0x000ea40000300800 */
[----:B--2---:R0:W-:Y:S01]  /*421b0*/  STL.64 [R1+0x5750], R26 ;  /* 0x0057501a01007387 */ /* 0x0041e20000100a00 */
[----:B------:R-:W-:Y:S02]  /*421c0*/  STL.64 [R1+0x5748], R24 ;  /* 0x0057481801007387 */ /* 0x000fe40000100a00 */
[----:B0-----:R-:W-:-:S02]  /*421d0*/  IMAD.MOV.U32 R27, RZ, RZ, R8 ;  /* 0x000000ffff1b7224 */ /* 0x001fc400078e0008 */
[----:B------:R-:W2:Y:S01]  /*421e0*/  LDL.LU R8, [R1+0xbf0] ;  /* 0x000bf00001087983 */ /* 0x000ea20000300800 */
[----:B------:R-:W2:Y:S02]  /*421f0*/  LDL.LU R9, [R1+0xbf4] ;  /* 0x000bf40001097983 */ /* 0x000ea40000300800 */
[----:B------:R-:W2:Y:S02]  /*42200*/  LDL.LU R10, [R1+0xbf8] ;  /* 0x000bf800010a7983 */ /* 0x000ea40000300800 */
[----:B------:R-:W2:Y:S02]  /*42210*/  LDL.LU R11, [R1+0xbfc] ;  /* 0x000bfc00010b7983 */ /* 0x000ea40000300800 */
[----:B--2---:R4:W-:Y:S01]  /*42220*/  STL.64 [R1+0x57e0], R10 ;  /* 0x0057e00a01007387 */ /* 0x0049e20000100a00 */
[----:B------:R-:W-:Y:S02]  /*42230*/  STL.64 [R1+0x57d8], R8 ;  /* 0x0057d80801007387 */ /* 0x000fe40000100a00 */
[----:B----4-:R-:W-:-:S02]  /*42240*/  IMAD.MOV.U32 R10, RZ, RZ, R21 ;  /* 0x000000ffff0a7224 */ /* 0x010fc400078e0015 */
[----:B------:R-:W-:-:S05]  /*42250*/  IMAD.MOV.U32 R11, RZ, RZ, R20 ;  /* 0x000000ffff0b7224 */ /* 0x000fca00078e0014 */
[----:B------:R-:W-:Y:S01]  /*42260*/  STL.64 [R1+0x57f0], R10 ;  /* 0x0057f00a01007387 */ /* 0x000fe20000100a00 */
[----:B------:R-:W2:Y:S03]  /*42270*/  LDL.64 R22, [R1+0xc8] ;  /* 0x0000c80001167983 */ /* 0x000ea60000100a00 */
[----:B--2---:R0:W-:Y:S01]  /*42280*/  STL.64 [R1+0x57e8], R22 ;  /* 0x0057e81601007387 */ /* 0x0041e20000100a00 */
[----:B------:R-:W2:Y:S02]  /*42290*/  LDL.LU R20, [R1+0xc00] ;  /* 0x000c000001147983 */ /* 0x000ea40000300800 */
[----:B------:R-:W2:Y:S01]  /*422a0*/  LDL.LU R21, [R1+0xc04] ;  /* 0x000c040001157983 */ /* 0x000ea20000300800 */
[----:B0-----:R-:W4:Y:S01]  /*422b0*/  LDL.LU R22, [R1+0xc08] ;  /* 0x000c080001167983 */ /* 0x001f220000300800 */
[----:B------:R-:W4:Y:S02]  /*422c0*/  LDL.LU R23, [R1+0xc0c] ;  /* 0x000c0c0001177983 */ /* 0x000f240000300800 */
[----:B---3--:R-:W-:-:S02]  /*422d0*/  IMAD.MOV.U32 R11, RZ, RZ, R12 ;  /* 0x000000ffff0b7224 */ /* 0x008fc400078e000c */
[----:B------:R-:W-:Y:S02]  /*422e0*/  IMAD.MOV.U32 R10, RZ, RZ, R13 ;  /* 0x000000ffff0a7224 */ /* 0x000fe400078e000d */
[----:B------:R-:W-:Y:S01]  /*422f0*/  IMAD.MOV.U32 R26, RZ, RZ, R14 ;  /* 0x000000ffff1a7224 */ /* 0x000fe200078e000e */
[----:B----4-:R-:W-:Y:S01]  /*42300*/  STL.64 [R1+0x5800], R22 ;  /* 0x0058001601007387 */ /* 0x010fe20000100a00 */
[----:B--2---:R-:W-:Y:S02]  /*42310*/  STL.64 [R1+0x57f8], R20 ;  /* 0x0057f81401007387 */ /* 0x004fe40000100a00 */
[----:B------:R-:W2:Y:S02]  /*42320*/  LDL.LU R12, [R1+0xc40] ;  /* 0x000c4000010c7983 */ /* 0x000ea40000300800 */
[----:B------:R-:W2:Y:S01]  /*42330*/  LDL.LU R13, [R1+0xc44] ;  /* 0x000c4400010d7983 */ /* 0x000ea20000300800 */
[----:B------:R-:W3:Y:S01]  /*42340*/  LDL.LU R14, [R1+0xc48] ;  /* 0x000c4800010e7983 */ /* 0x000ee20000300800 */
[----:B------:R-:W3:Y:S03]  /*42350*/  LDL.LU R15, [R1+0xc4c] ;  /* 0x000c4c00010f7983 */ /* 0x000ee60000300800 */
[----:B---3--:R0:W-:Y:S01]  /*42360*/  STL.64 [R1+0x5848], R14 ;  /* 0x0058480e01007387 */ /* 0x0081e20000100a00 */
[----:B--2---:R-:W-:Y:S03]  /*42370*/  STL.64 [R1+0x5840], R12 ;  /* 0x0058400c01007387 */ /* 0x004fe60000100a00 */
[----:B0-----:R-:W2:Y:S04]  /*42380*/  LDL R14, [R1+0x58] ;  /* 0x00005800010e7983 */ /* 0x001ea80000100800 */
[----:B------:R-:W2:Y:S01]  /*42390*/  LDL R15, [R1+0x5c] ;  /* 0x00005c00010f7983 */ /* 0x000ea20000100800 */
[----:B------:R0:W-:Y:S03]  /*423a0*/  STL.64 [R1+0x5808], R10 ;  /* 0x0058080a01007387 */ /* 0x0001e60000100a00 */
[----:B0-----:R-:W3:Y:S01]  /*423b0*/  LDL R10, [R1+0x28] ;  /* 0x00002800010a7983 */ /* 0x001ee20000100800 */
[----:B------:R-:W-:-:S05]  /*423c0*/  IMAD.MOV.U32 R11, RZ, RZ, R29 ;  /* 0x000000ffff0b7224 */ /* 0x000fca00078e001d */
[----:B---3--:R0:W-:Y:S01]  /*423d0*/  STL.64 [R1+0x5820], R10 ;  /* 0x0058200a01007387 */ /* 0x0081e20000100a00 */
[----:B------:R-:W3:Y:S02]  /*423e0*/  LDL.LU R8, [R1+0xc30] ;  /* 0x000c300001087983 */ /* 0x000ee40000300800 */
[----:B------:R-:W3:Y:S01]  /*423f0*/  LDL.LU R9, [R1+0xc34] ;  /* 0x000c340001097983 */ /* 0x000ee20000300800 */
[----:B0-----:R-:W4:Y:S01]  /*42400*/  LDL.LU R10, [R1+0xc38] ;  /* 0x000c3800010a7983 */ /* 0x001f220000300800 */
[----:B------:R-:W4:Y:S03]  /*42410*/  LDL.LU R11, [R1+0xc3c] ;  /* 0x000c3c00010b7983 */ /* 0x000f260000300800 */
[----:B----4-:R0:W-:Y:S01]  /*42420*/  STL.64 [R1+0x5830], R10 ;  /* 0x0058300a01007387 */ /* 0x0101e20000100a00 */
[----:B---3--:R1:W-:Y:S03]  /*42430*/  STL.64 [R1+0x5828], R8 ;  /* 0x0058280801007387 */ /* 0x0083e60000100a00 */
[----:B0-----:R-:W3:Y:S04]  /*42440*/  LDL.64 R10, [R1+0x48] ;  /* 0x00004800010a7983 */ /* 0x001ee80000100a00 */
[----:B---3--:R0:W-:Y:S01]  /*42450*/  STL.64 [R1+0x5850], R10 ;  /* 0x0058500a01007387 */ /* 0x0081e20000100a00 */
[----:B-1----:R-:W2:Y:S02]  /*42460*/  LDL.LU R8, [R1+0xc50] ;  /* 0x000c500001087983 */ /* 0x002ea40000300800 */
[----:B------:R-:W2:Y:S01]  /*42470*/  LDL.LU R9, [R1+0xc54] ;  /* 0x000c540001097983 */ /* 0x000ea20000300800 */
[----:B0-----:R-:W2:Y:S01]  /*42480*/  LDL.LU R10, [R1+0xc58] ;  /* 0x000c5800010a7983 */ /* 0x001ea20000300800 */
[----:B------:R-:W2:Y:S02]  /*42490*/  LDL.LU R11, [R1+0xc5c] ;  /* 0x000c5c00010b7983 */ /* 0x000ea40000300800 */
[----:B------:R-:W3:Y:S02]  /*424a0*/  LDL.LU R20, [R1+0xc10] ;  /* 0x000c100001147983 */ /* 0x000ee40000300800 */
[----:B------:R-:W3:Y:S01]  /*424b0*/  LDL.LU R21, [R1+0xc14] ;  /* 0x000c140001157983 */ /* 0x000ee20000300800 */
[----:B------:R-:W4:Y:S01]  /*424c0*/  LDL.LU R22, [R1+0xc18] ;  /* 0x000c180001167983 */ /* 0x000f220000300800 */
[----:B------:R-:W4:Y:S01]  /*424d0*/  LDL.LU R23, [R1+0xc1c] ;  /* 0x000c1c0001177983 */ /* 0x000f220000300800 */
[----:B--2---:R-:W-:Y:S02]  /*424e0*/  HMMA.16816.F32.BF16 R12, R4, R14, R8 ;  /* 0x0000000e040c723c */ /* 0x004fe40000041808 */
[----:B----4-:R-:W-:Y:S01]  /*424f0*/  STL.64 [R1+0x5818], R22 ;  /* 0x0058181601007387 */ /* 0x010fe20000100a00 */
[----:B---3--:R0:W-:Y:S03]  /*42500*/  STL.64 [R1+0x5810], R20 ;  /* 0x0058101401007387 */ /* 0x0081e60000100a00 */
[----:B0-----:R-:W2:Y:S01]  /*42510*/  LDL.LU R20, [R1+0xc20] ;  /* 0x000c200001147983 */ /* 0x001ea20000300800 */
[----:B------:R-:W2:Y:S02]  /*42520*/  LDL.LU R21, [R1+0xc24] ;  /* 0x000c240001157983 */ /* 0x000ea40000300800 */
[----:B------:R-:W2:Y:S02]  /*42530*/  LDL.LU R22, [R1+0xc28] ;  /* 0x000c280001167983 */ /* 0x000ea40000300800 */
[----:B------:R-:W2:Y:S01]  /*42540*/  LDL.LU R23, [R1+0xc2c] ;  /* 0x000c2c0001177983 */ /* 0x000ea20000300800 */
[----:B------:R-:W3:Y:S01]  /*42550*/  LDL.LU R16, [R1+0xbe0] ;  /* 0x000be00001107983 */ /* 0x000ee20000300800 */
[----:B------:R-:W3:Y:S02]  /*42560*/  LDL.LU R17, [R1+0xbe4] ;  /* 0x000be40001117983 */ /* 0x000ee40000300800 */
[----:B------:R-:W3:Y:S02]  /*42570*/  LDL.LU R18, [R1+0xbe8] ;  /* 0x000be80001127983 */ /* 0x000ee40000300800 */
[----:B------:R-:W3:Y:S01]  /*42580*/  LDL.LU R19, [R1+0xbec] ;  /* 0x000bec0001137983 */ /* 0x000ee20000300800 */
[----:B------:R0:W-:Y:S02]  /*42590*/  STL.64 [R1+0x5760], R26 ;  /* 0x0057601a01007387 */ /* 0x0001e40000100a00 */
[----:B0-----:R-:W-:-:S02]  /*425a0*/  IMAD.MOV.U32 R26, RZ, RZ, R28 ;  /* 0x000000ffff1a7224 */ /* 0x001fc400078e001c */
[----:B------:R-:W-:-:S05]  /*425b0*/  IMAD.MOV.U32 R27, RZ, RZ, R3 ;  /* 0x000000ffff1b7224 */ /* 0x000fca00078e0003 */
[----:B------:R-:W-:Y:S01]  /*425c0*/  STL.64 [R1+0x5778], R26 ;  /* 0x0057781a01007387 */ /* 0x000fe20000100a00 */
[----:B------:R-:W4:Y:S02]  /*425d0*/  LDL.LU.64 R10, [R1+0x5850] ;  /* 0x00585000010a7983 */ /* 0x000f240000300a00 */
[----:B------:R-:W-:Y:S02]  /*425e0*/  STL.64 [R1+0x1400], R12 ;  /* 0x0014000c01007387 */ /* 0x000fe40000100a00 */
[----:B------:R0:W-:Y:S02]  /*425f0*/  STL.64 [R1+0x1408], R14 ;  /* 0x0014080e01007387 */ /* 0x0001e40000100a00 */
[----:B0-----:R-:W4:Y:S01]  /*42600*/  LDL.LU.64 R14, [R1+0x5848] ;  /* 0x00584800010e7983 */ /* 0x001f220000300a00 */
[----:B------:R-:W4:Y:S02]  /*42610*/  LDL.LU.64 R12, [R1+0x5840] ;  /* 0x00584000010c7983 */ /* 0x000f240000300a00 */
[----:B----4-:R-:W-:Y:S01]  /*42620*/  HMMA.16816.F32.BF16 R12, R4, R10, R12 ;  /* 0x0000000a040c723c */ /* 0x010fe2000004180c */
[----:B------:R-:W-:Y:S11]  /*42630*/  IMAD.MOV.U32 R3, RZ, RZ, R11 ;  /* 0x000000ffff037224 */ /* 0x000ff600078e000b */
[----:B------:R-:W-:Y:S11]  /*42640*/  @!UPT UIADD3 URZ, URZ, URZ, URZ ;  /* 0x0000003f3f3ff290 */ /* 0x000ff6000fffe03f */
[----:B------:R0:W-:Y:S01]  /*42650*/  STL.64 [R1+0x13f0], R12 ;  /* 0x0013f00c01007387 */ /* 0x0001e20000100a00 */
[----:B------:R1:W-:Y:S02]  /*42660*/  STL.64 [R1+0x13f8], R14 ;  /* 0x0013f80e01007387 */ /* 0x0003e40000100a00 */
[----:B0-----:R-:W-:Y:S01]  /*42670*/  IMAD.MOV.U32 R12, RZ, RZ, R10 ;  /* 0x000000ffff0c7224 */ /* 0x001fe200078e000a */
[----:B-1----:R-:W4:Y:S01]  /*42680*/  LDL.LU.64 R14, [R1+0x5838] ;  /* 0x00583800010e7983 */ /* 0x002f220000300a00 */
[----:B------:R-:W2:Y:S02]  /*42690*/  LDL.LU.64 R10, [R1+0x5830] ;  /* 0x00583000010a7983 */ /* 0x000ea40000300a00 */
[----:B------:R-:W2:Y:S02]  /*426a0*/  LDL.LU.64 R8, [R1+0x5828] ;  /* 0x0058280001087983 */ /* 0x000ea40000300a00 */
[----:B------:R-:W-:Y:S02]  /*426b0*/  IMAD.MOV.U32 R26, RZ, RZ, R2 ;  /* 0x000000ffff1a7224 */ /* 0x000fe400078e0002 */
[----:B------:R-:W-:-:S07]  /*426c0*/  IMAD.MOV.U32 R27, RZ, RZ, R0 ;  /* 0x000000ffff1b7224 */ /* 0x000fce00078e0000 */
        /* <DEDUP_REMOVED lines=8> */
[----:B------:R-:W2:Y:S02]  /*42750*/  LDL.LU R27, [R1+0xbbc] ;  /* 0x000bbc00011b7983 */ /* 0x000ea40000300800 */
[----:B--2---:R-:W-:Y:S01]  /*42760*/  STL.64 [R1+0x5788], R26 ;  /* 0x0057881a01007387 */ /* 0x004fe20000100a00 */
[----:B------:R0:W-:Y:S03]  /*42770*/  STL.64 [R1+0x5780], R24 ;  /* 0x0057801801007387 */ /* 0x0001e60000100a00 */
[----:B0-----:R-:W2:Y:S01]  /*42780*/  LDL.LU R24, [R1+0xbc0] ;  /* 0x000bc00001187983 */ /* 0x001ea20000300800 */
[----:B------:R-:W2:Y:S02]  /*42790*/  LDL.LU R25, [R1+0xbc4] ;  /* 0x000bc40001197983 */ /* 0x000ea40000300800 */
[----:B------:R-:W2:Y:S02]  /*427a0*/  LDL.LU R26, [R1+0xbc8] ;  /* 0x000bc800011a7983 */ /* 0x000ea40000300800 */
[----:B------:R-:W2:Y:S01]  /*427b0*/  LDL.LU R27, [R1+0xbcc] ;  /* 0x000bcc00011b7983 */ /* 0x000ea20000300800 */
[C---:B------:R-:W-:Y:S01]  /*427c0*/  HMMA.16816.F32.BF16 R8, R4.reuse, R10, R20 ;  /* 0x0000000a0408723c */ /* 0x040fe20000041814 */
[----:B--2---:R-:W-:Y:S01]  /*427d0*/  STL.64 [R1+0x5798], R26 ;  /* 0x0057981a01007387 */ /* 0x004fe20000100a00 */
[----:B------:R0:W-:Y:S03]  /*427e0*/  STL.64 [R1+0x5790], R24 ;  /* 0x0057901801007387 */ /* 0x0001e60000100a00 */
[----:B0-----:R-:W2:Y:S01]  /*427f0*/  LDL.LU R24, [R1+0xbd0] ;  /* 0x000bd00001187983 */ /* 0x001ea20000300800 */
[----:B------:R-:W2:Y:S02]  /*42800*/  LDL.LU R25, [R1+0xbd4] ;  /* 0x000bd40001197983 */ /* 0x000ea40000300800 */
[----:B------:R-:W2:Y:S02]  /*42810*/  LDL.LU R26, [R1+0xbd8] ;  /* 0x000bd800011a7983 */ /* 0x000ea40000300800 */
[----:B------:R-:W2:Y:S01]  /*42820*/  LDL.LU R27, [R1+0xbdc] ;  /* 0x000bdc00011b7983 */ /* 0x000ea20000300800 */
[----:B------:R-:W2:Y:S01]  /*42830*/  LDL.LU.64 R22, [R1+0x5818] ;  /* 0x0058180001167983 */ /* 0x000ea20000300a00 */
[----:B------:R-:W2:Y:S11]  /*42840*/  LDL.LU.64 R20, [R1+0x5810] ;  /* 0x0058100001147983 */ /* 0x000eb60000300a00 */
[----:B------:R-:W-:Y:S02]  /*42850*/  STL.64 [R1+0x13d0], R8 ;  /* 0x0013d00801007387 */ /* 0x000fe40000100a00 */
[----:B------:R0:W-:Y:S02]  /*42860*/  STL.64 [R1+0x13d8], R10 ;  /* 0x0013d80a01007387 */ /* 0x0001e40000100a00 */
        /* <DEDUP_REMOVED lines=9> */
[----:B------:R-:W2:Y:S11]  /*42900*/  LDL.LU.64 R22, [R1+0x57e8] ;  /* 0x0057e80001167983 */ /* 0x000eb60000300a00 */
[----:B------:R-:W-:Y:S10]  /*42910*/  @!UPT UIADD3 URZ, URZ, URZ, URZ ;  /* 0x0000003f3f3ff290 */ /* 0x000ff4000fffe03f */
[----:B------:R-:W-:Y:S01]  /*42920*/  STL.64 [R1+0x13b0], R8 ;  /* 0x0013b00801007387 */ /* 0x000fe20000100a00 */
[----:B------:R0:W-:Y:S03]  /*42930*/  STL.64 [R1+0x13b8], R10 ;  /* 0x0013b80a01007387 */ /* 0x0001e60000100a00 */
[----:B0-----:R-:W3:Y:S01]  /*42940*/  LDL.LU.64 R10, [R1+0x57e0] ;  /* 0x0057e000010a7983 */ /* 0x001ee20000300a00 */
[----:B------:R-:W3:Y:S02]  /*42950*/  LDL.LU.64 R8, [R1+0x57d8] ;  /* 0x0057d80001087983 */ /* 0x000ee40000300a00 */
[----:B--2---:R-:W-:Y:S02]  /*42960*/  IMAD.MOV.U32 R2, RZ, RZ, R22 ;  /* 0x000000ffff027224 */ /* 0x004fe400078e0016 */
[----:B------:R-:W-:Y:S01]  /*42970*/  IMAD.MOV.U32 R0, RZ, RZ, R23 ;  /* 0x000000ffff007224 */ /* 0x000fe200078e0017 */
[C---:B---3--:R-:W-:Y:S11]  /*42980*/  HMMA.16816.F32.BF16 R8, R4.reuse, R22, R8 ;  /* 0x000000160408723c */ /* 0x048ff60000041808 */
[----:B------:R-:W-:Y:S11]  /*42990*/  @!UPT UIADD3 URZ, URZ, URZ, URZ ;  /* 0x0000003f3f3ff290 */ /* 0x000ff6000fffe03f */
[----:B------:R-:W-:Y:S01]  /*429a0*/  @!UPT UIADD3 URZ, URZ, URZ, URZ ;  /* 0x0000003f3f3ff290 */ /* 0x000fe2000fffe03f */
[----:B------:R-:W-:Y:S01]  /*429b0*/  STL.64 [R1+0x13a0], R8 ;  /* 0x0013a00801007387 */ /* 0x000fe20000100a00 */
[----:B------:R0:W-:Y:S03]  /*429c0*/  STL.64 [R1+0x13a8], R10 ;  /* 0x0013a80a01007387 */ /* 0x0001e60000100a00 */
[----:B0-----:R-:W2:Y:S01]  /*429d0*/  LDL.LU.64 R10, [R1+0x57d0] ;  /* 0x0057d000010a7983 */ /* 0x001ea20000300a00 */
[----:B------:R-:W3:Y:S02]  /*429e0*/  LDL.LU R9, [R1+0x57c8] ;  /* 0x0057c80001097983 */ /* 0x000ee40000300800 */
[----:B------:R-:W2:Y:S02]  /*429f0*/  LDL.LU.64 R22, [R1+0x57c0] ;  /* 0x0057c00001167983 */ /* 0x000ea40000300a00 */
[----:B--2---:R-:W-:Y:S01]  /*42a00*/  HMMA.16816.F32.BF16 R4, R4, R22, R16 ;  /* 0x000000160404723c */ /* 0x004fe20000041810 */
[----:B------:R-:W2:Y:S01]  /*42a10*/  LDL.LU.64 R18, [R1+0x57b8] ;  /* 0x0057b80001127983 */ /* 0x000ea20000300a00 */
[----:B------:R-:W2:Y:S02]  /*42a20*/  LDL.LU.64 R16, [R1+0x57b0] ;  /* 0x0057b00001107983 */ /* 0x000ea40000300a00 */
[----:B------:R-:W-:-:S02]  /*42a30*/  IMAD.MOV.U32 R13, RZ, RZ, R22 ;  /* 0x000000ffff0d7224 */ /* 0x000fc400078e0016 */
[----:B------:R-:W-:Y:S11]  /*42a40*/  IMAD.MOV.U32 R8, RZ, RZ, R23 ;  /* 0x000000ffff087224 */ /* 0x000ff600078e0017 */
[----:B------:R-:W-:Y:S06]  /*42a50*/  @!UPT UIADD3 URZ, URZ, URZ, URZ ;  /* 0x0000003f3f3ff290 */ /* 0x000fec000fffe03f */
[----:B------:R-:W-:Y:S01]  /*42a60*/  STL.64 [R1+0x1210], R4 ;  /* 0x0012100401007387 */ /* 0x000fe20000100a00 */
[----:B------:R2:W-:Y:S02]  /*42a70*/  STL.64 [R1+0x1218], R6 ;  /* 0x0012180601007387 */ /* 0x0005e40000100a00 */
[----:B------:R-:W3:Y:S02]  /*42a80*/  LDL.LU.64 R22, [R1+0x57a8] ;  /* 0x0057a80001167983 */ /* 0x000ee40000300a00 */
[----:B------:R-:W3:Y:S02]  /*42a90*/  LDL.LU.64 R20, [R1+0x57a0] ;  /* 0x0057a00001147983 */ /* 0x000ee40000300a00 */
[----:B--2---:R-:W-:Y:S02]  /*42aa0*/  IMAD.MOV.U32 R6, RZ, RZ, R17 ;  /* 0x000000ffff067224 */ /* 0x004fe400078e0011 */
[----:B------:R-:W-:-:S05]  /*42ab0*/  IMAD.MOV.U32 R7, RZ, RZ, R16 ;  /* 0x000000ffff077224 */ /* 0x000fca00078e0010 */
[----:B------:R0:W-:Y:S01]  /*42ac0*/  STL.64 [R1+0x5758], R6 ;  /* 0x0057580601007387 */ /* 0x0001e20000100a00 */
[----:B------:R-:W2:Y:S02]  /*42ad0*/  LDL.LU R4, [R1+0xb90] ;  /* 0x000b900001047983 */ /* 0x000ea40000300800 */
        /* <DEDUP_REMOVED lines=8> */
[----:B------:R-:W2:Y:S02]  /*42b60*/  LDL.LU R6, [R1+0xba8] ;  /* 0x000ba80001067983 */ /* 0x000ea40000300800 */
[----:B------:R-:W2:Y:S11]  /*42b70*/  LDL.LU R7, [R1+0xbac] ;  /* 0x000bac0001077983 */ /* 0x000eb60000300800 */
[----:B------:R-:W-:Y:S01]  /*42b80*/  @!UPT UIADD3 URZ, URZ, URZ, URZ ;  /* 0x0000003f3f3ff290 */ /* 0x000fe2000fffe03f */
[----:B------:R-:W-:Y:S01]  /*42b90*/  STL.64 [R1+0x1390], R24 ;  /* 0x0013901801007387 */ /* 0x000fe20000100a00 */
[----:B------:R0:W-:Y:S03]  /*42ba0*/  STL.64 [R1+0x1398], R26 ;  /* 0x0013981a01007387 */ /* 0x0001e60000100a00 */
[----:B0-----:R-:W4:Y:S01]  /*42bb0*/  LDL.LU.64 R26, [R1+0x5798] ;  /* 0x00579800011a7983 */ /* 0x001f220000300a00 */
[----:B------:R-:W4:Y:S02]  /*42bc0*/  LDL.LU.64 R24, [R1+0x5790] ;  /* 0x0057900001187983 */ /* 0x000f240000300a00 */
[----:B------:R0:W-:Y:S02]  /*42bd0*/  STL.64 [R1+0x5730], R18 ;  /* 0x0057301201007387 */ /* 0x0001e40000100a00 */
[----:B------:R-:W3:Y:S01]  /*42be0*/  LDL.LU R16, [R1+0xb60] ;  /* 0x000b600001107983 */ /* 0x000ee20000300800 */
[----:B------:R-:W3:Y:S04]  /*42bf0*/  LDL.LU R17, [R1+0xb64] ;  /* 0x000b640001117983 */ /* 0x000ee80000300800 */
[----:B0-----:R-:W3:Y:S01]  /*42c00*/  LDL.LU R18, [R1+0xb68] ;  /* 0x000b680001127983 */ /* 0x001ee20000300800 */
[----:B------:R-:W3:Y:S01]  /*42c10*/  LDL.LU R19, [R1+0xb6c] ;  /* 0x000b6c0001137983 */ /* 0x000ee20000300800 */
[C---:B----4-:R-:W-:Y:S11]  /*42c20*/  HMMA.16816.F32.BF16 R24, R20.reuse, R14, R24 ;  /* 0x0000000e1418723c */ /* 0x050ff60000041818 */
[----:B------:R-:W-:Y:S11]  /*42c30*/  @!UPT UIADD3 URZ, URZ, URZ, URZ ;  /* 0x0000003f3f3ff290 */ /* 0x000ff6000fffe03f */
[----:B------:R-:W-:Y:S01]  /*42c40*/  @!UPT UIADD3 URZ, URZ, URZ, URZ ;  /* 0x0000003f3f3ff290 */ /* 0x000fe2000fffe03f */
[----:B------:R-:W-:Y:S01]  /*42c50*/  STL.64 [R1+0x1380], R24 ;  /* 0x0013801801007387 */ /* 0x000fe20000100a00 */
[----:B------:R0:W-:Y:S03]  /*42c60*/  STL.64 [R1+0x1388], R26 ;  /* 0x0013881a01007387 */ /* 0x0001e60000100a00 */
[----:B0-----:R-:W4:Y:S01]  /*42c70*/  LDL.LU.64 R26, [R1+0x5788] ;  /* 0x00578800011a7983 */ /* 0x001f220000300a00 */
[----:B------:R-:W4:Y:S02]  /*42c80*/  LDL.LU.64 R24, [R1+0x5780] ;  /* 0x0057800001187983 */ /* 0x000f240000300a00 */
[----:B------:R-:W-:Y:S01]  /*42c90*/  STL.64 [R1+0x5698], R14 ;  /* 0x0056980e01007387 */ /* 0x000fe20000100a00 */
[C---:B----4-:R-:W-:Y:S11]  /*42ca0*/  HMMA.16816.F32.BF16 R24, R20.reuse, R10, R24 ;  /* 0x0000000a1418723c */ /* 0x050ff60000041818 */
[----:B------:R-:W-:Y:S11]  /*42cb0*/  @!UPT UIADD3 URZ, URZ, URZ, URZ ;  /* 0x0000003f3f3ff290 */ /* 0x000ff6000fffe03f */
[----:B------:R-:W-:Y:S01]  /*42cc0*/  @!UPT UIADD3 URZ, URZ, URZ, URZ ;  /* 0x0000003f3f3ff290 */ /* 0x000fe2000fffe03f */
        /* <DEDUP_REMOVED lines=15> */
[----:B0-----:R-:W2:Y:S01]  /*42dc0*/  LDL.LU.64 R26, [R1+0x5750] ;  /* 0x00575000011a7983 */ /* 0x001ea20000300a00 */
[----:B------:R-:W2:Y:S02]  /*42dd0*/  LDL.LU.64 R24, [R1+0x5748] ;  /* 0x0057480001187983 */ /* 0x000ea40000300a00 */
[----:B--2---:R-:W-:Y:S01]  /*42de0*/  HMMA.16816.F32.BF16 R4, R20, R6, R24 ;  /* 0x000000061404723c */ /* 0x004fe20000041818 */
[----:B------:R-:W2:Y:S01]  /*42df0*/  LDL.LU.64 R26, [R1+0x5740] ;  /* 0x00574000011a7983 */ /* 0x000ea20000300a00 */
[----:B------:R-:W4:Y:S11]  /*42e00*/  LDL.LU.64 R24, [R1+0x5738] ;  /* 0x0057380001187983 */ /* 0x000f360000300a00 */
[----:B------:R-:W-:Y:S10]  /*42e10*/  @!UPT UIADD3 URZ, URZ, URZ, URZ ;  /* 0x0000003f3f3ff290 */ /* 0x000ff4000fffe03f */
[----:B------:R-:W-:Y:S01]  /*42e20*/  STL.64 [R1+0x1340], R4 ;  /* 0x0013400401007387 */ /* 0x000fe20000100a00 */
[----:B------:R-:W-:Y:S02]  /*42e30*/  STL.64 [R1+0x1348], R6 ;  /* 0x0013480601007387 */ /* 0x000fe40000100a00 */
[----:B------:R-:W0:Y:S04]  /*42e40*/  LDSM.16.MT88.4 R4, [R9+0x12100] ;  /* 0x012100000904783b */ /* 0x000e280000004200 */
[----:B------:R-:W-:Y:S01]  /*42e50*/  STL.64 [R1+0x5690], R10 ;  /* 0x0056900a01007387 */ /* 0x000fe20000100a00 */
[----:B------:R-:W-:Y:S04]  /*42e60*/  STL [R1+0x5688], R9 ;  /* 0x0056880901007387 */ /* 0x000fe80000100800 */
[----:B0-----:R0:W-:Y:S01]  /*42e70*/  STL.64 [R1+0x5580], R6 ;  /* 0x0055800601007387 */ /* 0x0011e20000100a00 */
[----:B------:R1:W-:Y:S02]  /*42e80*/  STL.64 [R1+0x5578], R4 ;  /* 0x0055780401007387 */ /* 0x0003e40000100a00 */
[----:B0-----:R-:W-:-:S02]  /*42e90*/  IMAD.MOV.U32 R6, RZ, RZ, R13 ;  /* 0x000000ffff067224 */ /* 0x001fc400078e000d */
[----:B------:R-:W-:-:S05]  /*42ea0*/  IMAD.MOV.U32 R7, RZ, RZ, R8 ;  /* 0x000000ffff077224 */ /* 0x000fca00078e0008 */
[----:B------:R0:W-:Y:S01]  /*42eb0*/  STL.64 [R1+0x56d8], R6 ;  /* 0x0056d80601007387 */ /* 0x0001e20000100a00 */
[----:B-1----:R-:W3:Y:S02]  /*42ec0*/  LDL.LU R4, [R1+0xb70] ;  /* 0x000b700001047983 */ /* 0x002ee40000300800 */
[----:B------:R-:W3:Y:S01]  /*42ed0*/  LDL.LU R5, [R1+0xb74] ;  /* 0x000b740001057983 */ /* 0x000ee20000300800 */
[----:B0-----:R-:W3:Y:S01]  /*42ee0*/  LDL.LU R6, [R1+0xb78] ;  /* 0x000b780001067983 */ /* 0x001ee20000300800 */
[----:B------:R-:W3:Y:S02]  /*42ef0*/  LDL.LU R7, [R1+0xb7c] ;  /* 0x000b7c0001077983 */ /* 0x000ee40000300800 */
[----:B----4-:R-:W-:Y:S02]  /*42f00*/  IMAD.MOV.U32 R10, RZ, RZ, R25 ;  /* 0x000000ffff0a7224 */ /* 0x010fe400078e0019 */
[----:B------:R-:W-:Y:S02]  /*42f10*/  IMAD.MOV.U32 R11, RZ, RZ, R24 ;  /* 0x000000ffff0b7224 */ /* 0x000fe400078e0018 */
[----:B--2---:R-:W-:-:S02]  /*42f20*/  IMAD.MOV.U32 R29, RZ, RZ, R26 ;  /* 0x000000ffff1d7224 */ /* 0x004fc400078e001a */
[----:B------:R-:W-:-:S03]  /*42f30*/  IMAD.MOV.U32 R28, RZ, RZ, R27 ;  /* 0x000000ffff1c7224 */ /* 0x000fc600078e001b */
[C---:B---3--:R-:W-:Y:S08]  /*42f40*/  HMMA.16816.F32.BF16 R8, R20.reuse, R10, R4 ;  /* 0x0000000a1408723c */ /* 0x048ff00000041804 */
[----:B------:R-:W-:Y:S11]  /*42f50*/  HMMA.16816.F32.BF16 R4, R20, R26, R16 ;  /* 0x0000001a1404723c */ /* 0x000ff60000041810 */
[----:B------:R-:W-:Y:S04]  /*42f60*/  @!UPT UIADD3 URZ, URZ, URZ, URZ ;  /* 0x0000003f3f3ff290 */ /* 0x000fe8000fffe03f */
[----:B------:R0:W-:Y:S01]  /*42f70*/  STL.64 [R1+0x1330], R8 ;  /* 0x0013300801007387 */ /* 0x0001e20000100a00 */
[----:B------:R1:W-:Y:S07]  /*42f80*/  STL.64 [R1+0x1338], R10 ;  /* 0x0013380a01007387 */ /* 0x0003ee0000100a00 */
[----:B------:R-:W-:Y:S02]  /*42f90*/  STL.64 [R1+0x1200], R4 ;  /* 0x0012000401007387 */ /* 0x000fe40000100a00 */
[----:B------:R-:W-:Y:S01]  /*42fa0*/  STL.64 [R1+0x1208], R6 ;  /* 0x0012080601007387 */ /* 0x000fe20000100a00 */
[----:B------:R-:W2:Y:S01]  /*42fb0*/  LDL.LU R24, [R1+0xae0] ;  /* 0x000ae00001187983 */ /* 0x000ea20000300800 */
[----:B------:R-:W2:Y:S02]  /*42fc0*/  LDL.LU R25, [R1+0xae4] ;  /* 0x000ae40001197983 */ /* 0x000ea40000300800 */
[----:B------:R-:W3:Y:S02]  /*42fd0*/  LDL.LU R26, [R1+0xae8] ;  /* 0x000ae800011a7983 */ /* 0x000ee40000300800 */
[----:B------:R-:W3:Y:S01]  /*42fe0*/  LDL.LU R27, [R1+0xaec] ;  /* 0x000aec00011b7983 */ /* 0x000ee20000300800 */
[----:B0-----:R-:W4:Y:S01]  /*42ff0*/  LDL.LU R8, [R1+0xb20] ;  /* 0x000b200001087983 */ /* 0x001f220000300800 */
[----:B------:R-:W4:Y:S02]  /*43000*/  LDL.LU R9, [R1+0xb24] ;  /* 0x000b240001097983 */ /* 0x000f240000300800 */
[----:B-1----:R-:W2:Y:S02]  /*43010*/  LDL.LU R10, [R1+0xb28] ;  /* 0x000b2800010a7983 */ /* 0x002ea40000300800 */
[----:B------:R-:W2:Y:S02]  /*43020*/  LDL.LU R11, [R1+0xb2c] ;  /* 0x000b2c00010b7983 */ /* 0x000ea40000300800 */
[----:B--2---:R0:W-:Y:S01]  /*43030*/  STL.64 [R1+0x5700], R10 ;  /* 0x0057000a01007387 */ /* 0x0041e20000100a00 */
[----:B----4-:R-:W-:Y:S03]  /*43040*/  STL.64 [R1+0x56f8], R8 ;  /* 0x0056f80801007387 */ /* 0x010fe60000100a00 */
[----:B0-----:R-:W2:Y:S04]  /*43050*/  LDL.64 R10, [R1+0x38] ;  /* 0x00003800010a7983 */ /* 0x001ea80000100a00 */
[----:B--2---:R0:W-:Y:S01]  /*43060*/  STL.64 [R1+0x5710], R10 ;  /* 0x0057100a01007387 */ /* 0x0041e20000100a00 */
[----:B------:R-:W2:Y:S02]  /*43070*/  LDL.LU R16, [R1+0xb50] ;  /* 0x000b500001107983 */ /* 0x000ea40000300800 */
[----:B------:R-:W2:Y:S02]  /*43080*/  LDL.LU R17, [R1+0xb54] ;  /* 0x000b540001117983 */ /* 0x000ea40000300800 */
[----:B------:R-:W2:Y:S01]  /*43090*/  LDL.LU R18, [R1+0xb58] ;  /* 0x000b580001127983 */ /* 0x000ea20000300800 */
[----:B------:R-:W2:Y:S01]  /*430a0*/  LDL.LU R19, [R1+0xb5c] ;  /* 0x000b5c0001137983 */ /* 0x000ea20000300800 */
[----:B0-----:R-:W-:-:S02]  /*430b0*/  IMAD.MOV.U32 R10, RZ, RZ, R12 ;  /* 0x000000ffff0a7224 */ /* 0x001fc400078e000c */
[----:B------:R-:W-:-:S05]  /*430c0*/  IMAD.MOV.U32 R11, RZ, RZ, R3 ;  /* 0x000000ffff0b7224 */ /* 0x000fca00078e0003 */
[----:B------:R0:W-:Y:S01]  /*430d0*/  STL.64 [R1+0x5728], R10 ;  /* 0x0057280a01007387 */ /* 0x0001e20000100a00 */
[----:B------:R-:W4:Y:S03]  /*430e0*/  LDL.64 R14, [R1+0x28] ;  /* 0x00002800010e7983 */ /* 0x000f260000100a00 */
[----:B0-----:R-:W2:Y:S04]  /*430f0*/  LDL.64 R10, [R1+0x58] ;  /* 0x00005800010a7983 */ /* 0x001ea80000100a00 */
[----:B----4-:R0:W-:Y:S01]  /*43100*/  STL.64 [R1+0x5708], R14 ;  /* 0x0057080e01007387 */ /* 0x0101e20000100a00 */
[----:B------:R-:W4:Y:S02]  /*43110*/  LDL.LU R12, [R1+0xb30] ;  /* 0x000b3000010c7983 */ /* 0x000f240000300800 */
[----:B------:R-:W4:Y:S01]  /*43120*/  LDL.LU R13, [R1+0xb34] ;  /* 0x000b3400010d7983 */ /* 0x000f220000300800 */
[----:B0-----:R-:W2:Y:S01]  /*43130*/  LDL.LU R14, [R1+0xb38] ;  /* 0x000b3800010e7983 */ /* 0x001ea20000300800 */
[----:B------:R-:W2:Y:S03]  /*43140*/  LDL.LU R15, [R1+0xb3c] ;  /* 0x000b3c00010f7983 */ /* 0x000ea60000300800 */
[----:B--2---:R-:W-:Y:S01]  /*43150*/  STL.64 [R1+0x5720], R14 ;  /* 0x0057200e01007387 */ /* 0x004fe20000100a00 */
[----:B----4-:R0:W-:Y:S03]  /*43160*/  STL.64 [R1+0x5718], R12 ;  /* 0x0057180c01007387 */ /* 0x0101e60000100a00 */
[----:B0-----:R-:W2:Y:S01]  /*43170*/  LDL.LU R12, [R1+0xb40] ;  /* 0x000b4000010c7983 */ /* 0x001ea20000300800 */
[----:B------:R-:W2:Y:S02]  /*43180*/  LDL.LU R13, [R1+0xb44] ;  /* 0x000b4400010d7983 */ /* 0x000ea40000300800 */
[----:B------:R-:W2:Y:S02]  /*43190*/  LDL.LU R14, [R1+0xb48] ;  /* 0x000b4800010e7983 */ /* 0x000ea40000300800 */
[----:B------:R-:W2:Y:S01]  /*431a0*/  LDL.LU R15, [R1+0xb4c] ;  /* 0x000b4c00010f7983 */ /* 0x000ea20000300800 */
[----:B---3--:R0:W-:Y:S01]  /*431b0*/  STL.64 [R1+0x56b8], R26 ;  /* 0x0056b81a01007387 */ /* 0x0081e20000100a00 */
[----:B------:R-:W-:Y:S02]  /*431c0*/  STL.64 [R1+0x56b0], R24 ;  /* 0x0056b01801007387 */ /* 0x000fe40000100a00 */
[----:B------:R-:W3:Y:S02]  /*431d0*/  LDL.LU R4, [R1+0xb00] ;  /* 0x000b000001047983 */ /* 0x000ee40000300800 */
[----:B------:R-:W3:Y:S01]  /*431e0*/  LDL.LU R5, [R1+0xb04] ;  /* 0x000b040001057983 */ /* 0x000ee20000300800 */
[----:B------:R-:W4:Y:S01]  /*431f0*/  LDL.LU R6, [R1+0xb08] ;  /* 0x000b080001067983 */ /* 0x000f220000300800 */
[----:B------:R-:W4:Y:S02]  /*43200*/  LDL.LU R7, [R1+0xb0c] ;  /* 0x000b0c0001077983 */ /* 0x000f240000300800 */
[----:B0-----:R-:W-:-:S02]  /*43210*/  IMAD.MOV.U32 R26, RZ, RZ, R2 ;  /* 0x000000ffff1a7224 */ /* 0x001fc400078e0002 */
[----:B------:R-:W-:Y:S01]  /*43220*/  IMAD.MOV.U32 R27, RZ, RZ, R0 ;  /* 0x000000ffff1b7224 */ /* 0x000fe200078e0000 */
[----:B------:R-:W-:Y:S01]  /*43230*/  HMMA.16816.F32.BF16 R16, R20, R10, R16 ;  /* 0x0000000a1410723c */ /* 0x000fe20000041810 */
[----:B----4-:R0:W-:Y:S01]  /*43240*/  STL.64 [R1+0x56e8], R6 ;  /* 0x0056e80601007387 */ /* 0x0101e20000100a00 */
[----:B---3--:R-:W-:Y:S03]  /*43250*/  STL.64 [R1+0x56e0], R4 ;  /* 0x0056e00401007387 */ /* 0x008fe60000100a00 */
[----:B0-----:R-:W3:Y:S01]  /*43260*/  LDL.64 R6, [R1+0x18] ;  /* 0x0000180001067983 */ /* 0x001ee20000100a00 */
[----:B------:R0:W-:Y:S03]  /*43270*/  STL.64 [R1+0x56d0], R26 ;  /* 0x0056d01a01007387 */ /* 0x0001e60000100a00 */
[----:B0-----:R-:W4:Y:S04]  /*43280*/  LDL.64 R26, [R1+0x8] ;  /* 0x00000800011a7983 */ /* 0x001f280000100a00 */
[----:B----4-:R0:W-:Y:S01]  /*43290*/  STL.64 [R1+0x56f0], R26 ;  /* 0x0056f01a01007387 */ /* 0x0101e20000100a00 */
[----:B------:R-:W3:Y:S02]  /*432a0*/  LDL.LU R24, [R1+0xb10] ;  /* 0x000b100001187983 */ /* 0x000ee40000300800 */
[----:B------:R-:W3:Y:S01]  /*432b0*/  LDL.LU R25, [R1+0xb14] ;  /* 0x000b140001197983 */ /* 0x000ee20000300800 */
[----:B0-----:R-:W3:Y:S01]  /*432c0*/  LDL.LU R26, [R1+0xb18] ;  /* 0x000b1800011a7983 */ /* 0x001ee20000300800 */
[----:B------:R-:W3:Y:S02]  /*432d0*/  LDL.LU R27, [R1+0xb1c] ;  /* 0x000b1c00011b7983 */ /* 0x000ee40000300800 */
[----:B------:R-:W-:Y:S02]  /*432e0*/  STL [R1+0x5644], R28 ;  /* 0x0056441c01007387 */ /* 0x000fe40000100800 */
[----:B------:R-:W-:Y:S01]  /*432f0*/  STL [R1+0x5640], R29 ;  /* 0x0056401d01007387 */ /* 0x000fe20000100800 */
[----:B------:R0:W-:Y:S01]  /*43300*/  STL.64 [R1+0x11f0], R16 ;  /* 0x0011f01001007387 */ /* 0x0001e20000100a00 */
[----:B------:R1:W-:Y:S02]  /*43310*/  STL.64 [R1+0x11f8], R18 ;  /* 0x0011f81201007387 */ /* 0x0003e40000100a00 */
[----:B0-----:R-:W-:Y:S01]  /*43320*/  IMAD.MOV.U32 R17, RZ, RZ, R10 ;  /* 0x000000ffff117224 */ /* 0x001fe200078e000a */
[----:B-1----:R-:W4:Y:S01]  /*43330*/  LDL.LU.64 R18, [R1+0x5730] ;  /* 0x0057300001127983 */ /* 0x002f220000300a00 */
[----:B------:R-:W-:-:S02]  /*43340*/  IMAD.MOV.U32 R16, RZ, RZ, R11 ;  /* 0x000000ffff107224 */ /* 0x000fc400078e000b */
[----:B------:R-:W2:Y:S03]  /*43350*/  LDL.LU.64 R10, [R1+0x5728] ;  /* 0x00572800010a7983 */ /* 0x000ea60000300a00 */
[----:B------:R-:W-:Y:S01]  /*43360*/  STL [R1+0x564c], R16 ;  /* 0x00564c1001007387 */ /* 0x000fe20000100800 */
[----:B------:R-:W-:Y:S02]  /*43370*/  STL [R1+0x5648], R17 ;  /* 0x0056481101007387 */ /* 0x000fe40000100800 */
[----:B------:R-:W3:Y:S01]  /*43380*/  LDL R3, [R1+0x2350] ;  /* 0x0023500001037983 */ /* 0x000ee20000100800 */
[C---:B--2---:R-:W-:Y:S01]  /*43390*/  HMMA.16816.F32.BF16 R8, R20.reuse, R10, R12 ;  /* 0x0000000a1408723c */ /* 0x044fe2000004180c */
[----:B---3--:R-:W-:Y:S01]  /*433a0*/  STL [R1+0x5650], R3 ;  /* 0x0056500301007387 */ /* 0x008fe20000100800 */
[----:B------:R-:W2:Y:S02]  /*433b0*/  LDL.LU.64 R14, [R1+0x5720] ;  /* 0x00572000010e7983 */ /* 0x000ea40000300a00 */
[----:B------:R-:W2:Y:S11]  /*433c0*/  LDL.LU.64 R12, [R1+0x5718] ;  /* 0x00571800010c7983 */ /* 0x000eb60000300a00 */
[----:B------:R-:W-:Y:S08]  /*433d0*/  @!UPT UIADD3 URZ, URZ, URZ, URZ ;  /* 0x0000003f3f3ff290 */ /* 0x000ff0000fffe03f */
        /* <DEDUP_REMOVED lines=11> */
[----:B------:R-:W2:Y:S01]  /*43490*/  LDL.LU.64 R8, [R1+0x56f8] ;  /* 0x0056f80001087983 */ /* 0x000ea20000300a00 */
[----:B------:R-:W-:Y:S01]  /*434a0*/  HMMA.16816.F32.BF16 R24, R20, R6, R24 ;  /* 0x000000061418723c */ /* 0x000fe20000041818 */
[----:B------:R0:W-:Y:S01]  /*434b0*/  STL [R1+0x5654], R28 ;  /* 0x0056541c01007387 */ /* 0x0001e20000100800 */
[----:B------:R-:W-:-:S02]  /*434c0*/  IMAD.MOV.U32 R3, RZ, RZ, R7 ;  /* 0x000000ffff037224 */ /* 0x000fc400078e0007 */
[----:B0-----:R-:W-:-:S04]  /*434d0*/  IMAD.MOV.U32 R28, RZ, RZ, R6 ;  /* 0x000000ffff1c7224 */ /* 0x001fc800078e0006 */
[C---:B--2---:R-:W-:Y:S01]  /*434e0*/  HMMA.16816.F32.BF16 R8, R20.reuse, R14, R8 ;  /* 0x0000000e1408723c */ /* 0x044fe20000041808 */
[----:B------:R-:W-:Y:S02]  /*434f0*/  IMAD.MOV.U32 R16, RZ, RZ, R14 ;  /* 0x000000ffff107224 */ /* 0x000fe400078e000e */
[----:B------:R-:W-:Y:S11]  /*43500*/  IMAD.MOV.U32 R17, RZ, RZ, R15 ;  /* 0x000000ffff117224 */ /* 0x000ff600078e000f */
[----:B------:R-:W-:Y:S09]  /*43510*/  @!UPT UIADD3 URZ, URZ, URZ, URZ ;  /* 0x0000003f3f3ff290 */ /* 0x000ff2000fffe03f */
[----:B------:R-:W-:Y:S01]  /*43520*/  STL.64 [R1+0x11c0], R8 ;  /* 0x0011c00801007387 */ /* 0x000fe20000100a00 */
[----:B------:R-:W-:Y:S02]  /*43530*/  STL.64 [R1+0x11c8], R10 ;  /* 0x0011c80a01007387 */ /* 0x000fe40000100a00 */
[----:B----4-:R-:W-:Y:S02]  /*43540*/  STL.64 [R1+0x56c8], R18 ;  /* 0x0056c81201007387 */ /* 0x010fe40000100a00 */
[----:B------:R0:W-:Y:S02]  /*43550*/  STL.64 [R1+0x56c0], R16 ;  /* 0x0056c01001007387 */ /* 0x0001e40000100a00 */
        /* <DEDUP_REMOVED lines=8> */
[----:B------:R-:W4:Y:S01]  /*435e0*/  LDL.LU R12, [R1+0xad0] ;  /* 0x000ad000010c7983 */ /* 0x000f220000300800 */
[----:B------:R-:W4:Y:S02]  /*435f0*/  LDL.LU R13, [R1+0xad4] ;  /* 0x000ad400010d7983 */ /* 0x000f240000300800 */
[----:B------:R-:W4:Y:S02]  /*43600*/  LDL.LU R14, [R1+0xad8] ;  /* 0x000ad800010e7983 */ /* 0x000f240000300800 */
[----:B------:R-:W4:Y:S01]  /*43610*/  LDL.LU R15, [R1+0xadc] ;  /* 0x000adc00010f7983 */ /* 0x000f220000300800 */
        /* <DEDUP_REMOVED lines=11> */
[----:B-1----:R-:W2:Y:S01]  /*436d0*/  LDL.LU.64 R6, [R1+0x56d8] ;  /* 0x0056d80001067983 */ /* 0x002ea20000300a00 */
[----:B------:R-:W-:Y:S02]  /*436e0*/  IMAD.MOV.U32 R4, RZ, RZ, R27 ;  /* 0x000000ffff047224 */ /* 0x000fe400078e001b */
[----:B------:R-:W2:Y:S02]  /*436f0*/  LDL.LU.64 R26, [R1+0x56d0] ;  /* 0x0056d000011a7983 */ /* 0x000ea40000300a00 */
[C---:B--2---:R-:W-:Y:S01]  /*43700*/  HMMA.16816.F32.BF16 R24, R20.reuse, R26, R16 ;  /* 0x0000001a1418723c */ /* 0x044fe20000041810 */
[----:B------:R-:W4:Y:S01]  /*43710*/  LDL.LU.64 R18, [R1+0x56c8] ;  /* 0x0056c80001127983 */ /* 0x000f220000300a00 */
[----:B------:R-:W2:Y:S11]  /*43720*/  LDL.LU.64 R16, [R1+0x56c0] ;  /* 0x0056c00001107983 */ /* 0x000eb60000300a00 */
[----:B------:R-:W-:Y:S10]  /*43730*/  @!UPT UIADD3 URZ, URZ, URZ, URZ ;  /* 0x0000003f3f3ff290 */ /* 0x000ff4000fffe03f */
[----:B------:R-:W-:Y:S01]  /*43740*/  STL.64 [R1+0x1190], R24 ;  /* 0x0011901801007387 */ /* 0x000fe20000100a00 */
[----:B------:R0:W-:Y:S03]  /*43750*/  STL.64 [R1+0x1198], R26 ;  /* 0x0011981a01007387 */ /* 0x0001e60000100a00 */
[----:B0-----:R-:W2:Y:S01]  /*43760*/  LDL.LU.64 R26, [R1+0x56b8] ;  /* 0x0056b800011a7983 */ /* 0x001ea20000300a00 */
[----:B------:R-:W2:Y:S02]  /*43770*/  LDL.LU.64 R24, [R1+0x56b0] ;  /* 0x0056b00001187983 */ /* 0x000ea40000300a00 */
[----:B--2---:R-:W-:Y:S01]  /*43780*/  HMMA.16816.F32.BF16 R20, R20, R6, R24 ;  /* 0x000000061414723c */ /* 0x004fe20000041818 */
[----:B------:R-:W4:Y:S01]  /*43790*/  LDL.LU.64 R26, [R1+0x56a8] ;  /* 0x0056a800011a7983 */ /* 0x000f220000300a00 */
[----:B------:R-:W4:Y:S11]  /*437a0*/  LDL.LU.64 R24, [R1+0x56a0] ;  /* 0x0056a00001187983 */ /* 0x000f360000300a00 */
[----:B------:R-:W-:Y:S10]  /*437b0*/  @!UPT UIADD3 URZ, URZ, URZ, URZ ;  /* 0x0000003f3f3ff290 */ /* 0x000ff4000fffe03f */
[----:B------:R-:W-:Y:S01]  /*437c0*/  STL.64 [R1+0x1180], R20 ;  /* 0x0011801401007387 */ /* 0x000fe20000100a00 */
[----:B------:R0:W-:Y:S03]  /*437d0*/  STL.64 [R1+0x1188], R22 ;  /* 0x0011881601007387 */ /* 0x0001e60000100a00 */
[----:B0-----:R-:W2:Y:S04]  /*437e0*/  LDL.64 R22, [R1+0x88] ;  /* 0x0000880001167983 */ /* 0x001ea80000100a00 */
[----:B--2---:R0:W-:Y:S04]  /*437f0*/  STL.64 [R1+0x5658], R22 ;  /* 0x0056581601007387 */ /* 0x0041e80000100a00 */
[----:B0-----:R-:W2:Y:S04]  /*43800*/  LDL.64 R22, [R1+0x98] ;  /* 0x0000980001167983 */ /* 0x001ea80000100a00 */
[----:B--2---:R0:W-:Y:S04]  /*43810*/  STL.64 [R1+0x5668], R22 ;  /* 0x0056681601007387 */ /* 0x0041e80000100a00 */
[----:B0-----:R-:W2:Y:S01]  /*43820*/  LDL.64 R22, [R1+0xa8] ;  /* 0x0000a80001167983 */ /* 0x001ea20000100a00 */
[C---:B----4-:R-:W-:Y:S03]  /*43830*/  HMMA.16816.F32.BF16 R12, R24.reuse, R18, R12 ;  /* 0x00000012180c723c */ /* 0x050fe6000004180c */
[----:B--2---:R0:W-:Y:S01]  /*43840*/  STL.64 [R1+0x5680], R22 ;  /* 0x0056801601007387 */ /* 0x0041e20000100a00 */
[----:B------:R-:W2:Y:S02]  /*43850*/  LDL.LU R20, [R1+0xab0] ;  /* 0x000ab00001147983 */ /* 0x000ea40000300800 */
[----:B------:R-:W2:Y:S01]  /*43860*/  LDL.LU R21, [R1+0xab4] ;  /* 0x000ab40001157983 */ /* 0x000ea20000300800 */
[----:B0-----:R-:W2:Y:S01]  /*43870*/  LDL.LU R22, [R1+0xab8] ;  /* 0x000ab80001167983 */ /* 0x001ea20000300800 */
[----:B------:R-:W2:Y:S02]  /*43880*/  LDL.LU R23, [R1+0xabc] ;  /* 0x000abc0001177983 */ /* 0x000ea40000300800 */
[----:B------:R-:W-:Y:S02]  /*43890*/  STL.64 [R1+0x5590], R6 ;  /* 0x0055900601007387 */ /* 0x000fe40000100a00 */
[----:B------:R0:W-:Y:S02]  /*438a0*/  STL.64 [R1+0x5660], R4 ;  /* 0x0056600401007387 */ /* 0x0001e40000100a00 */
[----:B0-----:R-:W4:Y:S01]  /*438b0*/  LDL.LU R4, [R1+0xa90] ;  /* 0x000a900001047983 */ /* 0x001f220000300800 */
[----:B------:R-:W4:Y:S02]  /*438c0*/  LDL.LU R5, [R1+0xa94] ;  /* 0x000a940001057983 */ /* 0x000f240000300800 */
[----:B------:R-:W2:Y:S02]  /*438d0*/  LDL.LU R6, [R1+0xa98] ;  /* 0x000a980001067983 */ /* 0x000ea40000300800 */
[----:B------:R-:W2:Y:S02]  /*438e0*/  LDL.LU R7, [R1+0xa9c] ;  /* 0x000a9c0001077983 */ /* 0x000ea40000300800 */
[----:B--2---:R-:W-:Y:S01]  /*438f0*/  STL.64 [R1+0x5678], R6 ;  /* 0x0056780601007387 */ /* 0x004fe20000100a00 */
[----:B----4-:R0:W-:Y:S03]  /*43900*/  STL.64 [R1+0x5670], R4 ;  /* 0x0056700401007387 */ /* 0x0101e60000100a00 */
[----:B0-----:R-:W2:Y:S01]  /*43910*/  LDL.LU R4, [R1+0xaa0] ;  /* 0x000aa00001047983 */ /* 0x001ea20000300800 */
[----:B------:R-:W2:Y:S02]  /*43920*/  LDL.LU R5, [R1+0xaa4] ;  /* 0x000aa40001057983 */ /* 0x000ea40000300800 */
[----:B------:R-:W2:Y:S02]  /*43930*/  LDL.LU R6, [R1+0xaa8] ;  /* 0x000aa80001067983 */ /* 0x000ea40000300800 */
[----:B------:R-:W2:Y:S01]  /*43940*/  LDL.LU R7, [R1+0xaac] ;  /* 0x000aac0001077983 */ /* 0x000ea20000300800 */
[----:B------:R-:W-:Y:S01]  /*43950*/  STL.64 [R1+0x1170], R12 ;  /* 0x0011700c01007387 */ /* 0x000fe20000100a00 */
[----:B------:R0:W-:Y:S03]  /*43960*/  STL.64 [R1+0x1178], R14 ;  /* 0x0011780e01007387 */ /* 0x0001e60000100a00 */
[----:B0-----:R-:W3:Y:S01]  /*43970*/  LDL.LU.64 R14, [R1+0x5698] ;  /* 0x00569800010e7983 */ /* 0x001ee20000300a00 */
[----:B------:R-:W-:Y:S01]  /*43980*/  STL.64 [R1+0x5588], R18 ;  /* 0x0055881201007387 */ /* 0x000fe20000100a00 */
[C---:B---3--:R-:W-:Y:S11]  /*43990*/  HMMA.16816.F32.BF16 R8, R24.reuse, R14, R8 ;  /* 0x0000000e1808723c */ /* 0x048ff60000041808 */
[----:B------:R-:W-:Y:S11]  /*439a0*/  @!UPT UIADD3 URZ, URZ, URZ, URZ ;  /* 0x0000003f3f3ff290 */ /* 0x000ff6000fffe03f */
[----:B------:R-:W-:Y:S01]  /*439b0*/  @!UPT UIADD3 URZ, URZ, URZ, URZ ;  /* 0x0000003f3f3ff290 */ /* 0x000fe2000fffe03f */
[----:B------:R-:W-:Y:S01]  /*439c0*/  STL.64 [R1+0x1160], R8 ;  /* 0x0011600801007387 */ /* 0x000fe20000100a00 */
[----:B------:R0:W-:Y:S03]  /*439d0*/  STL.64 [R1+0x1168], R10 ;  /* 0x0011680a01007387 */ /* 0x0001e60000100a00 */
[----:B0-----:R-:W3:Y:S01]  /*439e0*/  LDL.LU.64 R10, [R1+0x5690] ;  /* 0x00569000010a7983 */ /* 0x001ee20000300a00 */
[----:B------:R-:W4:Y:S01]  /*439f0*/  LDL.LU R9, [R1+0x5688] ;  /* 0x0056880001097983 */ /* 0x000f220000300800 */
[C---:B---3--:R-:W-:Y:S11]  /*43a00*/  HMMA.16816.F32.BF16 R20, R24.reuse, R10, R20 ;  /* 0x0000000a1814723c */ /* 0x048ff60000041814 */
[----:B------:R-:W-:Y:S11]  /*43a10*/  @!UPT UIADD3 URZ, URZ, URZ, URZ ;  /* 0x0000003f3f3ff290 */ /* 0x000ff6000fffe03f */
[----:B------:R-:W-:Y:S01]  /*43a20*/  @!UPT UIADD3 URZ, URZ, URZ, URZ ;  /* 0x0000003f3f3ff290 */ /* 0x000fe2000fffe03f */
[----:B------:R-:W-:Y:S01]  /*43a30*/  STL.64 [R1+0x1150], R20 ;  /* 0x0011501401007387 */ /* 0x000fe20000100a00 */
[----:B------:R0:W-:Y:S03]  /*43a40*/  STL.64 [R1+0x1158], R22 ;  /* 0x0011581601007387 */ /* 0x0001e60000100a00 */
[----:B0-----:R-:W2:Y:S01]  /*43a50*/  LDL.LU.64 R22, [R1+0x5680] ;  /* 0x0056800001167983 */ /* 0x001ea20000300a00 */
[----:B------:R-:W-:Y:S01]  /*43a60*/  STL.64 [R1+0x5598], R10 ;  /* 0x0055980a01007387 */ /* 0x000fe20000100a00 */
        /* <DEDUP_REMOVED lines=13> */
[----:B------:R0:W-:Y:S01]  /*43b40*/  STL.64 [R1+0x1130], R4 ;  /* 0x0011300401007387 */ /* 0x0001e20000100a00 */
[----:B------:R-:W-:Y:S03]  /*43b50*/  STL.64 [R1+0x1138], R6 ;  /* 0x0011380601007387 */ /* 0x000fe60000100a00 */
[----:B0-----:R-:W2:Y:S01]  /*43b60*/  LDL.LU.64 R4, [R1+0x5660] ;  /* 0x0056600001047983 */ /* 0x001ea20000300a00 */
[----:B------:R-:W3:Y:S02]  /*43b70*/  LDL.LU.64 R22, [R1+0x5658] ;  /* 0x0056580001167983 */ /* 0x000ee40000300a00 */
[----:B------:R-:W-:Y:S02]  /*43b80*/  STL.64 [R1+0x5570], R14 ;  /* 0x0055700e01007387 */ /* 0x000fe40000100a00 */
[----:B------:R0:W-:Y:S02]  /*43b90*/  STL.64 [R1+0x5568], R12 ;  /* 0x0055680c01007387 */ /* 0x0001e40000100a00 */
[----:B0-----:R-:W2:Y:S01]  /*43ba0*/  LDL.LU R12, [R1+0xa80] ;  /* 0x000a8000010c7983 */ /* 0x001ea20000300800 */
[----:B------:R-:W2:Y:S02]  /*43bb0*/  LDL.LU R13, [R1+0xa84] ;  /* 0x000a8400010d7983 */ /* 0x000ea40000300800 */
[----:B------:R-:W2:Y:S02]  /*43bc0*/  LDL.LU R14, [R1+0xa88] ;  /* 0x000a8800010e7983 */ /* 0x000ea40000300800 */
[----:B------:R-:W2:Y:S02]  /*43bd0*/  LDL.LU R15, [R1+0xa8c] ;  /* 0x000a8c00010f7983 */ /* 0x000ea40000300800 */
[----:B---3--:R-:W-:-:S02]  /*43be0*/  IMAD.MOV.U32 R7, RZ, RZ, R22 ;  /* 0x000000ffff077224 */ /* 0x008fc400078e0016 */
[----:B------:R-:W-:Y:S01]  /*43bf0*/  IMAD.MOV.U32 R6, RZ, RZ, R23 ;  /* 0x000000ffff067224 */ /* 0x000fe200078e0017 */
[----:B--2---:R-:W-:Y:S01]  /*43c00*/  HMMA.16816.F32.BF16 R12, R24, R22, R12 ;  /* 0x00000016180c723c */ /* 0x004fe2000004180c */
[----:B----4-:R-:W0:Y:S11]  /*43c10*/  LDSM.16.MT88.4 R20, [R9+0x12180] ;  /* 0x012180000914783b */ /* 0x010e360000004200 */
[----:B------:R-:W-:Y:S11]  /*43c20*/  @!UPT UIADD3 URZ, URZ, URZ, URZ ;  /* 0x0000003f3f3ff290 */ /* 0x000ff6000fffe03f */
[----:B------:R-:W-:Y:S01]  /*43c30*/  STL.64 [R1+0x1120], R12 ;  /* 0x0011200c01007387 */ /* 0x000fe20000100a00 */
[----:B------:R-:W-:Y:S03]  /*43c40*/  STL.64 [R1+0x1128], R14 ;  /* 0x0011280e01007387 */ /* 0x000fe60000100a00 */
[----:B0-----:R0:W-:Y:S01]  /*43c50*/  STL.64 [R1+0x5460], R22 ;  /* 0x0054601601007387 */ /* 0x0011e20000100a00 */
[----:B------:R-:W-:Y:S02]  /*43c60*/  STL.64 [R1+0x5458], R20 ;  /* 0x0054581401007387 */ /* 0x000fe40000100a00 */
[----:B------:R-:W2:Y:S02]  /*43c70*/  LDL.LU R8, [R1+0x9f0] ;  /* 0x0009f00001087983 */ /* 0x000ea40000300800 */
[----:B------:R-:W2:Y:S01]  /*43c80*/  LDL.LU R9, [R1+0x9f4] ;  /* 0x0009f40001097983 */ /* 0x000ea20000300800 */
[----:B------:R-:W3:Y:S01]  /*43c90*/  LDL.LU R10, [R1+0x9f8] ;  /* 0x0009f800010a7983 */ /* 0x000ee20000300800 */
[----:B------:R-:W3:Y:S02]  /*43ca0*/  LDL.LU R11, [R1+0x9fc] ;  /* 0x0009fc00010b7983 */ /* 0x000ee40000300800 */
[----:B0-----:R-:W-:-:S02]  /*43cb0*/  IMAD.MOV.U32 R22, RZ, RZ, R7 ;  /* 0x000000ffff167224 */ /* 0x001fc400078e0007 */
[----:B------:R-:W-:Y:S01]  /*43cc0*/  IMAD.MOV.U32 R23, RZ, RZ, R6 ;  /* 0x000000ffff177224 */ /* 0x000fe200078e0006 */
[----:B---3--:R0:W-:Y:S01]  /*43cd0*/  STL.64 [R1+0x55a8], R10 ;  /* 0x0055a80a01007387 */ /* 0x0081e20000100a00 */
[----:B--2---:R-:W-:Y:S02]  /*43ce0*/  STL.64 [R1+0x55a0], R8 ;  /* 0x0055a00801007387 */ /* 0x004fe40000100a00 */
[----:B0-----:R-:W-:Y:S02]  /*43cf0*/  IMAD.MOV.U32 R10, RZ, RZ, R5 ;  /* 0x000000ffff0a7224 */ /* 0x001fe400078e0005 */
[----:B------:R-:W-:-:S05]  /*43d00*/  IMAD.MOV.U32 R11, RZ, RZ, R4 ;  /* 0x000000ffff0b7224 */ /* 0x000fca00078e0004 */
[----:B------:R-:W-:Y:S01]  /*43d10*/  STL.64 [R1+0x55b8], R10 ;  /* 0x0055b80a01007387 */ /* 0x000fe20000100a00 */
[----:B------:R-:W2:Y:S03]  /*43d20*/  LDL.64 R6, [R1+0xc8] ;  /* 0x0000c80001067983 */ /* 0x000ea60000100a00 */
[----:B--2---:R0:W-:Y:S01]  /*43d30*/  STL.64 [R1+0x55b0], R6 ;  /* 0x0055b00601007387 */ /* 0x0041e20000100a00 */
[----:B------:R-:W2:Y:S02]  /*43d40*/  LDL.LU R4, [R1+0xa00] ;  /* 0x000a000001047983 */ /* 0x000ea40000300800 */
[----:B------:R-:W2:Y:S01]  /*43d50*/  LDL.LU R5, [R1+0xa04] ;  /* 0x000a040001057983 */ /* 0x000ea20000300800 */
[----:B0-----:R-:W3:Y:S01]  /*43d60*/  LDL.LU R6, [R1+0xa08] ;  /* 0x000a080001067983 */ /* 0x001ee20000300800 */
[----:B------:R-:W3:Y:S02]  /*43d70*/  LDL.LU R7, [R1+0xa0c] ;  /* 0x000a0c0001077983 */ /* 0x000ee40000300800 */
[----:B------:R-:W-:-:S02]  /*43d80*/  IMAD.MOV.U32 R10, RZ, RZ, R28 ;  /* 0x000000ffff0a7224 */ /* 0x000fc400078e001c */
[----:B------:R-:W-:Y:S01]  /*43d90*/  IMAD.MOV.U32 R11, RZ, RZ, R3 ;  /* 0x000000ffff0b7224 */ /* 0x000fe200078e0003 */
[----:B---3--:R-:W-:Y:S01]  /*43da0*/  STL.64 [R1+0x55c8], R6 ;  /* 0x0055c80601007387 */ /* 0x008fe20000100a00 */
[----:B--2---:R-:W-:Y:S02]  /*43db0*/  STL.64 [R1+0x55c0], R4 ;  /* 0x0055c00401007387 */ /* 0x004fe40000100a00 */
[----:B------:R-:W2:Y:S02]  /*43dc0*/  LDL.LU R28, [R1+0x5654] ;  /* 0x00565400011c7983 */ /* 0x000ea40000300800 */
[----:B------:R-:W3:Y:S01]  /*43dd0*/  LDL.LU R3, [R1+0x5650] ;  /* 0x0056500001037983 */ /* 0x000ee20000300800 */
[----:B------:R0:W-:Y:S02]  /*43de0*/  STL.64 [R1+0x55d0], R10 ;  /* 0x0055d00a01007387 */ /* 0x0001e40000100a00 */
[----:B0-----:R-:W-:Y:S02]  /*43df0*/  IMAD.MOV.U32 R10, RZ, RZ, R16 ;  /* 0x000000ffff0a7224 */ /* 0x001fe400078e0010 */
[----:B------:R-:W-:Y:S01]  /*43e00*/  IMAD.MOV.U32 R11, RZ, RZ, R17 ;  /* 0x000000ffff0b7224 */ /* 0x000fe200078e0011 */
[----:B------:R-:W4:Y:S01]  /*43e10*/  LDL.LU R16, [R1+0x564c] ;  /* 0x00564c0001107983 */ /* 0x000f220000300800 */
[----:B------:R-:W3:Y:S03]  /*43e20*/  LDL.LU R17, [R1+0x5648] ;  /* 0x0056480001117983 */ /* 0x000ee60000300800 */
[----:B------:R0:W-:Y:S01]  /*43e30*/  STL.64 [R1+0x55e8], R10 ;  /* 0x0055e80a01007387 */ /* 0x0001e20000100a00 */
[----:B------:R-:W3:Y:S02]  /*43e40*/  LDL.LU R4, [R1+0xa10] ;  /* 0x000a100001047983 */ /* 0x000ee40000300800 */
[----:B------:R-:W3:Y:S02]  /*43e50*/  LDL.LU R5, [R1+0xa14] ;  /* 0x000a140001057983 */ /* 0x000ee40000300800 */
[----:B------:R-:W3:Y:S01]  /*43e60*/  LDL.LU R6, [R1+0xa18] ;  /* 0x000a180001067983 */ /* 0x000ee20000300800 */
[----:B------:R-:W3:Y:S01]  /*43e70*/  LDL.LU R7, [R1+0xa1c] ;  /* 0x000a1c0001077983 */ /* 0x000ee20000300800 */
[----:B0-----:R-:W-:-:S02]  /*43e80*/  IMAD.MOV.U32 R11, RZ, RZ, R29 ;  /* 0x000000ffff0b7224 */ /* 0x001fc400078e001d */
[----:B--2---:R-:W-:Y:S02]  /*43e90*/  IMAD.MOV.U32 R10, RZ, RZ, R28 ;  /* 0x000000ffff0a7224 */ /* 0x004fe400078e001c */
[----:B------:R-:W2:Y:S01]  /*43ea0*/  LDL.LU R28, [R1+0x5644] ;  /* 0x00564400011c7983 */ /* 0x000ea20000300800 */
[----:B------:R-:W4:Y:S02]  /*43eb0*/  LDL.LU R29, [R1+0x5640] ;  /* 0x00564000011d7983 */ /* 0x000f240000300800 */
[----:B------:R-:W-:Y:S01]  /*43ec0*/  STL.64 [R1+0x5600], R10 ;  /* 0x0056000a01007387 */ /* 0x000fe20000100a00 */
[----:B---3--:R-:W-:Y:S01]  /*43ed0*/  STL.64 [R1+0x55e0], R6 ;  /* 0x0055e00601007387 */ /* 0x008fe20000100a00 */
[----:B------:R0:W-:Y:S03]  /*43ee0*/  STL.64 [R1+0x55d8], R4 ;  /* 0x0055d80401007387 */ /* 0x0001e60000100a00 */
[----:B0-----:R-:W3:Y:S01]  /*43ef0*/  LDL.LU R4, [R1+0xa20] ;  /* 0x000a200001047983 */ /* 0x001ee20000300800 */
[----:B------:R-:W3:Y:S02]  /*43f00*/  LDL.LU R5, [R1+0xa24] ;  /* 0x000a240001057983 */ /* 0x000ee40000300800 */
[----:B------:R-:W3:Y:S02]  /*43f10*/  LDL.LU R6, [R1+0xa28] ;  /* 0x000a280001067983 */ /* 0x000ee40000300800 */
[----:B------:R-:W3:Y:S01]  /*43f20*/  LDL.LU R7, [R1+0xa2c] ;  /* 0x000a2c0001077983 */ /* 0x000ee20000300800 */
[----:B------:R-:W3:Y:S04]  /*43f30*/  LDL R10, [R1+0x48] ;  /* 0x00004800010a7983 */ /* 0x000ee80000100800 */
[----:B------:R-:W3:Y:S01]  /*43f40*/  LDL R11, [R1+0x4c] ;  /* 0x00004c00010b7983 */ /* 0x000ee20000100800 */
[----:B--2---:R-:W-:-:S02]  /*43f50*/  IMAD.MOV.U32 R15, RZ, RZ, R28 ;  /* 0x000000ffff0f7224 */ /* 0x004fc400078e001c */
[----:B----4-:R-:W-:-:S05]  /*43f60*/  IMAD.MOV.U32 R14, RZ, RZ, R29 ;  /* 0x000000ffff0e7224 */ /* 0x010fca00078e001d */
[----:B------:R0:W-:Y:S04]  /*43f70*/  STL.64 [R1+0x5630], R14 ;  /* 0x0056300e01007387 */ /* 0x0001e80000100a00 */
[----:B0-----:R-:W2:Y:S04]  /*43f80*/  LDL.64 R14, [R1+0x78] ;  /* 0x00007800010e7983 */ /* 0x001ea80000100a00 */
[----:B---3--:R-:W-:Y:S01]  /*43f90*/  STL.64 [R1+0x5618], R10 ;  /* 0x0056180a01007387 */ /* 0x008fe20000100a00 */
[----:B------:R-:W-:Y:S02]  /*43fa0*/  STL.64 [R1+0x55f8], R6 ;  /* 0x0055f80601007387 */ /* 0x000fe40000100a00 */
[----:B------:R0:W-:Y:S02]  /*43fb0*/  STL.64 [R1+0x55f0], R4 ;  /* 0x0055f00401007387 */ /* 0x0001e40000100a00 */
[----:B0-----:R-:W3:Y:S01]  /*43fc0*/  LDL.LU R4, [R1+0xa30] ;  /* 0x000a300001047983 */ /* 0x001ee20000300800 */
[----:B------:R-:W3:Y:S02]  /*43fd0*/  LDL.LU R5, [R1+0xa34] ;  /* 0x000a340001057983 */ /* 0x000ee40000300800 */
[----:B------:R-:W4:Y:S02]  /*43fe0*/  LDL.LU R6, [R1+0xa38] ;  /* 0x000a380001067983 */ /* 0x000f240000300800 */
[----:B------:R-:W4:Y:S02]  /*43ff0*/  LDL.LU R7, [R1+0xa3c] ;  /* 0x000a3c0001077983 */ /* 0x000f240000300800 */
[----:B------:R-:W-:-:S02]  /*44000*/  IMAD.MOV.U32 R10, RZ, RZ, R17 ;  /* 0x000000ffff0a7224 */ /* 0x000fc400078e0011 */
[----:B------:R-:W-:-:S05]  /*44010*/  IMAD.MOV.U32 R11, RZ, RZ, R16 ;  /* 0x000000ffff0b7224 */ /* 0x000fca00078e0010 */
[----:B------:R0:W-:Y:S01]  /*44020*/  STL.64 [R1+0x5638], R10 ;  /* 0x0056380a01007387 */ /* 0x0001e20000100a00 */
[----:B------:R-:W2:Y:S02]  /*44030*/  LDL.LU R8, [R1+0xa70] ;  /* 0x000a700001087983 */ /* 0x000ea40000300800 */
[----:B------:R-:W2:Y:S01]  /*44040*/  LDL.LU R9, [R1+0xa74] ;  /* 0x000a740001097983 */ /* 0x000ea20000300800 */
[----:B0-----:R-:W2:Y:S01]  /*44050*/  LDL.LU R10, [R1+0xa78] ;  /* 0x000a7800010a7983 */ /* 0x001ea20000300800 */
[----:B------:R-:W2:Y:S03]  /*44060*/  LDL.LU R11, [R1+0xa7c] ;  /* 0x000a7c00010b7983 */ /* 0x000ea60000300800 */
[----:B----4-:R-:W-:Y:S01]  /*44070*/  STL.64 [R1+0x5610], R6 ;  /* 0x0056100601007387 */ /* 0x010fe20000100a00 */
[----:B---3--:R0:W-:Y:S03]  /*44080*/  STL.64 [R1+0x5608], R4 ;  /* 0x0056080401007387 */ /* 0x0081e60000100a00 */
[----:B0-----:R-:W3:Y:S01]  /*44090*/  LDL.LU R4, [R1+0xa40] ;  /* 0x000a400001047983 */ /* 0x001ee20000300800 */
[----:B------:R-:W3:Y:S02]  /*440a0*/  LDL.LU R5, [R1+0xa44] ;  /* 0x000a440001057983 */ /* 0x000ee40000300800 */
[----:B------:R-:W4:Y:S02]  /*440b0*/  LDL.LU R6, [R1+0xa48] ;  /* 0x000a480001067983 */ /* 0x000f240000300800 */
[----:B------:R-:W4:Y:S01]  /*440c0*/  LDL.LU R7, [R1+0xa4c] ;  /* 0x000a4c0001077983 */ /* 0x000f220000300800 */
[----:B--2---:R-:W-:Y:S01]  /*440d0*/  HMMA.16816.F32.BF16 R8, R24, R14, R8 ;  /* 0x0000000e1808723c */ /* 0x004fe20000041808 */
        /* <DEDUP_REMOVED lines=13> */
[----:B------:R0:W-:Y:S01]  /*441b0*/  STL.64 [R1+0x5550], R22 ;  /* 0x0055501601007387 */ /* 0x0001e20000100a00 */
[----:B------:R-:W4:Y:S02]  /*441c0*/  LDL.LU R20, [R1+0xa60] ;  /* 0x000a600001147983 */ /* 0x000f240000300800 */
[----:B------:R-:W4:Y:S02]  /*441d0*/  LDL.LU R21, [R1+0xa64] ;  /* 0x000a640001157983 */ /* 0x000f240000300800 */
[----:B------:R-:W-:Y:S02]  /*441e0*/  IMAD.MOV.U32 R2, RZ, RZ, R14 ;  /* 0x000000ffff027224 */ /* 0x000fe400078e000e */
[----:B------:R-:W-:Y:S01]  /*441f0*/  IMAD.MOV.U32 R0, RZ, RZ, R15 ;  /* 0x000000ffff007224 */ /* 0x000fe200078e000f */
[----:B0-----:R-:W4:Y:S01]  /*44200*/  LDL.LU R22, [R1+0xa68] ;  /* 0x000a680001167983 */ /* 0x001f220000300800 */
[----:B------:R-:W4:Y:S02]  /*44210*/  LDL.LU R23, [R1+0xa6c] ;  /* 0x000a6c0001177983 */ /* 0x000f240000300800 */
[----:B------:R-:W-:Y:S02]  /*44220*/  STL.64 [R1+0x1110], R8 ;  /* 0x0011100801007387 */ /* 0x000fe40000100a00 */
[----:B------:R0:W-:Y:S02]  /*44230*/  STL.64 [R1+0x1118], R10 ;  /* 0x0011180a01007387 */ /* 0x0001e40000100a00 */
[----:B0-----:R-:W2:Y:S01]  /*44240*/  LDL.LU.64 R10, [R1+0x5638] ;  /* 0x00563800010a7983 */ /* 0x001ea20000300a00 */
[----:B------:R-:W4:Y:S02]  /*44250*/  LDL.LU.64 R14, [R1+0x5630] ;  /* 0x00563000010e7983 */ /* 0x000f240000300a00 */
[----:B------:R-:W2:Y:S01]  /*44260*/  LDL.LU R12, [R1+0x9d0] ;  /* 0x0009d000010c7983 */ /* 0x000ea20000300800 */
[C---:B----4-:R-:W-:Y:S11]  /*44270*/  HMMA.16816.F32.BF16 R20, R24.reuse, R14, R20 ;  /* 0x0000000e1814723c */ /* 0x050ff60000041814 */
[----:B------:R-:W-:Y:S11]  /*44280*/  @!UPT UIADD3 URZ, URZ, URZ, URZ ;  /* 0x0000003f3f3ff290 */ /* 0x000ff6000fffe03f */
[----:B------:R-:W-:Y:S01]  /*44290*/  @!UPT UIADD3 URZ, URZ, URZ, URZ ;  /* 0x0000003f3f3ff290 */ /* 0x000fe2000fffe03f */
[----:B------:R0:W-:Y:S01]  /*442a0*/  STL.64 [R1+0x10f0], R20 ;  /* 0x0010f01401007387 */ /* 0x0001e20000100a00 */
[----:B------:R1:W-:Y:S02]  /*442b0*/  STL.64 [R1+0x10f8], R22 ;  /* 0x0010f81601007387 */ /* 0x0003e40000100a00 */
[----:B------:R-:W4:Y:S02]  /*442c0*/  LDL.LU R13, [R1+0x9d4] ;  /* 0x0009d400010d7983 */ /* 0x000f240000300800 */
[----:B------:R-:W4:Y:S01]  /*442d0*/  LDL.LU R14, [R1+0x9d8] ;  /* 0x0009d800010e7983 */ /* 0x000f220000300800 */
[----:B------:R-:W4:Y:S04]  /*442e0*/  LDL.LU R15, [R1+0x9dc] ;  /* 0x0009dc00010f7983 */ /* 0x000f280000300800 */
[----:B0-----:R-:W3:Y:S01]  /*442f0*/  LDL.LU R20, [R1+0x9b0] ;  /* 0x0009b00001147983 */ /* 0x001ee20000300800 */
[----:B------:R-:W3:Y:S02]  /*44300*/  LDL.LU R21, [R1+0x9b4] ;  /* 0x0009b40001157983 */ /* 0x000ee40000300800 */
[----:B-1----:R-:W3:Y:S02]  /*44310*/  LDL.LU R22, [R1+0x9b8] ;  /* 0x0009b80001167983 */ /* 0x002ee40000300800 */
[----:B------:R-:W3:Y:S01]  /*44320*/  LDL.LU R23, [R1+0x9bc] ;  /* 0x0009bc0001177983 */ /* 0x000ee20000300800 */
[C---:B--2---:R-:W-:Y:S01]  /*44330*/  HMMA.16816.F32.BF16 R8, R24.reuse, R10, R4 ;  /* 0x0000000a1808723c */ /* 0x044fe20000041804 */
[----:B---3--:R-:W-:Y:S01]  /*44340*/  STL.64 [R1+0x5560], R22 ;  /* 0x0055601601007387 */ /* 0x008fe20000100a00 */
[----:B------:R0:W-:Y:S03]  /*44350*/  STL.64 [R1+0x5558], R20 ;  /* 0x0055581401007387 */ /* 0x0001e60000100a00 */
[----:B0-----:R-:W2:Y:S01]  /*44360*/  LDL.LU R20, [R1+0x9c0] ;  /* 0x0009c00001147983 */ /* 0x001ea20000300800 */
[----:B------:R-:W2:Y:S02]  /*44370*/  LDL.LU R21, [R1+0x9c4] ;  /* 0x0009c40001157983 */ /* 0x000ea40000300800 */
[----:B------:R-:W2:Y:S02]  /*44380*/  LDL.LU R22, [R1+0x9c8] ;  /* 0x0009c80001167983 */ /* 0x000ea40000300800 */
[----:B------:R-:W2:Y:S01]  /*44390*/  LDL.LU R23, [R1+0x9cc] ;  /* 0x0009cc0001177983 */ /* 0x000ea20000300800 */
[----:B------:R-:W3:Y:S01]  /*443a0*/  LDL.LU.64 R6, [R1+0x5628] ;  /* 0x0056280001067983 */ /* 0x000ee20000300a00 */
[----:B------:R-:W3:Y:S11]  /*443b0*/  LDL.LU.64 R4, [R1+0x5620] ;  /* 0x0056200001047983 */ /* 0x000ef60000300a00 */
[----:B------:R-:W-:Y:S02]  /*443c0*/  STL.64 [R1+0x10e0], R8 ;  /* 0x0010e00801007387 */ /* 0x000fe40000100a00 */
[----:B------:R0:W-:Y:S02]  /*443d0*/  STL.64 [R1+0x10e8], R10 ;  /* 0x0010e80a01007387 */ /* 0x0001e40000100a00 */
[----:B0-----:R-:W3:Y:S02]  /*443e0*/  LDL.LU.64 R10, [R1+0x5618] ;  /* 0x00561800010a7983 */ /* 0x001ee40000300a00 */
[C---:B---3--:R-:W-:Y:S02]  /*443f0*/  HMMA.16816.F32.BF16 R8, R24.reuse, R10, R4 ;  /* 0x0000000a1808723c */ /* 0x048fe40000041804 */
[----:B------:R-:W3:Y:S01]  /*44400*/  LDL.LU.64 R6, [R1+0x5610] ;  /* 0x0056100001067983 */ /* 0x000ee20000300a00 */
[----:B------:R-:W3:Y:S11]  /*44410*/  LDL.LU.64 R4, [R1+0x5608] ;  /* 0x0056080001047983 */ /* 0x000ef60000300a00 */
[----:B------:R-:W-:Y:S09]  /*44420*/  @!UPT UIADD3 URZ, URZ, URZ, URZ ;  /* 0x0000003f3f3ff290 */ /* 0x000ff2000fffe03f */
[----:B------:R-:W-:Y:S01]  /*44430*/  STL.64 [R1+0x10d0], R8 ;  /* 0x0010d00801007387 */ /* 0x000fe20000100a00 */
[----:B------:R0:W-:Y:S03]  /*44440*/  STL.64 [R1+0x10d8], R10 ;  /* 0x0010d80a01007387 */ /* 0x0001e60000100a00 */
        /* <DEDUP_REMOVED lines=33> */
[----:B------:R1:W-:Y:S02]  /*44660*/  STL.64 [R1+0x1088], R10 ;  /* 0x0010880a01007387 */ /* 0x0003e40000100a00 */
[----:B0-----:R-:W-:Y:S01]  /*44670*/  IMAD.MOV.U32 R9, RZ, RZ, R6 ;  /* 0x000000ffff097224 */ /* 0x001fe200078e0006 */
[----:B-1----:R-:W3:Y:S01]  /*44680*/  LDL.LU.64 R10, [R1+0x5598] ;  /* 0x00559800010a7983 */ /* 0x002ee20000300a00 */
[----:B------:R-:W-:Y:S02]  /*44690*/  IMAD.MOV.U32 R8, RZ, RZ, R7 ;  /* 0x000000ffff087224 */ /* 0x000fe400078e0007 */
[----:B------:R-:W2:Y:S02]  /*446a0*/  LDL.LU.64 R6, [R1+0x5590] ;  /* 0x0055900001067983 */ /* 0x000ea40000300a00 */
[----:B--2---:R-:W-:Y:S01]  /*446b0*/  HMMA.16816.F32.BF16 R24, R24, R6, R16 ;  /* 0x000000061818723c */ /* 0x004fe20000041810 */
[----:B------:R-:W4:Y:S01]  /*446c0*/  LDL.LU.64 R18, [R1+0x5588] ;  /* 0x0055880001127983 */ /* 0x000f220000300a00 */
[----:B------:R-:W4:Y:S02]  /*446d0*/  LDL.LU.64 R6, [R1+0x5580] ;  /* 0x0055800001067983 */ /* 0x000f240000300a00 */
[----:B------:R-:W4:Y:S11]  /*446e0*/  LDL.LU.64 R4, [R1+0x5578] ;  /* 0x0055780001047983 */ /* 0x000f360000300a00 */
[----:B------:R-:W-:Y:S08]  /*446f0*/  @!UPT UIADD3 URZ, URZ, URZ, URZ ;  /* 0x0000003f3f3ff290 */ /* 0x000ff0000fffe03f */
[----:B------:R0:W-:Y:S01]  /*44700*/  STL.64 [R1+0x1060], R24 ;  /* 0x0010601801007387 */ /* 0x0001e20000100a00 */
[----:B------:R1:W-:Y:S03]  /*44710*/  STL.64 [R1+0x1068], R26 ;  /* 0x0010681a01007387 */ /* 0x0003e60000100a00 */
[----:B0-----:R-:W2:Y:S01]  /*44720*/  LDL.LU R24, [R1+0x980] ;  /* 0x0009800001187983 */ /* 0x001ea20000300800 */
[----:B------:R-:W2:Y:S02]  /*44730*/  LDL.LU R25, [R1+0x984] ;  /* 0x0009840001197983 */ /* 0x000ea40000300800 */
[----:B-1----:R-:W2:Y:S02]  /*44740*/  LDL.LU R26, [R1+0x988] ;  /* 0x00098800011a7983 */ /* 0x002ea40000300800 */
        /* <DEDUP_REMOVED lines=11> */
[----:B0-----:R-:W4:Y:S01]  /*44800*/  LDL.LU.64 R14, [R1+0x5570] ;  /* 0x00557000010e7983 */ /* 0x001f220000300a00 */
[----:B------:R-:W2:Y:S02]  /*44810*/  LDL.LU.64 R12, [R1+0x5568] ;  /* 0x00556800010c7983 */ /* 0x000ea40000300a00 */
[----:B------:R-:W-:Y:S01]  /*44820*/  STL.64 [R1+0x54f0], R18 ;  /* 0x0054f01201007387 */ /* 0x000fe20000100a00 */
[C---:B----4-:R-:W-:Y:S11]  /*44830*/  HMMA.16816.F32.BF16 R20, R4.reuse, R14, R20 ;  /* 0x0000000e0414723c */ /* 0x050ff60000041814 */
[----:B------:R-:W-:Y:S11]  /*44840*/  @!UPT UIADD3 URZ, URZ, URZ, URZ ;  /* 0x0000003f3f3ff290 */ /* 0x000ff6000fffe03f */
[----:B------:R-:W-:Y:S01]  /*44850*/  @!UPT UIADD3 URZ, URZ, URZ, URZ ;  /* 0x0000003f3f3ff290 */ /* 0x000fe2000fffe03f */
[----:B------:R-:W-:Y:S01]  /*44860*/  STL.64 [R1+0x1020], R20 ;  /* 0x0010201401007387 */ /* 0x000fe20000100a00 */
[----:B------:R0:W-:Y:S03]  /*44870*/  STL.64 [R1+0x1028], R22 ;  /* 0x0010281601007387 */ /* 0x0001e60000100a00 */
[----:B0-----:R-:W3:Y:S01]  /*44880*/  LDL.LU.64 R22, [R1+0x5560] ;  /* 0x0055600001167983 */ /* 0x001ee20000300a00 */
[----:B------:R-:W3:Y:S02]  /*44890*/  LDL.LU.64 R20, [R1+0x5558] ;  /* 0x0055580001147983 */ /* 0x000ee40000300a00 */
[----:B--2---:R-:W-:Y:S02]  /*448a0*/  IMAD.MOV.U32 R19, RZ, RZ, R12 ;  /* 0x000000ffff137224 */ /* 0x004fe400078e000c */
[----:B------:R0:W-:Y:S02]  /*448b0*/  STL.64 [R1+0x5450], R14 ;  /* 0x0054500e01007387 */ /* 0x0001e40000100a00 */
[----:B------:R-:W-:Y:S01]  /*448c0*/  IMAD.MOV.U32 R18, RZ, RZ, R13 ;  /* 0x000000ffff127224 */ /* 0x000fe200078e000d */
[----:B------:R-:W2:Y:S01]  /*448d0*/  LDL.LU R12, [R1+0x990] ;  /* 0x00099000010c7983 */ /* 0x000ea20000300800 */
[----:B------:R-:W2:Y:S03]  /*448e0*/  LDL.LU R13, [R1+0x994] ;  /* 0x00099400010d7983 */ /* 0x000ea60000300800 */
[----:B0-----:R-:W2:Y:S01]  /*448f0*/  LDL.LU R14, [R1+0x998] ;  /* 0x00099800010e7983 */ /* 0x001ea20000300800 */
[----:B------:R-:W2:Y:S01]  /*44900*/  LDL.LU R15, [R1+0x99c] ;  /* 0x00099c00010f7983 */ /* 0x000ea20000300800 */
[C---:B---3--:R-:W-:Y:S11]  /*44910*/  HMMA.16816.F32.BF16 R20, R4.reuse, R10, R20 ;  /* 0x0000000a0414723c */ /* 0x048ff60000041814 */
[----:B------:R-:W-:Y:S11]  /*44920*/  @!UPT UIADD3 URZ, URZ, URZ, URZ ;  /* 0x0000003f3f3ff290 */ /* 0x000ff6000fffe03f */
[----:B------:R-:W-:Y:S01]  /*44930*/  @!UPT UIADD3 URZ, URZ, URZ, URZ ;  /* 0x0000003f3f3ff290 */ /* 0x000fe2000fffe03f */
[----:B------:R-:W-:Y:S01]  /*44940*/  STL.64 [R1+0x1000], R20 ;  /* 0x0010001401007387 */ /* 0x000fe20000100a00 */
[----:B------:R0:W-:Y:S03]  /*44950*/  STL.64 [R1+0x1008], R22 ;  /* 0x0010081601007387 */ /* 0x0001e60000100a00 */
[----:B0-----:R-:W3:Y:S01]  /*44960*/  LDL.LU.64 R22, [R1+0x5550] ;  /* 0x0055500001167983 */ /* 0x001ee20000300a00 */
[----:B------:R-:W-:Y:S02]  /*44970*/  STL [R1+0x5444], R10 ;  /* 0x0054440a01007387 */ /* 0x000fe40000100800 */
[----:B------:R-:W-:Y:S01]  /*44980*/  STL [R1+0x5440], R11 ;  /* 0x0054400b01007387 */ /* 0x000fe20000100800 */
[C---:B---3--:R-:W-:Y:S01]  /*44990*/  HMMA.16816.F32.BF16 R20, R4.reuse, R22, R24 ;  /* 0x000000160414723c */ /* 0x048fe20000041818 */
[----:B------:R-:W3:Y:S01]  /*449a0*/  LDL.LU.64 R26, [R1+0x5548] ;  /* 0x00554800011a7983 */ /* 0x000ee20000300a00 */
[----:B------:R-:W3:Y:S11]  /*449b0*/  LDL.LU.64 R24, [R1+0x5540] ;  /* 0x0055400001187983 */ /* 0x000ef60000300a00 */
[----:B------:R-:W-:Y:S10]  /*449c0*/  @!UPT UIADD3 URZ, URZ, URZ, URZ ;  /* 0x0000003f3f3ff290 */ /* 0x000ff4000fffe03f */
[----:B------:R-:W-:Y:S01]  /*449d0*/  STL.64 [R1+0xfd0], R20 ;  /* 0x000fd01401007387 */ /* 0x000fe20000100a00 */
[----:B------:R0:W-:Y:S03]  /*449e0*/  STL.64 [R1+0xfd8], R22 ;  /* 0x000fd81601007387 */ /* 0x0001e60000100a00 */
[----:B0-----:R-:W3:Y:S01]  /*449f0*/  LDL.LU.64 R22, [R1+0x5538] ;  /* 0x0055380001167983 */ /* 0x001ee20000300a00 */
[C---:B--2---:R-:W-:Y:S01]  /*44a00*/  HMMA.16816.F32.BF16 R16, R4.reuse, R18, R12 ;  /* 0x000000120410723c */ /* 0x044fe2000004180c */
[----:B------:R-:W2:Y:S11]  /*44a10*/  LDL.LU R20, [R1+0x8e0] ;  /* 0x0008e00001147983 */ /* 0x000eb60000300800 */
[----:B------:R-:W-:Y:S11]  /*44a20*/  @!UPT UIADD3 URZ, URZ, URZ, URZ ;  /* 0x0000003f3f3ff290 */ /* 0x000ff6000fffe03f */
[----:B------:R-:W-:Y:S01]  /*44a30*/  STL.64 [R1+0xf00], R16 ;  /* 0x000f001001007387 */ /* 0x000fe20000100a00 */
[----:B------:R-:W-:Y:S01]  /*44a40*/  STL.64 [R1+0xf08], R18 ;  /* 0x000f081201007387 */ /* 0x000fe20000100a00 */
[----:B---3--:R-:W-:Y:S02]  /*44a50*/  HMMA.16816.F32.BF16 R12, R4, R22, R24 ;  /* 0x00000016040c723c */ /* 0x008fe40000041818 */
[----:B------:R-:W0:Y:S11]  /*44a60*/  LDSM.16.MT88.4 R24, [R3+0x12000] ;  /* 0x012000000318783b */ /* 0x000e360000004200 */
[----:B------:R-:W-:Y:S10]  /*44a70*/  @!UPT UIADD3 URZ, URZ, URZ, URZ ;  /* 0x0000003f3f3ff290 */ /* 0x000ff4000fffe03f */
[----:B------:R-:W-:Y:S01]  /*44a80*/  STL.64 [R1+0xee0], R12 ;  /* 0x000ee00c01007387 */ /* 0x000fe20000100a00 */
[----:B------:R-:W-:Y:S02]  /*44a90*/  STL.64 [R1+0xee8], R14 ;  /* 0x000ee80e01007387 */ /* 0x000fe40000100a00 */
[----:B------:R-:W2:Y:S02]  /*44aa0*/  LDL.LU R21, [R1+0x8e4] ;  /* 0x0008e40001157983 */ /* 0x000ea40000300800 */
[----:B------:R-:W3:Y:S01]  /*44ab0*/  LDL.LU R22, [R1+0x8e8] ;  /* 0x0008e80001167983 */ /* 0x000ee20000300800 */
[----:B------:R-:W3:Y:S04]  /*44ac0*/  LDL.LU R23, [R1+0x8ec] ;  /* 0x0008ec0001177983 */ /* 0x000ee80000300800 */
[----:B---3--:R1:W-:Y:S01]  /*44ad0*/  STL.64 [R1+0x5470], R22 ;  /* 0x0054701601007387 */ /* 0x0083e20000100a00 */
[----:B--2---:R-:W-:Y:S02]  /*44ae0*/  STL.64 [R1+0x5468], R20 ;  /* 0x0054681401007387 */ /* 0x004fe40000100a00 */
[----:B-1----:R-:W-:-:S02]  /*44af0*/  IMAD.MOV.U32 R22, RZ, RZ, R9 ;  /* 0x000000ffff167224 */ /* 0x002fc400078e0009 */
[----:B------:R-:W-:-:S05]  /*44b00*/  IMAD.MOV.U32 R23, RZ, RZ, R8 ;  /* 0x000000ffff177224 */ /* 0x000fca00078e0008 */
[----:B------:R1:W-:Y:S01]  /*44b10*/  STL.64 [R1+0x5488], R22 ;  /* 0x0054881601007387 */ /* 0x0003e20000100a00 */
[----:B------:R-:W2:Y:S02]  /*44b20*/  LDL.LU R12, [R1+0x8d0] ;  /* 0x0008d000010c7983 */ /* 0x000ea40000300800 */
[----:B------:R-:W2:Y:S02]  /*44b30*/  LDL.LU R13, [R1+0x8d4] ;  /* 0x0008d400010d7983 */ /* 0x000ea40000300800 */
[----:B------:R-:W3:Y:S01]  /*44b40*/  LDL.LU R14, [R1+0x8d8] ;  /* 0x0008d800010e7983 */ /* 0x000ee20000300800 */
[----:B------:R-:W3:Y:S04]  /*44b50*/  LDL.LU R15, [R1+0x8dc] ;  /* 0x0008dc00010f7983 */ /* 0x000ee80000300800 */
[----:B-1----:R-:W4:Y:S04]  /*44b60*/  LDL.64 R22, [R1+0x8] ;  /* 0x0000080001167983 */ /* 0x002f280000100a00 */
[----:B----4-:R1:W-:Y:S04]  /*44b70*/  STL.64 [R1+0x54a0], R22 ;  /* 0x0054a01601007387 */ /* 0x0103e80000100a00 */
[----:B-1----:R-:W4:Y:S04]  /*44b80*/  LDL.64 R22, [R1+0x18] ;  /* 0x0000180001167983 */ /* 0x002f280000100a00 */
[----:B----4-:R-:W-:Y:S01]  /*44b90*/  STL.64 [R1+0x54b8], R22 ;  /* 0x0054b81601007387 */ /* 0x010fe20000100a00 */
[----:B---3--:R-:W-:Y:S02]  /*44ba0*/  STL.64 [R1+0x5480], R14 ;  /* 0x0054800e01007387 */ /* 0x008fe40000100a00 */
[----:B--2---:R1:W-:Y:S02]  /*44bb0*/  STL.64 [R1+0x5478], R12 ;  /* 0x0054780c01007387 */ /* 0x0043e40000100a00 */
[----:B-1----:R-:W2:Y:S01]  /*44bc0*/  LDL.LU R12, [R1+0x8f0] ;  /* 0x0008f000010c7983 */ /* 0x002ea20000300800 */
[----:B------:R-:W2:Y:S02]  /*44bd0*/  LDL.LU R13, [R1+0x8f4] ;  /* 0x0008f400010d7983 */ /* 0x000ea40000300800 */
[----:B------:R-:W3:Y:S02]  /*44be0*/  LDL.LU R14, [R1+0x8f8] ;  /* 0x0008f800010e7983 */ /* 0x000ee40000300800 */
[----:B------:R-:W3:Y:S01]  /*44bf0*/  LDL.LU R15, [R1+0x8fc] ;  /* 0x0008fc00010f7983 */ /* 0x000ee20000300800 */
[----:B------:R-:W4:Y:S04]  /*44c00*/  LDL.64 R22, [R1+0x28] ;  /* 0x0000280001167983 */ /* 0x000f280000100a00 */
        /* <DEDUP_REMOVED lines=9> */
[----:B------:R-:W4:Y:S01]  /*44ca0*/  LDL.LU R16, [R1+0x940] ;  /* 0x0009400001107983 */ /* 0x000f220000300800 */
[----:B------:R-:W4:Y:S02]  /*44cb0*/  LDL.LU R17, [R1+0x944] ;  /* 0x0009440001117983 */ /* 0x000f240000300800 */
[----:B------:R-:W2:Y:S02]  /*44cc0*/  LDL.LU R18, [R1+0x948] ;  /* 0x0009480001127983 */ /* 0x000ea40000300800 */
[----:B------:R-:W2:Y:S01]  /*44cd0*/  LDL.LU R19, [R1+0x94c] ;  /* 0x00094c0001137983 */ /* 0x000ea20000300800 */
[----:B------:R-:W2:Y:S01]  /*44ce0*/  LDL.LU R8, [R1+0x950] ;  /* 0x0009500001087983 */ /* 0x000ea20000300800 */
[----:B------:R-:W2:Y:S02]  /*44cf0*/  LDL.LU R9, [R1+0x954] ;  /* 0x0009540001097983 */ /* 0x000ea40000300800 */
[----:B------:R-:W2:Y:S02]  /*44d00*/  LDL.LU R10, [R1+0x958] ;  /* 0x00095800010a7983 */ /* 0x000ea40000300800 */
[----:B------:R-:W2:Y:S02]  /*44d10*/  LDL.LU R11, [R1+0x95c] ;  /* 0x00095c00010b7983 */ /* 0x000ea40000300800 */
[----:B--2---:R1:W-:Y:S01]  /*44d20*/  STL.64 [R1+0x5510], R10 ;  /* 0x0055100a01007387 */ /* 0x0043e20000100a00 */
[----:B------:R-:W-:Y:S03]  /*44d30*/  STL.64 [R1+0x5508], R8 ;  /* 0x0055080801007387 */ /* 0x000fe60000100a00 */
[----:B-1----:R-:W2:Y:S04]  /*44d40*/  LDL.64 R10, [R1+0x68] ;  /* 0x00006800010a7983 */ /* 0x002ea80000100a00 */
[----:B--2---:R-:W-:Y:S01]  /*44d50*/  STL.64 [R1+0x5520], R10 ;  /* 0x0055200a01007387 */ /* 0x004fe20000100a00 */
[----:B------:R1:W-:Y:S02]  /*44d60*/  STL.64 [R1+0x5500], R18 ;  /* 0x0055001201007387 */ /* 0x0003e40000100a00 */
[----:B----4-:R2:W-:Y:S01]  /*44d70*/  STL.64 [R1+0x54f8], R16 ;  /* 0x0054f81001007387 */ /* 0x0105e20000100a00 */
[----:B-1----:R-:W4:Y:S04]  /*44d80*/  LDL.64 R18, [R1+0x58] ;  /* 0x0000580001127983 */ /* 0x002f280000100a00 */
[----:B----4-:R1:W-:Y:S01]  /*44d90*/  STL.64 [R1+0x5518], R18 ;  /* 0x0055181201007387 */ /* 0x0103e20000100a00 */
[----:B--2---:R-:W2:Y:S02]  /*44da0*/  LDL.LU R16, [R1+0x960] ;  /* 0x0009600001107983 */ /* 0x004ea40000300800 */
[----:B------:R-:W2:Y:S01]  /*44db0*/  LDL.LU R17, [R1+0x964] ;  /* 0x0009640001117983 */ /* 0x000ea20000300800 */
[----:B-1----:R-:W4:Y:S01]  /*44dc0*/  LDL.LU R18, [R1+0x968] ;  /* 0x0009680001127983 */ /* 0x002f220000300800 */
[----:B------:R-:W4:Y:S03]  /*44dd0*/  LDL.LU R19, [R1+0x96c] ;  /* 0x00096c0001137983 */ /* 0x000f260000300800 */
[----:B----4-:R-:W-:Y:S01]  /*44de0*/  STL.64 [R1+0x5530], R18 ;  /* 0x0055301201007387 */ /* 0x010fe20000100a00 */
[----:B--2---:R1:W-:Y:S03]  /*44df0*/  STL.64 [R1+0x5528], R16 ;  /* 0x0055281001007387 */ /* 0x0043e60000100a00 */
[----:B-1----:R-:W2:Y:S01]  /*44e00*/  LDL.LU R16, [R1+0x970] ;  /* 0x0009700001107983 */ /* 0x002ea20000300800 */
[----:B------:R-:W2:Y:S02]  /*44e10*/  LDL.LU R17, [R1+0x974] ;  /* 0x0009740001117983 */ /* 0x000ea40000300800 */
[----:B------:R-:W2:Y:S02]  /*44e20*/  LDL.LU R18, [R1+0x978] ;  /* 0x0009780001127983 */ /* 0x000ea40000300800 */
[----:B------:R-:W2:Y:S01]  /*44e30*/  LDL.LU R19, [R1+0x97c] ;  /* 0x00097c0001137983 */ /* 0x000ea20000300800 */
[----:B------:R-:W4:Y:S01]  /*44e40*/  LDL.64 R22, [R1+0x48] ;  /* 0x0000480001167983 */ /* 0x000f220000100a00 */
[----:B---3--:R-:W-:Y:S02]  /*44e50*/  STL.64 [R1+0x54b0], R14 ;  /* 0x0054b00e01007387 */ /* 0x008fe40000100a00 */
[----:B------:R1:W-:Y:S02]  /*44e60*/  STL.64 [R1+0x54a8], R12 ;  /* 0x0054a80c01007387 */ /* 0x0003e40000100a00 */
[----:B-1----:R-:W3:Y:S01]  /*44e70*/  LDL.LU R12, [R1+0x910] ;  /* 0x00091000010c7983 */ /* 0x002ee20000300800 */
[----:B------:R-:W3:Y:S02]  /*44e80*/  LDL.LU R13, [R1+0x914] ;  /* 0x00091400010d7983 */ /* 0x000ee40000300800 */
[----:B------:R-:W2:Y:S02]  /*44e90*/  LDL.LU R14, [R1+0x918] ;  /* 0x00091800010e7983 */ /* 0x000ea40000300800 */
[----:B------:R-:W2:Y:S02]  /*44ea0*/  LDL.LU R15, [R1+0x91c] ;  /* 0x00091c00010f7983 */ /* 0x000ea40000300800 */
[----:B------:R-:W-:-:S02]  /*44eb0*/  IMAD.MOV.U32 R10, RZ, RZ, R2 ;  /* 0x000000ffff0a7224 */ /* 0x000fc400078e0002 */
[----:B------:R-:W-:Y:S01]  /*44ec0*/  IMAD.MOV.U32 R11, RZ, RZ, R0 ;  /* 0x000000ffff0b7224 */ /* 0x000fe200078e0000 */
[----:B--2---:R-:W-:Y:S01]  /*44ed0*/  STL.64 [R1+0x54c8], R14 ;  /* 0x0054c80e01007387 */ /* 0x004fe20000100a00 */
[----:B---3--:R1:W-:Y:S03]  /*44ee0*/  STL.64 [R1+0x54c0], R12 ;  /* 0x0054c00c01007387 */ /* 0x0083e60000100a00 */
[----:B-1----:R-:W2:Y:S01]  /*44ef0*/  LDL.LU R12, [R1+0x920] ;  /* 0x00092000010c7983 */ /* 0x002ea20000300800 */
[----:B------:R-:W2:Y:S02]  /*44f00*/  LDL.LU R13, [R1+0x924] ;  /* 0x00092400010d7983 */ /* 0x000ea40000300800 */
[----:B------:R-:W3:Y:S02]  /*44f10*/  LDL.LU R14, [R1+0x928] ;  /* 0x00092800010e7983 */ /* 0x000ee40000300800 */
[----:B------:R-:W3:Y:S01]  /*44f20*/  LDL.LU R15, [R1+0x92c] ;  /* 0x00092c00010f7983 */ /* 0x000ee20000300800 */
[C---:B------:R-:W-:Y:S01]  /*44f30*/  HMMA.16816.F32.BF16 R8, R4.reuse, R10, R16 ;  /* 0x0000000a0408723c */ /* 0x040fe20000041810 */
[----:B---3--:R-:W-:Y:S01]  /*44f40*/  STL.64 [R1+0x54e0], R14 ;  /* 0x0054e00e01007387 */ /* 0x008fe20000100a00 */
[----:B--2---:R1:W-:Y:S03]  /*44f50*/  STL.64 [R1+0x54d8], R12 ;  /* 0x0054d80c01007387 */ /* 0x0043e60000100a00 */
[----:B-1----:R-:W2:Y:S01]  /*44f60*/  LDL.LU R12, [R1+0x930] ;  /* 0x00093000010c7983 */ /* 0x002ea20000300800 */
[----:B------:R-:W2:Y:S02]  /*44f70*/  LDL.LU R13, [R1+0x934] ;  /* 0x00093400010d7983 */ /* 0x000ea40000300800 */
[----:B------:R-:W2:Y:S02]  /*44f80*/  LDL.LU R14, [R1+0x938] ;  /* 0x00093800010e7983 */ /* 0x000ea40000300800 */
[----:B------:R-:W2:Y:S01]  /*44f90*/  LDL.LU R15, [R1+0x93c] ;  /* 0x00093c00010f7983 */ /* 0x000ea20000300800 */
[----:B------:R-:W-:Y:S01]  /*44fa0*/  STL [R1+0x5448], R3 ;  /* 0x0054480301007387 */ /* 0x000fe20000100800 */
[----:B0-----:R0:W-:Y:S02]  /*44fb0*/  STL.64 [R1+0x5340], R26 ;  /* 0x0053401a01007387 */ /* 0x0011e40000100a00 */
[----:B------:R-:W-:Y:S01]  /*44fc0*/  STL.64 [R1+0x5338], R24 ;  /* 0x0053381801007387 */ /* 0x000fe20000100a00 */
[----:B0-----:R-:W3:Y:S01]  /*44fd0*/  LDL.64 R26, [R1+0xb8] ;  /* 0x0000b800011a7983 */ /* 0x001ee20000100a00 */
[----:B------:R-:W2:Y:S02]  /*44fe0*/  LDL.LU.64 R18, [R1+0x5530] ;  /* 0x0055300001127983 */ /* 0x000ea40000300a00 */
[----:B------:R-:W2:Y:S05]  /*44ff0*/  LDL.LU.64 R16, [R1+0x5528] ;  /* 0x0055280001107983 */ /* 0x000eaa0000300a00 */
[----:B------:R-:W-:Y:S01]  /*45000*/  STL.64 [R1+0xed0], R8 ;  /* 0x000ed00801007387 */ /* 0x000fe20000100a00 */
[----:B------:R0:W-:Y:S04]  /*45010*/  STL.64 [R1+0xed8], R10 ;  /* 0x000ed80a01007387 */ /* 0x0001e80000100a00 */
        /* <DEDUP_REMOVED lines=11> */
[C---:B--2---:R-:W-:Y:S11]  /*450d0*/  HMMA.16816.F32.BF16 R8, R4.reuse, R18, R8 ;  /* 0x000000120408723c */ /* 0x044ff60000041808 */
[----:B------:R-:W-:Y:S11]  /*450e0*/  @!UPT UIADD3 URZ, URZ, URZ, URZ ;  /* 0x0000003f3f3ff290 */ /* 0x000ff6000fffe03f */
[----:B------:R-:W-:Y:S01]  /*450f0*/  @!UPT UIADD3 URZ, URZ, URZ, URZ ;  /* 0x0000003f3f3ff290 */ /* 0x000fe2000fffe03f */
[----:B------:R0:W-:Y:S01]  /*45100*/  STL.64 [R1+0xeb0], R8 ;  /* 0x000eb00801007387 */ /* 0x0001e20000100a00 */
[----:B------:R-:W-:Y:S02]  /*45110*/  STL.64 [R1+0xeb8], R10 ;  /* 0x000eb80a01007387 */ /* 0x000fe40000100a00 */
[----:B0-----:R-:W-:Y:S02]  /*45120*/  IMAD.MOV.U32 R9, RZ, RZ, R18 ;  /* 0x000000ffff097224 */ /* 0x001fe400078e0012 */
[----:B------:R-:W-:Y:S02]  /*45130*/  IMAD.MOV.U32 R8, RZ, RZ, R19 ;  /* 0x000000ffff087224 */ /* 0x000fe400078e0013 */
[----:B------:R-:W4:Y:S01]  /*45140*/  LDL.LU.64 R18, [R1+0x5500] ;  /* 0x0055000001127983 */ /* 0x000f220000300a00 */
[----:B------:R-:W4:Y:S02]  /*45150*/  LDL.LU.64 R16, [R1+0x54f8] ;  /* 0x0054f80001107983 */ /* 0x000f240000300a00 */
[C---:B----4-:R-:W-:Y:S11]  /*45160*/  HMMA.16816.F32.BF16 R16, R4.reuse, R22, R16 ;  /* 0x000000160410723c */ /* 0x050ff60000041810 */
[----:B------:R-:W-:Y:S11]  /*45170*/  @!UPT UIADD3 URZ, URZ, URZ, URZ ;  /* 0x0000003f3f3ff290 */ /* 0x000ff6000fffe03f */
[----:B------:R-:W-:Y:S01]  /*45180*/  @!UPT UIADD3 URZ, URZ, URZ, URZ ;  /* 0x0000003f3f3ff290 */ /* 0x000fe2000fffe03f */
[----:B------:R0:W-:Y:S01]  /*45190*/  STL.64 [R1+0xe90], R16 ;  /* 0x000e901001007387 */ /* 0x0001e20000100a00 */
[----:B------:R1:W-:Y:S02]  /*451a0*/  STL.64 [R1+0xe98], R18 ;  /* 0x000e981201007387 */ /* 0x0003e40000100a00 */
[----:B0-----:R-:W-:Y:S01]  /*451b0*/  IMAD.MOV.U32 R17, RZ, RZ, R22 ;  /* 0x000000ffff117224 */ /* 0x001fe200078e0016 */
[----:B-1----:R-:W2:Y:S01]  /*451c0*/  LDL.LU.64 R18, [R1+0x54f0] ;  /* 0x0054f00001127983 */ /* 0x002ea20000300a00 */
[----:B------:R-:W-:Y:S02]  /*451d0*/  IMAD.MOV.U32 R16, RZ, RZ, R23 ;  /* 0x000000ffff107224 */ /* 0x000fe400078e0017 */
[----:B------:R-:W4:Y:S02]  /*451e0*/  LDL.LU.64 R22, [R1+0x54e8] ;  /* 0x0054e80001167983 */ /* 0x000f240000300a00 */
[----:B----4-:R-:W-:Y:S01]  /*451f0*/  HMMA.16816.F32.BF16 R12, R4, R22, R12 ;  /* 0x00000016040c723c */ /* 0x010fe2000004180c */
[----:B------:R-:W-:-:S02]  /*45200*/  IMAD.MOV.U32 R10, RZ, RZ, R22 ;  /* 0x000000ffff0a7224 */ /* 0x000fc400078e0016 */
[----:B------:R-:W-:Y:S11]  /*45210*/  IMAD.MOV.U32 R11, RZ, RZ, R23 ;  /* 0x000000ffff0b7224 */ /* 0x000ff600078e0017 */
[----:B------:R-:W-:Y:S09]  /*45220*/  @!UPT UIADD3 URZ, URZ, URZ, URZ ;  /* 0x0000003f3f3ff290 */ /* 0x000ff2000fffe03f */
[----:B------:R-:W-:Y:S01]  /*45230*/  STL.64 [R1+0xe80], R12 ;  /* 0x000e800c01007387 */ /* 0x000fe20000100a00 */
[----:B------:R0:W-:Y:S03]  /*45240*/  STL.64 [R1+0xe88], R14 ;  /* 0x000e880e01007387 */ /* 0x0001e60000100a00 */
[----:B0-----:R-:W4:Y:S01]  /*45250*/  LDL.LU.64 R14, [R1+0x54e0] ;  /* 0x0054e000010e7983 */ /* 0x001f220000300a00 */
[----:B------:R-:W4:Y:S02]  /*45260*/  LDL.LU.64 R12, [R1+0x54d8] ;  /* 0x0054d800010c7983 */ /* 0x000f240000300a00 */
        /* <DEDUP_REMOVED lines=29> */
[----:B------:R-:W2:Y:S01]  /*45440*/  LDL.LU.64 R14, [R1+0x5480] ;  /* 0x00548000010e7983 */ /* 0x000ea20000300a00 */
[----:B------:R-:W2:Y:S11]  /*45450*/  LDL.LU.64 R12, [R1+0x5478] ;  /* 0x00547800010c7983 */ /* 0x000eb60000300a00 */
[----:B------:R-:W-:Y:S10]  /*45460*/  @!UPT UIADD3 URZ, URZ, URZ, URZ ;  /* 0x0000003f3f3ff290 */ /* 0x000ff4000fffe03f */
[----:B------:R-:W-:Y:S01]  /*45470*/  STL.64 [R1+0xe40], R20 ;  /* 0x000e401401007387 */ /* 0x000fe20000100a00 */
[----:B------:R0:W-:Y:S03]  /*45480*/  STL.64 [R1+0xe48], R22 ;  /* 0x000e481601007387 */ /* 0x0001e60000100a00 */
[----:B0-----:R-:W3:Y:S01]  /*45490*/  LDL.LU.64 R22, [R1+0x5470] ;  /* 0x0054700001167983 */ /* 0x001ee20000300a00 */
[----:B------:R-:W3:Y:S02]  /*454a0*/  LDL.LU.64 R20, [R1+0x5468] ;  /* 0x0054680001147983 */ /* 0x000ee40000300a00 */
[----:B---3--:R-:W-:Y:S01]  /*454b0*/  HMMA.16816.F32.BF16 R4, R4, R26, R20 ;  /* 0x0000001a0404723c */ /* 0x008fe20000041814 */
[----:B------:R-:W2:Y:S01]  /*454c0*/  LDL.LU.64 R22, [R1+0x5460] ;  /* 0x0054600001167983 */ /* 0x000ea20000300a00 */
[----:B------:R-:W2:Y:S11]  /*454d0*/  LDL.LU.64 R20, [R1+0x5458] ;  /* 0x0054580001147983 */ /* 0x000eb60000300a00 */
[----:B------:R-:W-:Y:S10]  /*454e0*/  @!UPT UIADD3 URZ, URZ, URZ, URZ ;  /* 0x0000003f3f3ff290 */ /* 0x000ff4000fffe03f */
[----:B------:R0:W-:Y:S01]  /*454f0*/  STL.64 [R1+0xe30], R4 ;  /* 0x000e300401007387 */ /* 0x0001e20000100a00 */
[----:B------:R1:W-:Y:S03]  /*45500*/  STL.64 [R1+0xe38], R6 ;  /* 0x000e380601007387 */ /* 0x0003e60000100a00 */
[----:B0-----:R-:W3:Y:S01]  /*45510*/  LDL.LU R4, [R1+0x8c0] ;  /* 0x0008c00001047983 */ /* 0x001ee20000300800 */
[----:B------:R-:W3:Y:S02]  /*45520*/  LDL.LU R5, [R1+0x8c4] ;  /* 0x0008c40001057983 */ /* 0x000ee40000300800 */
[----:B-1----:R-:W3:Y:S02]  /*45530*/  LDL.LU R6, [R1+0x8c8] ;  /* 0x0008c80001067983 */ /* 0x002ee40000300800 */
[----:B------:R-:W3:Y:S01]  /*45540*/  LDL.LU R7, [R1+0x8cc] ;  /* 0x0008cc0001077983 */ /* 0x000ee20000300800 */
[----:B------:R-:W-:Y:S01]  /*45550*/  STL.64 [R1+0x5348], R26 ;  /* 0x0053481a01007387 */ /* 0x000fe20000100a00 */
[C---:B--2---:R-:W-:Y:S11]  /*45560*/  HMMA.16816.F32.BF16 R12, R20.reuse, R18, R12 ;  /* 0x00000012140c723c */ /* 0x044ff6000004180c */
[----:B------:R-:W-:Y:S11]  /*45570*/  @!UPT UIADD3 URZ, URZ, URZ, URZ ;  /* 0x0000003f3f3ff290 */ /* 0x000ff6000fffe03f */
[----:B------:R-:W-:Y:S01]  /*45580*/  @!UPT UIADD3 URZ, URZ, URZ, URZ ;  /* 0x0000003f3f3ff290 */ /* 0x000fe2000fffe03f */
[----:B------:R-:W-:Y:S01]  /*45590*/  STL.64 [R1+0xe20], R12 ;  /* 0x000e200c01007387 */ /* 0x000fe20000100a00 */
[----:B------:R0:W-:Y:S03]  /*455a0*/  STL.64 [R1+0xe28], R14 ;  /* 0x000e280e01007387 */ /* 0x0001e60000100a00 */
[----:B0-----:R-:W3:Y:S01]  /*455b0*/  LDL.LU.64 R14, [R1+0x5450] ;  /* 0x00545000010e7983 */ /* 0x001ee20000300a00 */
[----:B------:R-:W-:Y:S02]  /*455c0*/  STL.64 [R1+0x5410], R18 ;  /* 0x0054101201007387 */ /* 0x000fe40000100a00 */
[----:B------:R-:W2:Y:S01]  /*455d0*/  LDL.64 R26, [R1+0xc8] ;  /* 0x0000c800011a7983 */ /* 0x000ea20000100a00 */
[----:B---3--:R-:W-:Y:S01]  /*455e0*/  HMMA.16816.F32.BF16 R4, R20, R14, R4 ;  /* 0x0000000e1404723c */ /* 0x008fe20000041804 */
[----:B--2---:R-:W-:Y:S11]  /*455f0*/  STL.64 [R1+0x5360], R26 ;  /* 0x0053601a01007387 */ /* 0x004ff60000100a00 */
[----:B------:R-:W-:Y:S11]  /*45600*/  @!UPT UIADD3 URZ, URZ, URZ, URZ ;  /* 0x0000003f3f3ff290 */ /* 0x000ff6000fffe03f */
[----:B------:R-:W-:Y:S01]  /*45610*/  STL.64 [R1+0xe10], R4 ;  /* 0x000e100401007387 */ /* 0x000fe20000100a00 */
[----:B------:R-:W-:Y:S02]  /*45620*/  STL.64 [R1+0xe18], R6 ;  /* 0x000e180601007387 */ /* 0x000fe40000100a00 */
[----:B------:R0:W-:Y:S02]  /*45630*/  STL.64 [R1+0x5330], R14 ;  /* 0x0053300e01007387 */ /* 0x0001e40000100a00 */
[----:B------:R-:W2:Y:S01]  /*45640*/  LDL.LU R12, [R1+0x7a0] ;  /* 0x0007a000010c7983 */ /* 0x000ea20000300800 */
[----:B------:R-:W2:Y:S04]  /*45650*/  LDL.LU R13, [R1+0x7a4] ;  /* 0x0007a400010d7983 */ /* 0x000ea80000300800 */
[----:B0-----:R-:W3:Y:S01]  /*45660*/  LDL.LU R14, [R1+0x7a8] ;  /* 0x0007a800010e7983 */ /* 0x001ee20000300800 */
[----:B------:R-:W3:Y:S02]  /*45670*/  LDL.LU R15, [R1+0x7ac] ;  /* 0x0007ac00010f7983 */ /* 0x000ee40000300800 */
[----:B------:R-:W-:-:S02]  /*45680*/  IMAD.MOV.U32 R26, RZ, RZ, R2 ;  /* 0x000000ffff1a7224 */ /* 0x000fc400078e0002 */
[----:B------:R-:W-:Y:S01]  /*45690*/  IMAD.MOV.U32 R27, RZ, RZ, R3 ;  /* 0x000000ffff1b7224 */ /* 0x000fe200078e0003 */
[----:B------:R-:W4:Y:S01]  /*456a0*/  LDL.LU R2, [R1+0x544c] ;  /* 0x00544c0001027983 */ /* 0x000f220000300800 */
[----:B------:R-:W4:Y:S03]  /*456b0*/  LDL.LU R3, [R1+0x5448] ;  /* 0x0054480001037983 */ /* 0x000f260000300800 */
        /* <DEDUP_REMOVED lines=8> */
[----:B------:R-:W-:-:S05]  /*45740*/  IMAD.MOV.U32 R27, RZ, RZ, R24 ;  /* 0x000000ffff1b7224 */ /* 0x000fca00078e0018 */
[----:B------:R-:W-:Y:S04]  /*45750*/  STL.64 [R1+0x5390], R26 ;  /* 0x0053901a01007387 */ /* 0x000fe80000100a00 */
[----:B---3--:R-:W-:Y:S01]  /*45760*/  STL.64 [R1+0x5370], R14 ;  /* 0x0053700e01007387 */ /* 0x008fe20000100a00 */
[----:B--2---:R0:W-:Y:S03]  /*45770*/  STL.64 [R1+0x5368], R12 ;  /* 0x0053680c01007387 */ /* 0x0041e60000100a00 */
[----:B0-----:R-:W2:Y:S01]  /*45780*/  LDL.LU R12, [R1+0x800] ;  /* 0x00080000010c7983 */ /* 0x001ea20000300800 */
[----:B------:R-:W2:Y:S02]  /*45790*/  LDL.LU R13, [R1+0x804] ;  /* 0x00080400010d7983 */ /* 0x000ea40000300800 */
[----:B------:R-:W3:Y:S02]  /*457a0*/  LDL.LU R14, [R1+0x808] ;  /* 0x00080800010e7983 */ /* 0x000ee40000300800 */
[----:B------:R-:W3:Y:S01]  /*457b0*/  LDL.LU R15, [R1+0x80c] ;  /* 0x00080c00010f7983 */ /* 0x000ee20000300800 */
[----:B------:R-:W2:Y:S01]  /*457c0*/  LDL.LU R24, [R1+0x820] ;  /* 0x0008200001187983 */ /* 0x000ea20000300800 */
[----:B------:R-:W2:Y:S02]  /*457d0*/  LDL.LU R25, [R1+0x824] ;  /* 0x0008240001197983 */ /* 0x000ea40000300800 */
[----:B------:R-:W2:Y:S02]  /*457e0*/  LDL.LU R26, [R1+0x828] ;  /* 0x00082800011a7983 */ /* 0x000ea40000300800 */
[----:B------:R-:W2:Y:S02]  /*457f0*/  LDL.LU R27, [R1+0x82c] ;  /* 0x00082c00011b7983 */ /* 0x000ea40000300800 */
[----:B--2---:R0:W-:Y:S01]  /*45800*/  STL.64 [R1+0x53a0], R26 ;  /* 0x0053a01a01007387 */ /* 0x0041e20000100a00 */
[----:B------:R-:W-:Y:S02]  /*45810*/  STL.64 [R1+0x5398], R24 ;  /* 0x0053981801007387 */ /* 0x000fe40000100a00 */
[----:B0-----:R-:W-:-:S02]  /*45820*/  IMAD.MOV.U32 R26, RZ, RZ, R10 ;  /* 0x000000ffff1a7224 */ /* 0x001fc400078e000a */
[----:B------:R-:W-:Y:S01]  /*45830*/  IMAD.MOV.U32 R27, RZ, RZ, R11 ;  /* 0x000000ffff1b7224 */ /* 0x000fe200078e000b */
[----:B------:R-:W2:Y:S01]  /*45840*/  LDL.LU R10, [R1+0x5444] ;  /* 0x00544400010a7983 */ /* 0x000ea20000300800 */
[----:B------:R-:W2:Y:S03]  /*45850*/  LDL.LU R11, [R1+0x5440] ;  /* 0x00544000010b7983 */ /* 0x000ea60000300800 */
[----:B------:R-:W-:Y:S01]  /*45860*/  STL.64 [R1+0x53b8], R26 ;  /* 0x0053b81a01007387 */ /* 0x000fe20000100a00 */
[----:B---3--:R-:W-:Y:S02]  /*45870*/  STL.64 [R1+0x5388], R14 ;  /* 0x0053880e01007387 */ /* 0x008fe40000100a00 */
[----:B------:R0:W-:Y:S02]  /*45880*/  STL.64 [R1+0x5380], R12 ;  /* 0x0053800c01007387 */ /* 0x0001e40000100a00 */
[----:B0-----:R-:W3:Y:S01]  /*45890*/  LDL.LU R12, [R1+0x810] ;  /* 0x00081000010c7983 */ /* 0x001ee20000300800 */
[----:B------:R-:W3:Y:S02]  /*458a0*/  LDL.LU R13, [R1+0x814] ;  /* 0x00081400010d7983 */ /* 0x000ee40000300800 */
[----:B------:R-:W2:Y:S02]  /*458b0*/  LDL.LU R14, [R1+0x818] ;  /* 0x00081800010e7983 */ /* 0x000ea40000300800 */
[----:B------:R-:W2:Y:S02]  /*458c0*/  LDL.LU R15, [R1+0x81c] ;  /* 0x00081c00010f7983 */ /* 0x000ea40000300800 */
[----:B------:R-:W-:-:S02]  /*458d0*/  IMAD.MOV.U32 R26, RZ, RZ, R17 ;  /* 0x000000ffff1a7224 */ /* 0x000fc400078e0011 */
[----:B------:R-:W-:-:S05]  /*458e0*/  IMAD.MOV.U32 R27, RZ, RZ, R16 ;  /* 0x000000ffff1b7224 */ /* 0x000fca00078e0010 */
[----:B------:R0:W-:Y:S02]  /*458f0*/  STL.64 [R1+0x53d0], R26 ;  /* 0x0053d01a01007387 */ /* 0x0001e40000100a00 */
[----:B0-----:R-:W-:Y:S02]  /*45900*/  IMAD.MOV.U32 R26, RZ, RZ, R9 ;  /* 0x000000ffff1a7224 */ /* 0x001fe400078e0009 */
[----:B------:R-:W-:-:S05]  /*45910*/  IMAD.MOV.U32 R27, RZ, RZ, R8 ;  /* 0x000000ffff1b7224 */ /* 0x000fca00078e0008 */
[----:B------:R-:W-:Y:S04]  /*45920*/  STL.64 [R1+0x53e8], R26 ;  /* 0x0053e81a01007387 */ /* 0x000fe80000100a00 */
[----:B--2---:R-:W-:Y:S01]  /*45930*/  STL.64 [R1+0x53b0], R14 ;  /* 0x0053b00e01007387 */ /* 0x004fe20000100a00 */
[----:B---3--:R0:W-:Y:S03]  /*45940*/  STL.64 [R1+0x53a8], R12 ;  /* 0x0053a80c01007387 */ /* 0x0081e60000100a00 */
        /* <DEDUP_REMOVED lines=9> */
[----:B------:R-:W-:Y:S03]  /*459e0*/  STL.64 [R1+0x5418], R16 ;  /* 0x0054181001007387 */ /* 0x000fe60000100a00 */
[----:B0-----:R-:W2:Y:S04]  /*459f0*/  LDL.64 R18, [R1+0x98] ;  /* 0x0000980001127983 */ /* 0x001ea80000100a00 */
[----:B--2---:R0:W-:Y:S04]  /*45a00*/  STL.64 [R1+0x5430], R18 ;  /* 0x0054301201007387 */ /* 0x0041e80000100a00 */
[----:B0-----:R-:W2:Y:S04]  /*45a10*/  LDL.64 R18, [R1+0xa8] ;  /* 0x0000a80001127983 */ /* 0x001ea80000100a00 */
[----:B--2---:R0:W-:Y:S01]  /*45a20*/  STL.64 [R1+0x5438], R18 ;  /* 0x0054381201007387 */ /* 0x0041e20000100a00 */
[----:B------:R-:W2:Y:S02]  /*45a30*/  LDL.LU R16, [R1+0x8b0] ;  /* 0x0008b00001107983 */ /* 0x000ea40000300800 */
[----:B------:R-:W2:Y:S01]  /*45a40*/  LDL.LU R17, [R1+0x8b4] ;  /* 0x0008b40001117983 */ /* 0x000ea20000300800 */
[----:B0-----:R-:W2:Y:S01]  /*45a50*/  LDL.LU R18, [R1+0x8b8] ;  /* 0x0008b80001127983 */ /* 0x001ea20000300800 */
[----:B------:R-:W2:Y:S02]  /*45a60*/  LDL.LU R19, [R1+0x8bc] ;  /* 0x0008bc0001137983 */ /* 0x000ea40000300800 */
[----:B------:R-:W2:Y:S02]  /*45a70*/  LDL.64 R6, [R1+0x88] ;  /* 0x0000880001067983 */ /* 0x000ea40000100a00 */
[----:B--2---:R0:W-:Y:S01]  /*45a80*/  STL.64 [R1+0x5428], R6 ;  /* 0x0054280601007387 */ /* 0x0041e20000100a00 */
[----:B------:R-:W2:Y:S02]  /*45a90*/  LDL.LU R4, [R1+0x890] ;  /* 0x0008900001047983 */ /* 0x000ea40000300800 */
[----:B------:R-:W2:Y:S01]  /*45aa0*/  LDL.LU R5, [R1+0x894] ;  /* 0x0008940001057983 */ /* 0x000ea20000300800 */
[----:B0-----:R-:W2:Y:S01]  /*45ab0*/  LDL.LU R6, [R1+0x898] ;  /* 0x0008980001067983 */ /* 0x001ea20000300800 */
[----:B------:R-:W2:Y:S02]  /*45ac0*/  LDL.LU R7, [R1+0x89c] ;  /* 0x00089c0001077983 */ /* 0x000ea40000300800 */
[----:B------:R-:W2:Y:S02]  /*45ad0*/  LDL.LU R24, [R1+0x860] ;  /* 0x0008600001187983 */ /* 0x000ea40000300800 */
[----:B------:R-:W2:Y:S01]  /*45ae0*/  LDL.LU R25, [R1+0x864] ;  /* 0x0008640001197983 */ /* 0x000ea20000300800 */
[----:B------:R-:W2:Y:S01]  /*45af0*/  LDL.LU R26, [R1+0x868] ;  /* 0x00086800011a7983 */ /* 0x000ea20000300800 */
[----:B------:R-:W2:Y:S03]  /*45b00*/  LDL.LU R27, [R1+0x86c] ;  /* 0x00086c00011b7983 */ /* 0x000ea60000300800 */
[----:B--2---:R0:W-:Y:S01]  /*45b10*/  STL.64 [R1+0x53f8], R26 ;  /* 0x0053f81a01007387 */ /* 0x0041e20000100a00 */
[----:B------:R-:W-:Y:S03]  /*45b20*/  STL.64 [R1+0x53f0], R24 ;  /* 0x0053f01801007387 */ /* 0x000fe60000100a00 */
[----:B0-----:R-:W2:Y:S01]  /*45b30*/  LDL.64 R26, [R1+0x78] ;  /* 0x00007800011a7983 */ /* 0x001ea20000100a00 */
[----:B---3--:R-:W-:Y:S02]  /*45b40*/  STL.64 [R1+0x53c8], R14 ;  /* 0x0053c80e01007387 */ /* 0x008fe40000100a00 */
[----:B------:R0:W-:Y:S02]  /*45b50*/  STL.64 [R1+0x53c0], R12 ;  /* 0x0053c00c01007387 */ /* 0x0001e40000100a00 */
[----:B0-----:R-:W3:Y:S01]  /*45b60*/  LDL.LU R12, [R1+0x840] ;  /* 0x00084000010c7983 */ /* 0x001ee20000300800 */
[----:B------:R-:W3:Y:S02]  /*45b70*/  LDL.LU R13, [R1+0x844] ;  /* 0x00084400010d7983 */ /* 0x000ee40000300800 */
[----:B------:R-:W2:Y:S02]  /*45b80*/  LDL.LU R14, [R1+0x848] ;  /* 0x00084800010e7983 */ /* 0x000ea40000300800 */
[----:B------:R-:W2:Y:S01]  /*45b90*/  LDL.LU R15, [R1+0x84c] ;  /* 0x00084c00010f7983 */ /* 0x000ea20000300800 */
[C---:B------:R-:W-:Y:S01]  /*45ba0*/  HMMA.16816.F32.BF16 R16, R20.reuse, R10, R16 ;  /* 0x0000000a1410723c */ /* 0x040fe20000041810 */
[----:B--2---:R-:W-:Y:S01]  /*45bb0*/  STL.64 [R1+0x53e0], R14 ;  /* 0x0053e00e01007387 */ /* 0x004fe20000100a00 */
[----:B---3--:R0:W-:Y:S03]  /*45bc0*/  STL.64 [R1+0x53d8], R12 ;  /* 0x0053d80c01007387 */ /* 0x0081e60000100a00 */
        /* <DEDUP_REMOVED lines=9> */
[----:B------:R-:W2:Y:S02]  /*45c60*/  LDL.LU R15, [R1+0x87c] ;  /* 0x00087c00010f7983 */ /* 0x000ea40000300800 */
[----:B------:R-:W-:Y:S01]  /*45c70*/  STL.64 [R1+0xe00], R16 ;  /* 0x000e001001007387 */ /* 0x000fe20000100a00 */
[----:B------:R0:W-:Y:S03]  /*45c80*/  STL.64 [R1+0xe08], R18 ;  /* 0x000e081201007387 */ /* 0x0001e60000100a00 */
[----:B0-----:R-:W3:Y:S01]  /*45c90*/  LDL.LU.64 R18, [R1+0x5438] ;  /* 0x0054380001127983 */ /* 0x001ee20000300a00 */
[----:B------:R0:W-:Y:S02]  /*45ca0*/  STL.64 [R1+0x5328], R10 ;  /* 0x0053280a01007387 */ /* 0x0001e40000100a00 */
[----:B------:R-:W3:Y:S02]  /*45cb0*/  LDL.LU R8, [R1+0x8a0] ;  /* 0x0008a00001087983 */ /* 0x000ee40000300800 */
[----:B------:R-:W3:Y:S01]  /*45cc0*/  LDL.LU R9, [R1+0x8a4] ;  /* 0x0008a40001097983 */ /* 0x000ee20000300800 */
[----:B0-----:R-:W3:Y:S01]  /*45cd0*/  LDL.LU R10, [R1+0x8a8] ;  /* 0x0008a800010a7983 */ /* 0x001ee20000300800 */
[----:B------:R-:W3:Y:S02]  /*45ce0*/  LDL.LU R11, [R1+0x8ac] ;  /* 0x0008ac00010b7983 */ /* 0x000ee40000300800 */
[C---:B---3--:R-:W-:Y:S11]  /*45cf0*/  HMMA.16816.F32.BF16 R8, R20.reuse, R18, R8 ;  /* 0x000000121408723c */ /* 0x048ff60000041808 */
[----:B------:R-:W-:Y:S11]  /*45d00*/  @!UPT UIADD3 URZ, URZ, URZ, URZ ;  /* 0x0000003f3f3ff290 */ /* 0x000ff6000fffe03f */
[----:B------:R-:W-:Y:S01]  /*45d10*/  @!UPT UIADD3 URZ, URZ, URZ, URZ ;  /* 0x0000003f3f3ff290 */ /* 0x000fe2000fffe03f */
        /* <DEDUP_REMOVED lines=13> */
[----:B------:R-:W3:Y:S01]  /*45df0*/  LDL.LU.64 R16, [R1+0x5418] ;  /* 0x0054180001107983 */ /* 0x000ee20000300a00 */
[C---:B--2---:R-:W-:Y:S08]  /*45e00*/  HMMA.16816.F32.BF16 R12, R20.reuse, R26, R12 ;  /* 0x0000001a140c723c */ /* 0x044ff0000004180c */
[----:B---3--:R-:W-:Y:S11]  /*45e10*/  HMMA.16816.F32.BF16 R16, R20, R6, R16 ;  /* 0x000000061410723c */ /* 0x008ff60000041810 */
[----:B------:R-:W-:Y:S11]  /*45e20*/  @!UPT UIADD3 URZ, URZ, URZ, URZ ;  /* 0x0000003f3f3ff290 */ /* 0x000ff6000fffe03f */
[----:B------:R-:W-:Y:S01]  /*45e30*/  @!UPT UIADD3 URZ, URZ, URZ, URZ ;  /* 0x0000003f3f3ff290 */ /* 0x000fe2000fffe03f */
[----:B------:R0:W-:Y:S02]  /*45e40*/  STL.64 [R1+0xdd0], R16 ;  /* 0x000dd01001007387 */ /* 0x0001e40000100a00 */
[----:B0-----:R-:W-:Y:S02]  /*45e50*/  IMAD.MOV.U32 R17, RZ, RZ, R6 ;  /* 0x000000ffff117224 */ /* 0x001fe400078e0006 */
[----:B------:R-:W-:Y:S02]  /*45e60*/  IMAD.MOV.U32 R16, RZ, RZ, R7 ;  /* 0x000000ffff107224 */ /* 0x000fe400078e0007 */
[----:B----4-:R-:W0:Y:S04]  /*45e70*/  LDSM.16.MT88.4 R4, [R3+0x12080] ;  /* 0x012080000304783b */ /* 0x010e280000004200 */
[----:B------:R1:W-:Y:S04]  /*45e80*/  STL.64 [R1+0xdd8], R18 ;  /* 0x000dd81201007387 */ /* 0x0003e80000100a00 */
[----:B-1----:R-:W2:Y:S04]  /*45e90*/  LDL.LU.64 R18, [R1+0x5410] ;  /* 0x0054100001127983 */ /* 0x002ea80000300a00 */
[----:B0-----:R0:W-:Y:S01]  /*45ea0*/  STL.64 [R1+0x5230], R6 ;  /* 0x0052300601007387 */ /* 0x0011e20000100a00 */
[----:B------:R-:W-:Y:S02]  /*45eb0*/  STL.64 [R1+0x5228], R4 ;  /* 0x0052280401007387 */ /* 0x000fe40000100a00 */
[----:B------:R-:W-:Y:S02]  /*45ec0*/  STL.64 [R1+0xdc0], R12 ;  /* 0x000dc00c01007387 */ /* 0x000fe40000100a00 */
[----:B------:R1:W-:Y:S02]  /*45ed0*/  STL.64 [R1+0xdc8], R14 ;  /* 0x000dc80e01007387 */ /* 0x0003e40000100a00 */
[----:B0-----:R-:W-:-:S02]  /*45ee0*/  IMAD.MOV.U32 R6, RZ, RZ, R2 ;  /* 0x000000ffff067224 */ /* 0x001fc400078e0002 */
[----:B------:R-:W-:Y:S02]  /*45ef0*/  IMAD.MOV.U32 R7, RZ, RZ, R0 ;  /* 0x000000ffff077224 */ /* 0x000fe400078e0000 */
[----:B------:R-:W-:Y:S01]  /*45f00*/  IMAD.MOV.U32 R2, RZ, RZ, R26 ;  /* 0x000000ffff027224 */ /* 0x000fe200078e001a */
[----:B-1----:R-:W3:Y:S01]  /*45f10*/  LDL.LU.64 R14, [R1+0x5408] ;  /* 0x00540800010e7983 */ /* 0x002ee20000300a00 */
[----:B------:R-:W3:Y:S02]  /*45f20*/  LDL.LU.64 R12, [R1+0x5400] ;  /* 0x00540000010c7983 */ /* 0x000ee40000300a00 */
[----:B------:R-:W-:Y:S02]  /*45f30*/  IMAD.MOV.U32 R0, RZ, RZ, R27 ;  /* 0x000000ffff007224 */ /* 0x000fe400078e001b */
[----:B------:R-:W4:Y:S01]  /*45f40*/  LDL.LU.64 R26, [R1+0x53f8] ;  /* 0x0053f800011a7983 */ /* 0x000f220000300a00 */
[----:B------:R-:W4:Y:S02]  /*45f50*/  LDL.LU.64 R24, [R1+0x53f0] ;  /* 0x0053f00001187983 */ /* 0x000f240000300a00 */
[C---:B----4-:R-:W-:Y:S11]  /*45f60*/  HMMA.16816.F32.BF16 R24, R20.reuse, R6, R24 ;  /* 0x000000061418723c */ /* 0x050ff60000041818 */
[----:B------:R-:W-:Y:S11]  /*45f70*/  @!UPT UIADD3 URZ, URZ, URZ, URZ ;  /* 0x0000003f3f3ff290 */ /* 0x000ff6000fffe03f */
[----:B------:R-:W-:Y:S01]  /*45f80*/  @!UPT UIADD3 URZ, URZ, URZ, URZ ;  /* 0x0000003f3f3ff290 */ /* 0x000fe2000fffe03f */
[----:B------:R-:W-:Y:S01]  /*45f90*/  STL.64 [R1+0xdb0], R24 ;  /* 0x000db01801007387 */ /* 0x000fe20000100a00 */
[----:B------:R0:W-:Y:S03]  /*45fa0*/  STL.64 [R1+0xdb8], R26 ;  /* 0x000db81a01007387 */ /* 0x0001e60000100a00 */
[----:B0-----:R-:W3:Y:S01]  /*45fb0*/  LDL.LU.64 R26, [R1+0x53e8] ;  /* 0x0053e800011a7983 */ /* 0x001ee20000300a00 */
[----:B------:R-:W-:Y:S01]  /*45fc0*/  STL.64 [R1+0x52c8], R6 ;  /* 0x0052c80601007387 */ /* 0x000fe20000100a00 */
        /* <DEDUP_REMOVED lines=14> */
[----:B---3--:R-:W-:Y:S02]  /*460b0*/  HMMA.16816.F32.BF16 R24, R20, R26, R12 ;  /* 0x0000001a1418723c */ /* 0x008fe4000004180c */
[----:B------:R-:W3:Y:S01]  /*460c0*/  LDL.LU.64 R14, [R1+0x53b0] ;  /* 0x0053b000010e7983 */ /* 0x000ee20000300a00 */
[----:B------:R-:W3:Y:S11]  /*460d0*/  LDL.LU.64 R12, [R1+0x53a8] ;  /* 0x0053a800010c7983 */ /* 0x000ef60000300a00 */
[----:B------:R-:W-:Y:S09]  /*460e0*/  @!UPT UIADD3 URZ, URZ, URZ, URZ ;  /* 0x0000003f3f3ff290 */ /* 0x000ff2000fffe03f */
[----:B------:R-:W-:Y:S01]  /*460f0*/  STL.64 [R1+0xd80], R24 ;  /* 0x000d801801007387 */ /* 0x000fe20000100a00 */
[----:B------:R0:W-:Y:S03]  /*46100*/  STL.64 [R1+0xd88], R26 ;  /* 0x000d881a01007387 */ /* 0x0001e60000100a00 */
[----:B0-----:R-:W4:Y:S01]  /*46110*/  LDL.LU.64 R26, [R1+0x53a0] ;  /* 0x0053a000011a7983 */ /* 0x001f220000300a00 */
[----:B------:R-:W4:Y:S02]  /*46120*/  LDL.LU.64 R24, [R1+0x5398] ;  /* 0x0053980001187983 */ /* 0x000f240000300a00 */
[----:B------:R-:W-:Y:S02]  /*46130*/  IMAD.MOV.U32 R6, RZ, RZ, R29 ;  /* 0x000000ffff067224 */ /* 0x000fe400078e001d */
[----:B------:R-:W-:-:S07]  /*46140*/  IMAD.MOV.U32 R7, RZ, RZ, R28 ;  /* 0x000000ffff077224 */ /* 0x000fce00078e001c */
[C---:B----4-:R-:W-:Y:S01]  /*46150*/  HMMA.16816.F32.BF16 R4, R20.reuse, R6, R24 ;  /* 0x000000061404723c */ /* 0x050fe20000041818 */
[----:B------:R-:W3:Y:S11]  /*46160*/  LDL.LU.64 R26, [R1+0x5390] ;  /* 0x00539000011a7983 */ /* 0x000ef60000300a00 */
[----:B------:R-:W-:Y:S11]  /*46170*/  @!UPT UIADD3 URZ, URZ, URZ, URZ ;  /* 0x0000003f3f3ff290 */ /* 0x000ff6000fffe03f */
[----:B------:R-:W-:Y:S01]  /*46180*/  STL.64 [R1+0xd70], R4 ;  /* 0x000d700401007387 */ /* 0x000fe20000100a00 */
        /* <DEDUP_REMOVED lines=14> */
[----:B0-----:R-:W3:Y:S01]  /*46270*/  LDL.LU.64 R26, [R1+0x5360] ;  /* 0x00536000011a7983 */ /* 0x001ee20000300a00 */
[----:B------:R-:W-:Y:S02]  /*46280*/  IMAD.MOV.U32 R6, RZ, RZ, R2 ;  /* 0x000000ffff067224 */ /* 0x000fe400078e0002 */
[----:B------:R-:W-:Y:S01]  /*46290*/  IMAD.MOV.U32 R7, RZ, RZ, R0 ;  /* 0x000000ffff077224 */ /* 0x000fe200078e0000 */
[C---:B---3--:R-:W-:Y:S01]  /*462a0*/  HMMA.16816.F32.BF16 R12, R20.reuse, R26, R12 ;  /* 0x0000001a140c723c */ /* 0x048fe2000004180c */
[----:B------:R-:W-:Y:S02]  /*462b0*/  IMAD.MOV.U32 R2, RZ, RZ, R26 ;  /* 0x000000ffff027224 */ /* 0x000fe400078e001a */
[----:B------:R-:W-:Y:S11]  /*462c0*/  IMAD.MOV.U32 R0, RZ, RZ, R27 ;  /* 0x000000ffff007224 */ /* 0x000ff600078e001b */
[----:B------:R-:W-:Y:S09]  /*462d0*/  @!UPT UIADD3 URZ, URZ, URZ, URZ ;  /* 0x0000003f3f3ff290 */ /* 0x000ff2000fffe03f */
[----:B------:R-:W-:Y:S01]  /*462e0*/  STL.64 [R1+0xd40], R12 ;  /* 0x000d400c01007387 */ /* 0x000fe20000100a00 */
[----:B------:R0:W-:Y:S03]  /*462f0*/  STL.64 [R1+0xd48], R14 ;  /* 0x000d480e01007387 */ /* 0x0001e60000100a00 */
[----:B0-----:R-:W3:Y:S01]  /*46300*/  LDL.LU.64 R14, [R1+0x5358] ;  /* 0x00535800010e7983 */ /* 0x001ee20000300a00 */
[----:B------:R-:W3:Y:S02]  /*46310*/  LDL.LU.64 R12, [R1+0x5350] ;  /* 0x00535000010c7983 */ /* 0x000ee40000300a00 */
[----:B------:R-:W3:Y:S02]  /*46320*/  LDL.LU.64 R26, [R1+0x5348] ;  /* 0x00534800011a7983 */ /* 0x000ee40000300a00 */
[----:B---3--:R-:W-:Y:S01]  /*46330*/  HMMA.16816.F32.BF16 R12, R20, R26, R12 ;  /* 0x0000001a140c723c */ /* 0x008fe2000004180c */
[----:B------:R-:W-:-:S02]  /*46340*/  IMAD.MOV.U32 R5, RZ, RZ, R26 ;  /* 0x000000ffff057224 */ /* 0x000fc400078e001a */
[----:B------:R-:W-:Y:S11]  /*46350*/  IMAD.MOV.U32 R4, RZ, RZ, R27 ;  /* 0x000000ffff047224 */ /* 0x000ff600078e001b */
[----:B------:R-:W-:Y:S09]  /*46360*/  @!UPT UIADD3 URZ, URZ, URZ, URZ ;  /* 0x0000003f3f3ff290 */ /* 0x000ff2000fffe03f */
[----:B------:R0:W-:Y:S01]  /*46370*/  STL.64 [R1+0xd30], R12 ;  /* 0x000d300c01007387 */ /* 0x0001e20000100a00 */
[----:B------:R1:W-:Y:S02]  /*46380*/  STL.64 [R1+0xd38], R14 ;  /* 0x000d380e01007387 */ /* 0x0003e40000100a00 */
[----:B------:R-:W2:Y:S02]  /*46390*/  LDL.LU.64 R26, [R1+0x5340] ;  /* 0x00534000011a7983 */ /* 0x000ea40000300a00 */
[----:B------:R-:W2:Y:S01]  /*463a0*/  LDL.LU.64 R24, [R1+0x5338] ;  /* 0x0053380001187983 */ /* 0x000ea20000300a00 */
[----:B0-----:R-:W2:Y:S01]  /*463b0*/  LDL.LU R12, [R1+0x7e0] ;  /* 0x0007e000010c7983 */ /* 0x001ea20000300800 */
[----:B------:R-:W2:Y:S02]  /*463c0*/  LDL.LU R13, [R1+0x7e4] ;  /* 0x0007e400010d7983 */ /* 0x000ea40000300800 */
[----:B-1----:R-:W2:Y:S02]  /*463d0*/  LDL.LU R14, [R1+0x7e8] ;  /* 0x0007e800010e7983 */ /* 0x002ea40000300800 */
[----:B------:R-:W2:Y:S01]  /*463e0*/  LDL.LU R15, [R1+0x7ec] ;  /* 0x0007ec00010f7983 */ /* 0x000ea20000300800 */
[----:B------:R-:W-:Y:S01]  /*463f0*/  STL.64 [R1+0x52e8], R6 ;  /* 0x0052e80601007387 */ /* 0x000fe20000100a00 */
[----:B------:R0:W-:Y:S03]  /*46400*/  STL.64 [R1+0x52e0], R4 ;  /* 0x0052e00401007387 */ /* 0x0001e60000100a00 */
[----:B0-----:R-:W3:Y:S01]  /*46410*/  LDL.LU R4, [R1+0x780] ;  /* 0x0007800001047983 */ /* 0x001ee20000300800 */
[----:B------:R-:W3:Y:S02]  /*46420*/  LDL.LU R5, [R1+0x784] ;  /* 0x0007840001057983 */ /* 0x000ee40000300800 */
[----:B------:R-:W4:Y:S02]  /*46430*/  LDL.LU R6, [R1+0x788] ;  /* 0x0007880001067983 */ /* 0x000f240000300800 */
[----:B------:R-:W4:Y:S02]  /*46440*/  LDL.LU R7, [R1+0x78c] ;  /* 0x00078c0001077983 */ /* 0x000f240000300800 */
[----:B------:R-:W-:-:S02]  /*46450*/  IMAD.MOV.U32 R22, RZ, RZ, R17 ;  /* 0x000000ffff167224 */ /* 0x000fc400078e0011 */
[----:B------:R-:W-:Y:S01]  /*46460*/  IMAD.MOV.U32 R23, RZ, RZ, R16 ;  /* 0x000000ffff177224 */ /* 0x000fe200078e0010 */
[----:B----4-:R0:W-:Y:S01]  /*46470*/  STL.64 [R1+0x52f8], R6 ;  /* 0x0052f80601007387 */ /* 0x0101e20000100a00 */
[----:B---3--:R-:W-:Y:S02]  /*46480*/  STL.64 [R1+0x52f0], R4 ;  /* 0x0052f00401007387 */ /* 0x008fe40000100a00 */
[----:B0-----:R-:W-:Y:S02]  /*46490*/  IMAD.MOV.U32 R6, RZ, RZ, R11 ;  /* 0x000000ffff067224 */ /* 0x001fe400078e000b */
[----:B------:R-:W-:-:S05]  /*464a0*/  IMAD.MOV.U32 R7, RZ, RZ, R10 ;  /* 0x000000ffff077224 */ /* 0x000fca00078e000a */
[----:B------:R0:W-:Y:S02]  /*464b0*/  STL.64 [R1+0x5308], R6 ;  /* 0x0053080601007387 */ /* 0x0001e40000100a00 */
[----:B0-----:R-:W-:Y:S02]  /*464c0*/  IMAD.MOV.U32 R6, RZ, RZ, R9 ;  /* 0x000000ffff067224 */ /* 0x001fe400078e0009 */
[----:B------:R-:W-:Y:S02]  /*464d0*/  IMAD.MOV.U32 R7, RZ, RZ, R8 ;  /* 0x000000ffff077224 */ /* 0x000fe400078e0008 */
[----:B------:R-:W3:Y:S01]  /*464e0*/  LDL.LU R8, [R1+0x7d0] ;  /* 0x0007d00001087983 */ /* 0x000ee20000300800 */
[----:B------:R-:W3:Y:S02]  /*464f0*/  LDL.LU R9, [R1+0x7d4] ;  /* 0x0007d40001097983 */ /* 0x000ee40000300800 */
[----:B------:R-:W3:Y:S02]  /*46500*/  LDL.LU R10, [R1+0x7d8] ;  /* 0x0007d800010a7983 */ /* 0x000ee40000300800 */
[----:B------:R-:W3:Y:S01]  /*46510*/  LDL.LU R11, [R1+0x7dc] ;  /* 0x0007dc00010b7983 */ /* 0x000ee20000300800 */
[----:B------:R0:W-:Y:S01]  /*46520*/  STL.64 [R1+0x5320], R6 ;  /* 0x0053200601007387 */ /* 0x0001e20000100a00 */
[----:B------:R-:W4:Y:S02]  /*46530*/  LDL.LU R4, [R1+0x7c0] ;  /* 0x0007c00001047983 */ /* 0x000f240000300800 */
[----:B------:R-:W4:Y:S01]  /*46540*/  LDL.LU R5, [R1+0x7c4] ;  /* 0x0007c40001057983 */ /* 0x000f220000300800 */
[----:B0-----:R-:W4:Y:S01]  /*46550*/  LDL.LU R6, [R1+0x7c8] ;  /* 0x0007c80001067983 */ /* 0x001f220000300800 */
[----:B------:R-:W4:Y:S02]  /*46560*/  LDL.LU R7, [R1+0x7cc] ;  /* 0x0007cc0001077983 */ /* 0x000f240000300800 */
[----:B------:R0:W-:Y:S02]  /*46570*/  STL.64 [R1+0x5300], R22 ;  /* 0x0053001601007387 */ /* 0x0001e40000100a00 */
[----:B------:R-:W3:Y:S01]  /*46580*/  LDL.LU R20, [R1+0x790] ;  /* 0x0007900001147983 */ /* 0x000ee20000300800 */
[----:B------:R-:W3:Y:S04]  /*46590*/  LDL.LU R21, [R1+0x794] ;  /* 0x0007940001157983 */ /* 0x000ee80000300800 */
[----:B0-----:R-:W3:Y:S01]  /*465a0*/  LDL.LU R22, [R1+0x798] ;  /* 0x0007980001167983 */ /* 0x001ee20000300800 */
[----:B------:R-:W3:Y:S01]  /*465b0*/  LDL.LU R23, [R1+0x79c] ;  /* 0x00079c0001177983 */ /* 0x000ee20000300800 */
[C---:B--2---:R-:W-:Y:S02]  /*465c0*/  HMMA.16816.F32.BF16 R12, R24.reuse, R18, R12 ;  /* 0x00000012180c723c */ /* 0x044fe4000004180c */
[----:B---3--:R-:W-:Y:S01]  /*465d0*/  STL.64 [R1+0x5318], R22 ;  /* 0x0053181601007387 */ /* 0x008fe20000100a00 */
        /* <DEDUP_REMOVED lines=8> */
[----:B0-----:R-:W3:Y:S01]  /*46660*/  LDL.LU.64 R14, [R1+0x5330] ;  /* 0x00533000010e7983 */ /* 0x001ee20000300a00 */
[----:B------:R0:W-:Y:S02]  /*46670*/  STL.64 [R1+0x52c0], R18 ;  /* 0x0052c01201007387 */ /* 0x0001e40000100a00 */
        /* <DEDUP_REMOVED lines=15> */
[----:B------:R0:W-:Y:S03]  /*46770*/  STL.64 [R1+0x5260], R14 ;  /* 0x0052600e01007387 */ /* 0x0001e60000100a00 */
[----:B0-----:R-:W3:Y:S01]  /*46780*/  LDL.64 R14, [R1+0x58] ;  /* 0x00005800010e7983 */ /* 0x001ee20000100a00 */
[C---:B----4-:R-:W-:Y:S11]  /*46790*/  HMMA.16816.F32.BF16 R4, R24.reuse, R10, R4 ;  /* 0x0000000a1804723c */ /* 0x050ff60000041804 */
[----:B------:R-:W-:Y:S11]  /*467a0*/  @!UPT UIADD3 URZ, URZ, URZ, URZ ;  /* 0x0000003f3f3ff290 */ /* 0x000ff6000fffe03f */
[----:B------:R-:W-:Y:S01]  /*467b0*/  @!UPT UIADD3 URZ, URZ, URZ, URZ ;  /* 0x0000003f3f3ff290 */ /* 0x000fe2000fffe03f */
        /* <DEDUP_REMOVED lines=15> */
[----:B0-----:R-:W4:Y:S01]  /*468b0*/  LDL.LU.64 R6, [R1+0x52f8] ;  /* 0x0052f80001067983 */ /* 0x001f220000300a00 */
[----:B------:R-:W4:Y:S02]  /*468c0*/  LDL.LU.64 R4, [R1+0x52f0] ;  /* 0x0052f00001047983 */ /* 0x000f240000300a00 */
[----:B----4-:R-:W-:Y:S01]  /*468d0*/  HMMA.16816.F32.BF16 R20, R24, R22, R4 ;  /* 0x000000161814723c */ /* 0x010fe20000041804 */
[----:B------:R-:W2:Y:S01]  /*468e0*/  LDL.LU.64 R6, [R1+0x52e8] ;  /* 0x0052e80001067983 */ /* 0x000ea20000300a00 */
[----:B------:R-:W4:Y:S11]  /*468f0*/  LDL.LU.64 R4, [R1+0x52e0] ;  /* 0x0052e00001047983 */ /* 0x000f360000300a00 */
[----:B------:R-:W-:Y:S10]  /*46900*/  @!UPT UIADD3 URZ, URZ, URZ, URZ ;  /* 0x0000003f3f3ff290 */ /* 0x000ff4000fffe03f */
[----:B------:R-:W-:Y:S01]  /*46910*/  STL.64 [R1+0xcd0], R20 ;  /* 0x000cd01401007387 */ /* 0x000fe20000100a00 */
[----:B------:R-:W-:Y:S02]  /*46920*/  STL.64 [R1+0xcd8], R22 ;  /* 0x000cd81601007387 */ /* 0x000fe40000100a00 */
[----:B------:R-:W0:Y:S04]  /*46930*/  LDSM.16.MT88.4 R20, [R3+0x12100] ;  /* 0x012100000314783b */ /* 0x000e280000004200 */
[----:B------:R-:W-:Y:S01]  /*46940*/  STL [R1+0x5200], R3 ;  /* 0x0052000301007387 */ /* 0x000fe20000100800 */
[----:B0-----:R4:W-:Y:S01]  /*46950*/  STL.64 [R1+0x5120], R22 ;  /* 0x0051201601007387 */ /* 0x0019e20000100a00 */
[----:B------:R0:W-:Y:S02]  /*46960*/  STL.64 [R1+0x5118], R20 ;  /* 0x0051181401007387 */ /* 0x0001e40000100a00 */
[----:B----4-:R-:W-:-:S02]  /*46970*/  IMAD.MOV.U32 R22, RZ, RZ, R5 ;  /* 0x000000ffff167224 */ /* 0x010fc400078e0005 */
[----:B------:R-:W-:Y:S02]  /*46980*/  IMAD.MOV.U32 R23, RZ, RZ, R4 ;  /* 0x000000ffff177224 */ /* 0x000fe400078e0004 */
[C---:B--2---:R-:W-:Y:S03]  /*46990*/  HMMA.16816.F32.BF16 R4, R24.reuse, R6, R16 ;  /* 0x000000061804723c */ /* 0x044fe60000041810 */
[----:B------:R1:W-:Y:S01]  /*469a0*/  STL.64 [R1+0x52a0], R22 ;  /* 0x0052a01601007387 */ /* 0x0003e20000100a00 */
[----:B0-----:R-:W3:Y:S02]  /*469b0*/  LDL.LU R20, [R1+0x750] ;  /* 0x0007500001147983 */ /* 0x001ee40000300800 */
[----:B------:R-:W3:Y:S01]  /*469c0*/  LDL.LU R21, [R1+0x754] ;  /* 0x0007540001157983 */ /* 0x000ee20000300800 */
[----:B-1----:R-:W3:Y:S01]  /*469d0*/  LDL.LU R22, [R1+0x758] ;  /* 0x0007580001167983 */ /* 0x002ee20000300800 */
[----:B------:R-:W3:Y:S02]  /*469e0*/  LDL.LU R23, [R1+0x75c] ;  /* 0x00075c0001177983 */ /* 0x000ee40000300800 */
[----:B------:R-:W2:Y:S02]  /*469f0*/  LDL.LU.64 R18, [R1+0x52d8] ;  /* 0x0052d80001127983 */ /* 0x000ea40000300a00 */
[----:B------:R-:W2:Y:S11]  /*46a00*/  LDL.LU.64 R16, [R1+0x52d0] ;  /* 0x0052d00001107983 */ /* 0x000eb60000300a00 */
[----:B------:R-:W-:Y:S01]  /*46a10*/  STL.64 [R1+0xcc0], R4 ;  /* 0x000cc00401007387 */ /* 0x000fe20000100a00 */
[----:B------:R0:W-:Y:S03]  /*46a20*/  STL.64 [R1+0xcc8], R6 ;  /* 0x000cc80601007387 */ /* 0x0001e60000100a00 */
[----:B0-----:R-:W2:Y:S02]  /*46a30*/  LDL.LU.64 R6, [R1+0x52c8] ;  /* 0x0052c80001067983 */ /* 0x001ea40000300a00 */
[----:B--2---:R-:W-:Y:S02]  /*46a40*/  HMMA.16816.F32.BF16 R4, R24, R6, R16 ;  /* 0x000000061804723c */ /* 0x004fe40000041810 */
[----:B------:R-:W2:Y:S11]  /*46a50*/  LDL.LU.64 R18, [R1+0x52c0] ;  /* 0x0052c00001127983 */ /* 0x000eb60000300a00 */
[----:B------:R-:W-:Y:S10]  /*46a60*/  @!UPT UIADD3 URZ, URZ, URZ, URZ ;  /* 0x0000003f3f3ff290 */ /* 0x000ff4000fffe03f */
[----:B------:R0:W-:Y:S01]  /*46a70*/  STL.64 [R1+0xcb0], R4 ;  /* 0x000cb00401007387 */ /* 0x0001e20000100a00 */
[----:B------:R1:W-:Y:S03]  /*46a80*/  STL.64 [R1+0xcb8], R6 ;  /* 0x000cb80601007387 */ /* 0x0003e60000100a00 */
[----:B0-----:R-:W4:Y:S01]  /*46a90*/  LDL.LU R4, [R1+0x440] ;  /* 0x0004400001047983 */ /* 0x001f220000300800 */
[----:B------:R-:W4:Y:S02]  /*46aa0*/  LDL.LU R5, [R1+0x444] ;  /* 0x0004440001057983 */ /* 0x000f240000300800 */
[----:B-1----:R-:W2:Y:S02]  /*46ab0*/  LDL.LU R6, [R1+0x448] ;  /* 0x0004480001067983 */ /* 0x002ea40000300800 */
[----:B------:R-:W2:Y:S02]  /*46ac0*/  LDL.LU R7, [R1+0x44c] ;  /* 0x00044c0001077983 */ /* 0x000ea40000300800 */
[----:B--2---:R0:W-:Y:S01]  /*46ad0*/  STL.64 [R1+0x5240], R6 ;  /* 0x0052400601007387 */ /* 0x0041e20000100a00 */
[----:B----4-:R-:W-:Y:S02]  /*46ae0*/  STL.64 [R1+0x5238], R4 ;  /* 0x0052380401007387 */ /* 0x010fe40000100a00 */
[----:B0-----:R-:W-:-:S02]  /*46af0*/  IMAD.MOV.U32 R6, RZ, RZ, R2 ;  /* 0x000000ffff067224 */ /* 0x001fc400078e0002 */
[----:B------:R-:W-:-:S05]  /*46b00*/  IMAD.MOV.U32 R7, RZ, RZ, R0 ;  /* 0x000000ffff077224 */ /* 0x000fca00078e0000 */
[----:B------:R3:W-:Y:S02]  /*46b10*/  STL.64 [R1+0x5258], R6 ;  /* 0x0052580601007387 */ /* 0x0007e40000100a00 */
[C---:B---3--:R-:W-:Y:S11]  /*46b20*/  HMMA.16816.F32.BF16 R4, R24.reuse, R14, R20 ;  /* 0x0000000e1804723c */ /* 0x048ff60000041814 */
[----:B------:R-:W-:Y:S11]  /*46b30*/  @!UPT UIADD3 URZ, URZ, URZ, URZ ;  /* 0x0000003f3f3ff290 */ /* 0x000ff6000fffe03f */
[----:B------:R-:W-:Y:S01]  /*46b40*/  @!UPT UIADD3 URZ, URZ, URZ, URZ ;  /* 0x0000003f3f3ff290 */ /* 0x000fe2000fffe03f */
[----:B------:R-:W-:Y:S01]  /*46b50*/  STL.64 [R1+0xca0], R4 ;  /* 0x000ca00401007387 */ /* 0x000fe20000100a00 */
[----:B------:R-:W-:Y:S02]  /*46b60*/  STL.64 [R1+0xca8], R6 ;  /* 0x000ca80601007387 */ /* 0x000fe40000100a00 */
[----:B------:R-:W2:Y:S02]  /*46b70*/  LDL.LU R20, [R1+0x730] ;  /* 0x0007300001147983 */ /* 0x000ea40000300800 */
[----:B------:R-:W2:Y:S01]  /*46b80*/  LDL.LU R21, [R1+0x734] ;  /* 0x0007340001157983 */ /* 0x000ea20000300800 */
[----:B------:R-:W3:Y:S01]  /*46b90*/  LDL.LU R22, [R1+0x738] ;  /* 0x0007380001167983 */ /* 0x000ee20000300800 */
[----:B------:R-:W3:Y:S02]  /*46ba0*/  LDL.LU R23, [R1+0x73c] ;  /* 0x00073c0001177983 */ /* 0x000ee40000300800 */
[----:B------:R-:W-:Y:S02]  /*46bb0*/  IMAD.MOV.U32 R17, RZ, RZ, R14 ;  /* 0x000000ffff117224 */ /* 0x000fe400078e000e */
[----:B------:R-:W-:Y:S01]  /*46bc0*/  IMAD.MOV.U32 R16, RZ, RZ, R15 ;  /* 0x000000ffff107224 */ /* 0x000fe200078e000f */
[----:B---3--:R0:W-:Y:S01]  /*46bd0*/  STL.64 [R1+0x52b0], R22 ;  /* 0x0052b01601007387 */ /* 0x0081e20000100a00 */
[----:B--2---:R-:W-:Y:S03]  /*46be0*/  STL.64 [R1+0x52a8], R20 ;  /* 0x0052a81401007387 */ /* 0x004fe60000100a00 */
[----:B0-----:R-:W2:Y:S01]  /*46bf0*/  LDL.64 R22, [R1+0x48] ;  /* 0x0000480001167983 */ /* 0x001ea20000100a00 */
[----:B------:R-:W3:Y:S02]  /*46c00*/  LDL.LU R12, [R1+0x700] ;  /* 0x00070000010c7983 */ /* 0x000ee40000300800 */
[----:B------:R-:W3:Y:S02]  /*46c10*/  LDL.LU R13, [R1+0x704] ;  /* 0x00070400010d7983 */ /* 0x000ee40000300800 */
[----:B------:R-:W4:Y:S01]  /*46c20*/  LDL.LU R14, [R1+0x708] ;  /* 0x00070800010e7983 */ /* 0x000f220000300800 */
[----:B------:R-:W4:Y:S04]  /*46c30*/  LDL.LU R15, [R1+0x70c] ;  /* 0x00070c00010f7983 */ /* 0x000f280000300800 */
[----:B----4-:R0:W-:Y:S01]  /*46c40*/  STL.64 [R1+0x5270], R14 ;  /* 0x0052700e01007387 */ /* 0x0101e20000100a00 */
[----:B---3--:R-:W-:Y:S03]  /*46c50*/  STL.64 [R1+0x5268], R12 ;  /* 0x0052680c01007387 */ /* 0x008fe60000100a00 */
[----:B0-----:R-:W3:Y:S04]  /*46c60*/  LDL.64 R14, [R1+0x18] ;  /* 0x00001800010e7983 */ /* 0x001ee80000100a00 */
[----:B---3--:R0:W-:Y:S04]  /*46c70*/  STL.64 [R1+0x5280], R14 ;  /* 0x0052800e01007387 */ /* 0x0081e80000100a00 */
[----:B0-----:R-:W3:Y:S04]  /*46c80*/  LDL.64 R14, [R1+0x28] ;  /* 0x00002800010e7983 */ /* 0x001ee80000100a00 */
[----:B---3--:R0:W-:Y:S04]  /*46c90*/  STL.64 [R1+0x5298], R14 ;  /* 0x0052980e01007387 */ /* 0x0081e80000100a00 */
[----:B0-----:R-:W3:Y:S04]  /*46ca0*/  LDL.64 R14, [R1+0x38] ;  /* 0x00003800010e7983 */ /* 0x001ee80000100a00 */
[----:B---3--:R0:W-:Y:S01]  /*46cb0*/  STL.64 [R1+0x52b8], R14 ;  /* 0x0052b80e01007387 */ /* 0x0081e20000100a00 */
[----:B------:R-:W2:Y:S02]  /*46cc0*/  LDL.LU R12, [R1+0x740] ;  /* 0x00074000010c7983 */ /* 0x000ea40000300800 */
[----:B------:R-:W2:Y:S01]  /*46cd0*/  LDL.LU R13, [R1+0x744] ;  /* 0x00074400010d7983 */ /* 0x000ea20000300800 */
[----:B0-----:R-:W2:Y:S01]  /*46ce0*/  LDL.LU R14, [R1+0x748] ;  /* 0x00074800010e7983 */ /* 0x001ea20000300800 */
[----:B------:R-:W2:Y:S02]  /*46cf0*/  LDL.LU R15, [R1+0x74c] ;  /* 0x00074c00010f7983 */ /* 0x000ea40000300800 */
[----:B------:R-:W3:Y:S02]  /*46d00*/  LDL.64 R6, [R1+0x8] ;  /* 0x0000080001067983 */ /* 0x000ee40000100a00 */
[----:B---3--:R0:W-:Y:S01]  /*46d10*/  STL.64 [R1+0x5278], R6 ;  /* 0x0052780601007387 */ /* 0x0081e20000100a00 */
[----:B------:R-:W3:Y:S02]  /*46d20*/  LDL.LU R4, [R1+0x710] ;  /* 0x0007100001047983 */ /* 0x000ee40000300800 */
[----:B------:R-:W3:Y:S01]  /*46d30*/  LDL.LU R5, [R1+0x714] ;  /* 0x0007140001057983 */ /* 0x000ee20000300800 */
[----:B0-----:R-:W4:Y:S01]  /*46d40*/  LDL.LU R6, [R1+0x718] ;  /* 0x0007180001067983 */ /* 0x001f220000300800 */
[----:B------:R-:W4:Y:S01]  /*46d50*/  LDL.LU R7, [R1+0x71c] ;  /* 0x00071c0001077983 */ /* 0x000f220000300800 */
[----:B--2---:R-:W-:Y:S01]  /*46d60*/  HMMA.16816.F32.BF16 R12, R24, R22, R12 ;  /* 0x00000016180c723c */ /* 0x004fe2000004180c */
[----:B------:R-:W-:-:S02]  /*46d70*/  IMAD.MOV.U32 R29, RZ, RZ, R22 ;  /* 0x000000ffff1d7224 */ /* 0x000fc400078e0016 */
[----:B------:R-:W-:Y:S01]  /*46d80*/  IMAD.MOV.U32 R28, RZ, RZ, R23 ;  /* 0x000000ffff1c7224 */ /* 0x000fe200078e0017 */
[----:B----4-:R-:W-:Y:S01]  /*46d90*/  STL.64 [R1+0x5290], R6 ;  /* 0x0052900601007387 */ /* 0x010fe20000100a00 */
[----:B---3--:R0:W-:Y:S03]  /*46da0*/  STL.64 [R1+0x5288], R4 ;  /* 0x0052880401007387 */ /* 0x0081e60000100a00 */
[----:B0-----:R-:W2:Y:S01]  /*46db0*/  LDL.LU R4, [R1+0x720] ;  /* 0x0007200001047983 */ /* 0x001ea20000300800 */
[----:B------:R-:W2:Y:S02]  /*46dc0*/  LDL.LU R5, [R1+0x724] ;  /* 0x0007240001057983 */ /* 0x000ea40000300800 */
[----:B------:R-:W2:Y:S02]  /*46dd0*/  LDL.LU R6, [R1+0x728] ;  /* 0x0007280001067983 */ /* 0x000ea40000300800 */
[----:B------:R-:W2:Y:S01]  /*46de0*/  LDL.LU R7, [R1+0x72c] ;  /* 0x00072c0001077983 */ /* 0x000ea20000300800 */
[----:B------:R-:W-:Y:S01]  /*46df0*/  STL.64 [R1+0x5250], R18 ;  /* 0x0052501201007387 */ /* 0x000fe20000100a00 */
[----:B------:R0:W-:Y:S03]  /*46e00*/  STL.64 [R1+0x5248], R16 ;  /* 0x0052481001007387 */ /* 0x0001e60000100a00 */
[----:B0-----:R-:W3:Y:S01]  /*46e10*/  LDL.LU R16, [R1+0x6f0] ;  /* 0x0006f00001107983 */ /* 0x001ee20000300800 */
[----:B------:R-:W3:Y:S02]  /*46e20*/  LDL.LU R17, [R1+0x6f4] ;  /* 0x0006f40001117983 */ /* 0x000ee40000300800 */
[----:B------:R-:W3:Y:S02]  /*46e30*/  LDL.LU R18, [R1+0x6f8] ;  /* 0x0006f80001127983 */ /* 0x000ee40000300800 */
[----:B------:R-:W3:Y:S01]  /*46e40*/  LDL.LU R19, [R1+0x6fc] ;  /* 0x0006fc0001137983 */ /* 0x000ee20000300800 */
[----:B------:R-:W4:Y:S01]  /*46e50*/  LDL R9, [R1+0x234c] ;  /* 0x00234c0001097983 */ /* 0x000f220000100800 */
[----:B------:R-:W-:Y:S02]  /*46e60*/  STL.64 [R1+0xc90], R12 ;  /* 0x000c900c01007387 */ /* 0x000fe40000100a00 */
[----:B------:R0:W-:Y:S02]  /*46e70*/  STL.64 [R1+0xc98], R14 ;  /* 0x000c980e01007387 */ /* 0x0001e40000100a00 */
        /* <DEDUP_REMOVED lines=21> */
[----:B------:R-:W-:Y:S01]  /*46fd0*/  STL.64 [R1+0x5210], R10 ;  /* 0x0052100a01007387 */ /* 0x000fe20000100a00 */
[----:B----4-:R0:W-:Y:S04]  /*46fe0*/  STL.64 [R1+0x5208], R8 ;  /* 0x0052080801007387 */ /* 0x0101e80000100a00 */
[----:B0-----:R-:W4:Y:S01]  /*46ff0*/  LDL.LU R8, [R1+0x3a0] ;  /* 0x0003a00001087983 */ /* 0x001f220000300800 */
[----:B------:R-:W4:Y:S02]  /*47000*/  LDL.LU R9, [R1+0x3a4] ;  /* 0x0003a40001097983 */ /* 0x000f240000300800 */
[----:B------:R-:W3:Y:S02]  /*47010*/  LDL.LU R10, [R1+0x3a8] ;  /* 0x0003a800010a7983 */ /* 0x000ee40000300800 */
[----:B------:R-:W3:Y:S01]  /*47020*/  LDL.LU R11, [R1+0x3ac] ;  /* 0x0003ac00010b7983 */ /* 0x000ee20000300800 */
[----:B--2---:R-:W-:Y:S01]  /*47030*/  HMMA.16816.F32.BF16 R4, R24, R14, R4 ;  /* 0x0000000e1804723c */ /* 0x004fe20000041804 */
[----:B------:R-:W-:-:S02]  /*47040*/  IMAD.MOV.U32 R2, RZ, RZ, R14 ;  /* 0x000000ffff027224 */ /* 0x000fc400078e000e */
[----:B------:R-:W-:Y:S01]  /*47050*/  IMAD.MOV.U32 R0, RZ, RZ, R15 ;  /* 0x000000ffff007224 */ /* 0x000fe200078e000f */
[----:B---3--:R-:W-:Y:S01]  /*47060*/  STL.64 [R1+0x5220], R10 ;  /* 0x0052200a01007387 */ /* 0x008fe20000100a00 */
[----:B----4-:R0:W-:Y:S03]  /*47070*/  STL.64 [R1+0x5218], R8 ;  /* 0x0052180801007387 */ /* 0x0101e60000100a00 */
[----:B0-----:R-:W2:Y:S01]  /*47080*/  LDL.LU R8, [R1+0x3b0] ;  /* 0x0003b00001087983 */ /* 0x001ea20000300800 */
[----:B------:R-:W2:Y:S02]  /*47090*/  LDL.LU R9, [R1+0x3b4] ;  /* 0x0003b40001097983 */ /* 0x000ea40000300800 */
[----:B------:R-:W2:Y:S02]  /*470a0*/  LDL.LU R10, [R1+0x3b8] ;  /* 0x0003b800010a7983 */ /* 0x000ea40000300800 */
[----:B------:R-:W2:Y:S10]  /*470b0*/  LDL.LU R11, [R1+0x3bc] ;  /* 0x0003bc00010b7983 */ /* 0x000eb40000300800 */
[----:B------:R-:W-:Y:S01]  /*470c0*/  STL.64 [R1+0xc60], R4 ;  /* 0x000c600401007387 */ /* 0x000fe20000100a00 */
[----:B------:R0:W-:Y:S03]  /*470d0*/  STL.64 [R1+0xc68], R6 ;  /* 0x000c680601007387 */ /* 0x0001e60000100a00 */
[----:B0-----:R-:W3:Y:S01]  /*470e0*/  LDL.LU.64 R6, [R1+0x5278] ;  /* 0x0052780001067983 */ /* 0x001ee20000300a00 */
[----:B------:R-:W3:Y:S02]  /*470f0*/  LDL.LU.64 R14, [R1+0x5270] ;  /* 0x00527000010e7983 */ /* 0x000ee40000300a00 */
        /* <DEDUP_REMOVED lines=9> */
[----:B------:R-:W4:Y:S02]  /*47190*/  LDL.LU.64 R6, [R1+0x5258] ;  /* 0x0052580001067983 */ /* 0x000f240000300a00 */
[C---:B----4-:R-:W-:Y:S01]  /*471a0*/  HMMA.16816.F32.BF16 R4, R24.reuse, R6, R16 ;  /* 0x000000061804723c */ /* 0x050fe20000041810 */
[----:B------:R-:W2:Y:S01]  /*471b0*/  LDL.LU.64 R18, [R1+0x5250] ;  /* 0x0052500001127983 */ /* 0x000ea20000300a00 */
[----:B------:R-:W4:Y:S11]  /*471c0*/  LDL.LU.64 R16, [R1+0x5248] ;  /* 0x0052480001107983 */ /* 0x000f360000300a00 */
[----:B------:R-:W-:Y:S10]  /*471d0*/  @!UPT UIADD3 URZ, URZ, URZ, URZ ;  /* 0x0000003f3f3ff290 */ /* 0x000ff4000fffe03f */
[----:B------:R-:W-:Y:S01]  /*471e0*/  STL.64 [R1+0xc40], R4 ;  /* 0x000c400401007387 */ /* 0x000fe20000100a00 */
[----:B------:R0:W-:Y:S03]  /*471f0*/  STL.64 [R1+0xc48], R6 ;  /* 0x000c480601007387 */ /* 0x0001e60000100a00 */
[----:B0-----:R-:W2:Y:S01]  /*47200*/  LDL.LU.64 R6, [R1+0x5240] ;  /* 0x0052400001067983 */ /* 0x001ea20000300a00 */
[----:B------:R-:W2:Y:S02]  /*47210*/  LDL.LU.64 R4, [R1+0x5238] ;  /* 0x0052380001047983 */ /* 0x000ea40000300a00 */
[----:B--2---:R-:W-:Y:S01]  /*47220*/  HMMA.16816.F32.BF16 R24, R24, R22, R4 ;  /* 0x000000161818723c */ /* 0x004fe20000041804 */
        /* <DEDUP_REMOVED lines=16> */
[----:B------:R-:W3:Y:S02]  /*47330*/  LDL.LU.64 R8, [R1+0x5218] ;  /* 0x0052180001087983 */ /* 0x000ee40000300a00 */
[----:B------:R-:W-:Y:S01]  /*47340*/  STL.64 [R1+0x5128], R18 ;  /* 0x0051281201007387 */ /* 0x000fe20000100a00 */
[C---:B---3--:R-:W-:Y:S11]  /*47350*/  HMMA.16816.F32.BF16 R8, R4.reuse, R14, R8 ;  /* 0x0000000e0408723c */ /* 0x048ff60000041808 */
[----:B------:R-:W-:Y:S11]  /*47360*/  @!UPT UIADD3 URZ, URZ, URZ, URZ ;  /* 0x0000003f3f3ff290 */ /* 0x000ff6000fffe03f */
[----:B------:R-:W-:Y:S01]  /*47370*/  @!UPT UIADD3 URZ, URZ, URZ, URZ ;  /* 0x0000003f3f3ff290 */ /* 0x000fe2000fffe03f */
[----:B------:R-:W-:Y:S01]  /*47380*/  STL.64 [R1+0xc10], R8 ;  /* 0x000c100801007387 */ /* 0x000fe20000100a00 */
[----:B------:R0:W-:Y:S03]  /*47390*/  STL.64 [R1+0xc18], R10 ;  /* 0x000c180a01007387 */ /* 0x0001e60000100a00 */
[----:B0-----:R-:W2:Y:S01]  /*473a0*/  LDL.LU.64 R10, [R1+0x5210] ;  /* 0x00521000010a7983 */ /* 0x001ea20000300a00 */
[----:B------:R-:W3:Y:S02]  /*473b0*/  LDL.LU.64 R8, [R1+0x5208] ;  /* 0x0052080001087983 */ /* 0x000ee40000300a00 */
[----:B------:R0:W-:Y:S02]  /*473c0*/  STL.64 [R1+0x5110], R14 ;  /* 0x0051100e01007387 */ /* 0x0001e40000100a00 */
[----:B0-----:R-:W-:Y:S02]  /*473d0*/  IMAD.MOV.U32 R14, RZ, RZ, R13 ;  /* 0x000000ffff0e7224 */ /* 0x001fe400078e000d */
[----:B------:R-:W-:Y:S01]  /*473e0*/  IMAD.MOV.U32 R15, RZ, RZ, R12 ;  /* 0x000000ffff0f7224 */ /* 0x000fe200078e000c */
[----:B--2---:R-:W-:Y:S11]  /*473f0*/  HMMA.16816.F32.BF16 R24, R4, R10, R24 ;  /* 0x0000000a0418723c */ /* 0x004ff60000041818 */
[----:B------:R-:W-:Y:S11]  /*47400*/  @!UPT UIADD3 URZ, URZ, URZ, URZ ;  /* 0x0000003f3f3ff290 */ /* 0x000ff6000fffe03f */
[----:B------:R-:W-:Y:S01]  /*47410*/  @!UPT UIADD3 URZ, URZ, URZ, URZ ;  /* 0x0000003f3f3ff290 */ /* 0x000fe2000fffe03f */
[----:B------:R-:W-:Y:S01]  /*47420*/  STL.64 [R1+0xc00], R24 ;  /* 0x000c001801007387 */ /* 0x000fe20000100a00 */
[----:B------:R-:W-:Y:S02]  /*47430*/  STL.64 [R1+0xc08], R26 ;  /* 0x000c081a01007387 */ /* 0x000fe40000100a00 */
[----:B------:R0:W-:Y:S02]  /*47440*/  STL.64 [R1+0x5148], R14 ;  /* 0x0051480e01007387 */ /* 0x0001e40000100a00 */
[----:B------:R-:W2:Y:S01]  /*47450*/  LDL.LU R12, [R1+0x600] ;  /* 0x00060000010c7983 */ /* 0x000ea20000300800 */
[----:B------:R-:W2:Y:S04]  /*47460*/  LDL.LU R13, [R1+0x604] ;  /* 0x00060400010d7983 */ /* 0x000ea80000300800 */
[----:B0-----:R-:W2:Y:S01]  /*47470*/  LDL.LU R14, [R1+0x608] ;  /* 0x00060800010e7983 */ /* 0x001ea20000300800 */
[----:B------:R-:W2:Y:S02]  /*47480*/  LDL.LU R15, [R1+0x60c] ;  /* 0x00060c00010f7983 */ /* 0x000ea40000300800 */
[----:B----4-:R-:W-:-:S02]  /*47490*/  IMAD.MOV.U32 R22, RZ, RZ, R17 ;  /* 0x000000ffff167224 */ /* 0x010fc400078e0011 */
[----:B------:R-:W-:Y:S01]  /*474a0*/  IMAD.MOV.U32 R23, RZ, RZ, R16 ;  /* 0x000000ffff177224 */ /* 0x000fe200078e0010 */
[----:B--2---:R0:W-:Y:S01]  /*474b0*/  STL.64 [R1+0x5158], R14 ;  /* 0x0051580e01007387 */ /* 0x0041e20000100a00 */
[----:B------:R-:W-:Y:S02]  /*474c0*/  STL.64 [R1+0x5150], R12 ;  /* 0x0051500c01007387 */ /* 0x000fe40000100a00 */
[----:B0-----:R-:W-:Y:S02]  /*474d0*/  IMAD.MOV.U32 R14, RZ, RZ, R3 ;  /* 0x000000ffff0e7224 */ /* 0x001fe400078e0003 */
[----:B---3--:R-:W-:Y:S01]  /*474e0*/  IMAD.MOV.U32 R15, RZ, RZ, R8 ;  /* 0x000000ffff0f7224 */ /* 0x008fe200078e0008 */
[----:B------:R-:W2:Y:S04]  /*474f0*/  LDL.LU R3, [R1+0x5200] ;  /* 0x0052000001037983 */ /* 0x000ea80000300800 */
[----:B------:R-:W-:Y:S01]  /*47500*/  STL.64 [R1+0x5170], R14 ;  /* 0x0051700e01007387 */ /* 0x000fe20000100a00 */
[----:B------:R-:W-:Y:S02]  /*47510*/  STL.64 [R1+0x5108], R10 ;  /* 0x0051080a01007387 */ /* 0x000fe40000100a00 */
[----:B------:R0:W-:Y:S02]  /*47520*/  STL [R1+0x5100], R9 ;  /* 0x0051000901007387 */ /* 0x0001e40000100800 */
[----:B------:R-:W3:Y:S01]  /*47530*/  LDL.LU R8, [R1+0x5f0] ;  /* 0x0005f00001087983 */ /* 0x000ee20000300800 */
[----:B0-----:R-:W3:Y:S01]  /*47540*/  LDL.LU R9, [R1+0x5f4] ;  /* 0x0005f40001097983 */ /* 0x001ee20000300800 */
[----:B------:R-:W4:Y:S02]  /*47550*/  LDL.LU R10, [R1+0x5f8] ;  /* 0x0005f800010a7983 */ /* 0x000f240000300800 */
[----:B------:R-:W4:Y:S02]  /*47560*/  LDL.LU R11, [R1+0x5fc] ;  /* 0x0005fc00010b7983 */ /* 0x000f240000300800 */
[----:B------:R0:W-:Y:S01]  /*47570*/  STL.64 [R1+0x51a0], R22 ;  /* 0x0051a01601007387 */ /* 0x0001e20000100a00 */
[----:B------:R-:W2:Y:S01]  /*47580*/  LDL.LU R16, [R1+0x640] ;  /* 0x0006400001107983 */ /* 0x000ea20000300800 */
[----:B------:R-:W2:Y:S02]  /*47590*/  LDL.LU R17, [R1+0x644] ;  /* 0x0006440001117983 */ /* 0x000ea40000300800 */
[----:B------:R-:W2:Y:S02]  /*475a0*/  LDL.LU R18, [R1+0x648] ;  /* 0x0006480001127983 */ /* 0x000ea40000300800 */
[----:B------:R-:W2:Y:S02]  /*475b0*/  LDL.LU R19, [R1+0x64c] ;  /* 0x00064c0001137983 */ /* 0x000ea40000300800 */
[----:B------:R-:W-:-:S02]  /*475c0*/  IMAD.MOV.U32 R15, RZ, RZ, R20 ;  /* 0x000000ffff0f7224 */ /* 0x000fc400078e0014 */
[----:B------:R-:W-:Y:S01]  /*475d0*/  IMAD.MOV.U32 R14, RZ, RZ, R21 ;  /* 0x000000ffff0e7224 */ /* 0x000fe200078e0015 */
[----:B--2---:R1:W-:Y:S01]  /*475e0*/  STL.64 [R1+0x51b0], R18 ;  /* 0x0051b01201007387 */ /* 0x0043e20000100a00 */
[----:B------:R-:W-:Y:S02]  /*475f0*/  STL.64 [R1+0x51a8], R16 ;  /* 0x0051a81001007387 */ /* 0x000fe40000100a00 */
[----:B------:R-:W2:Y:S02]  /*47600*/  LDL.LU R20, [R1+0x650] ;  /* 0x0006500001147983 */ /* 0x000ea40000300800 */
[----:B------:R-:W2:Y:S01]  /*47610*/  LDL.LU R21, [R1+0x654] ;  /* 0x0006540001157983 */ /* 0x000ea20000300800 */
[----:B0-----:R-:W2:Y:S01]  /*47620*/  LDL.LU R22, [R1+0x658] ;  /* 0x0006580001167983 */ /* 0x001ea20000300800 */
[----:B------:R-:W2:Y:S02]  /*47630*/  LDL.LU R23, [R1+0x65c] ;  /* 0x00065c0001177983 */ /* 0x000ea40000300800 */
[----:B------:R-:W2:Y:S02]  /*47640*/  LDL R26, [R1+0x88] ;  /* 0x00008800011a7983 */ /* 0x000ea40000100800 */
[----:B------:R-:W2:Y:S02]  /*47650*/  LDL R27, [R1+0x8c] ;  /* 0x00008c00011b7983 */ /* 0x000ea40000100800 */
[----:B--2---:R0:W-:Y:S01]  /*47660*/  STL.64 [R1+0x51d0], R26 ;  /* 0x0051d01a01007387 */ /* 0x0041e20000100a00 */
[----:B------:R-:W-:Y:S02]  /*47670*/  STL.64 [R1+0x51c0], R22 ;  /* 0x0051c01601007387 */ /* 0x000fe40000100a00 */
[----:B------:R-:W-:Y:S02]  /*47680*/  STL.64 [R1+0x51b8], R20 ;  /* 0x0051b81401007387 */ /* 0x000fe40000100a00 */
[----:B-1----:R-:W2:Y:S01]  /*47690*/  LDL R18, [R1+0x78] ;  /* 0x0000780001127983 */ /* 0x002ea20000100800 */
[----:B------:R-:W2:Y:S04]  /*476a0*/  LDL R19, [R1+0x7c] ;  /* 0x00007c0001137983 */ /* 0x000ea80000100800 */
[----:B0-----:R-:W2:Y:S04]  /*476b0*/  LDL R26, [R1+0x98] ;  /* 0x00009800011a7983 */ /* 0x001ea80000100800 */
[----:B------:R-:W2:Y:S04]  /*476c0*/  LDL R27, [R1+0x9c] ;  /* 0x00009c00011b7983 */ /* 0x000ea80000100800 */
[----:B--2---:R-:W-:Y:S01]  /*476d0*/  STL.64 [R1+0x51e8], R26 ;  /* 0x0051e81a01007387 */ /* 0x004fe20000100a00 */
[----:B------:R0:W-:Y:S02]  /*476e0*/  STL.64 [R1+0x51c8], R18 ;  /* 0x0051c81201007387 */ /* 0x0001e40000100a00 */
[----:B------:R-:W2:Y:S02]  /*476f0*/  LDL.LU R16, [R1+0x360] ;  /* 0x0003600001107983 */ /* 0x000ea40000300800 */
[----:B------:R-:W2:Y:S01]  /*47700*/  LDL.LU R17, [R1+0x364] ;  /* 0x0003640001117983 */ /* 0x000ea20000300800 */
[----:B0-----:R-:W2:Y:S01]  /*47710*/  LDL.LU R18, [R1+0x368] ;  /* 0x0003680001127983 */ /* 0x001ea20000300800 */
[----:B------:R-:W2:Y:S02]  /*47720*/  LDL.LU R19, [R1+0x36c] ;  /* 0x00036c0001137983 */ /* 0x000ea40000300800 */
[----:B------:R-:W3:Y:S02]  /*47730*/  LDL R26, [R1+0xa8] ;  /* 0x0000a800011a7983 */ /* 0x000ee40000100800 */
[----:B------:R-:W3:Y:S01]  /*47740*/  LDL R27, [R1+0xac] ;  /* 0x0000ac00011b7983 */ /* 0x000ee20000100800 */
[----:B--2---:R-:W-:Y:S01]  /*47750*/  STL.64 [R1+0x51e0], R18 ;  /* 0x0051e01201007387 */ /* 0x004fe20000100a00 */
[----:B------:R0:W-:Y:S03]  /*47760*/  STL.64 [R1+0x51d8], R16 ;  /* 0x0051d81001007387 */ /* 0x0001e60000100a00 */
[----:B0-----:R-:W2:Y:S01]  /*47770*/  LDL.LU R16, [R1+0x370] ;  /* 0x0003700001107983 */ /* 0x001ea20000300800 */
[----:B------:R-:W2:Y:S02]  /*47780*/  LDL.LU R17, [R1+0x374] ;  /* 0x0003740001117983 */ /* 0x000ea40000300800 */
[----:B------:R-:W2:Y:S02]  /*47790*/  LDL.LU R18, [R1+0x378] ;  /* 0x0003780001127983 */ /* 0x000ea40000300800 */
[----:B------:R-:W2:Y:S02]  /*477a0*/  LDL.LU R19, [R1+0x37c] ;  /* 0x00037c0001137983 */ /* 0x000ea40000300800 */
[----:B--2---:R-:W-:Y:S01]  /*477b0*/  STL.64 [R1+0x51f8], R18 ;  /* 0x0051f81201007387 */ /* 0x004fe20000100a00 */
[----:B------:R0:W-:Y:S03]  /*477c0*/  STL.64 [R1+0x51f0], R16 ;  /* 0x0051f01001007387 */ /* 0x0001e60000100a00 */
        /* <DEDUP_REMOVED lines=8> */
[----:B------:R-:W-:Y:S01]  /*47850*/  STL.64 [R1+0x5188], R14 ;  /* 0x0051880e01007387 */ /* 0x000fe20000100a00 */
        /* <DEDUP_REMOVED lines=10> */
[----:B------:R-:W4:Y:S02]  /*47900*/  LDL.LU R10, [R1+0x628] ;  /* 0x00062800010a7983 */ /* 0x000f240000300800 */
[----:B------:R-:W4:Y:S01]  /*47910*/  LDL.LU R11, [R1+0x62c] ;  /* 0x00062c00010b7983 */ /* 0x000f220000300800 */
[C---:B--2---:R-:W-:Y:S01]  /*47920*/  HMMA.16816.F32.BF16 R24, R4.reuse, R26, R16 ;  /* 0x0000001a0418723c */ /* 0x044fe20000041810 */
[----:B----4-:R-:W-:Y:S01]  /*47930*/  STL.64 [R1+0x5198], R10 ;  /* 0x0051980a01007387 */ /* 0x010fe20000100a00 */
[----:B---3--:R0:W-:Y:S03]  /*47940*/  STL.64 [R1+0x5190], R8 ;  /* 0x0051900801007387 */ /* 0x0081e60000100a00 */
        /* <DEDUP_REMOVED lines=20> */
[----:B------:R-:W-:Y:S02]  /*47a90*/  STL.64 [R1+0xbd8], R26 ;  /* 0x000bd81a01007387 */ /* 0x000fe40000100a00 */
[----:B------:R-:W0:Y:S02]  /*47aa0*/  LDSM.16.MT88.4 R24, [R3+0x12180] ;  /* 0x012180000318783b */ /* 0x000e240000004200 */
[----:B0-----:R-:W-:Y:S02]  /*47ab0*/  STL [R1+0x5014], R24 ;  /* 0x0050141801007387 */ /* 0x001fe40000100800 */
[----:B------:R-:W-:Y:S02]  /*47ac0*/  STL [R1+0x5010], R25 ;  /* 0x0050101901007387 */ /* 0x000fe40000100800 */
[----:B------:R-:W-:Y:S02]  /*47ad0*/  STL [R1+0x500c], R26 ;  /* 0x00500c1a01007387 */ /* 0x000fe40000100800 */
[----:B------:R0:W-:Y:S02]  /*47ae0*/  STL [R1+0x5008], R27 ;  /* 0x0050081b01007387 */ /* 0x0001e40000100800 */
[----:B0-----:R-:W4:Y:S01]  /*47af0*/  LDL.64 R26, [R1+0x68] ;  /* 0x00006800011a7983 */ /* 0x001f220000100a00 */
[C---:B---3--:R-:W-:Y:S03]  /*47b00*/  HMMA.16816.F32.BF16 R16, R4.reuse, R18, R20 ;  /* 0x000000120410723c */ /* 0x048fe60000041814 */
[----:B------:R-:W4:Y:S01]  /*47b10*/  LDL.LU.64 R22, [R1+0x51c0] ;  /* 0x0051c00001167983 */ /* 0x000f220000300a00 */
[----:B------:R-:W4:Y:S11]  /*47b20*/  LDL.LU.64 R20, [R1+0x51b8] ;  /* 0x0051b80001147983 */ /* 0x000f360000300a00 */
[----:B------:R-:W-:Y:S08]  /*47b30*/  @!UPT UIADD3 URZ, URZ, URZ, URZ ;  /* 0x0000003f3f3ff290 */ /* 0x000ff0000fffe03f */
[----:B------:R-:W-:Y:S01]  /*47b40*/  STL.64 [R1+0xbc0], R16 ;  /* 0x000bc01001007387 */ /* 0x000fe20000100a00 */
[----:B------:R0:W-:Y:S03]  /*47b50*/  STL.64 [R1+0xbc8], R18 ;  /* 0x000bc81201007387 */ /* 0x0001e60000100a00 */
[----:B0-----:R-:W3:Y:S01]  /*47b60*/  LDL.LU.64 R18, [R1+0x51b0] ;  /* 0x0051b00001127983 */ /* 0x001ee20000300a00 */
[----:B------:R-:W3:Y:S01]  /*47b70*/  LDL.LU.64 R16, [R1+0x51a8] ;  /* 0x0051a80001107983 */ /* 0x000ee20000300a00 */
[C---:B----4-:R-:W-:Y:S11]  /*47b80*/  HMMA.16816.F32.BF16 R20, R4.reuse, R26, R20 ;  /* 0x0000001a0414723c */ /* 0x050ff60000041814 */
[----:B------:R-:W-:Y:S11]  /*47b90*/  @!UPT UIADD3 URZ, URZ, URZ, URZ ;  /* 0x0000003f3f3ff290 */ /* 0x000ff6000fffe03f */
[----:B------:R-:W-:Y:S01]  /*47ba0*/  @!UPT UIADD3 URZ, URZ, URZ, URZ ;  /* 0x0000003f3f3ff290 */ /* 0x000fe2000fffe03f */
[----:B------:R-:W-:Y:S01]  /*47bb0*/  STL.64 [R1+0xbb0], R20 ;  /* 0x000bb01401007387 */ /* 0x000fe20000100a00 */
[----:B------:R0:W-:Y:S03]  /*47bc0*/  STL.64 [R1+0xbb8], R22 ;  /* 0x000bb81601007387 */ /* 0x0001e60000100a00 */
[----:B0-----:R-:W3:Y:S01]  /*47bd0*/  LDL.LU.64 R22, [R1+0x51a0] ;  /* 0x0051a00001167983 */ /* 0x001ee20000300a00 */
[----:B------:R-:W-:Y:S01]  /*47be0*/  STL.64 [R1+0x50c0], R26 ;  /* 0x0050c01a01007387 */ /* 0x000fe20000100a00 */
[----:B---3--:R-:W-:Y:S02]  /*47bf0*/  HMMA.16816.F32.BF16 R16, R4, R22, R16 ;  /* 0x000000160410723c */ /* 0x008fe40000041810 */
[----:B------:R-:W3:Y:S11]  /*47c00*/  LDL.64 R22, [R1+0xc8] ;  /* 0x0000c80001167983 */ /* 0x000ef60000100a00 */
[----:B------:R-:W-:Y:S10]  /*47c10*/  @!UPT UIADD3 URZ, URZ, URZ, URZ ;  /* 0x0000003f3f3ff290 */ /* 0x000ff4000fffe03f */
[----:B------:R0:W-:Y:S01]  /*47c20*/  STL.64 [R1+0xba0], R16 ;  /* 0x000ba01001007387 */ /* 0x0001e20000100a00 */
[----:B------:R1:W-:Y:S03]  /*47c30*/  STL.64 [R1+0xba8], R18 ;  /* 0x000ba81201007387 */ /* 0x0003e60000100a00 */
[----:B0-----:R-:W4:Y:S01]  /*47c40*/  LDL.LU R16, [R1+0x350] ;  /* 0x0003500001107983 */ /* 0x001f220000300800 */
[----:B------:R-:W4:Y:S02]  /*47c50*/  LDL.LU R17, [R1+0x354] ;  /* 0x0003540001117983 */ /* 0x000f240000300800 */
[----:B-1----:R-:W3:Y:S02]  /*47c60*/  LDL.LU R18, [R1+0x358] ;  /* 0x0003580001127983 */ /* 0x002ee40000300800 */
[----:B------:R-:W3:Y:S02]  /*47c70*/  LDL.LU R19, [R1+0x35c] ;  /* 0x00035c0001137983 */ /* 0x000ee40000300800 */
[----:B------:R-:W-:-:S02]  /*47c80*/  IMAD.MOV.U32 R14, RZ, RZ, R29 ;  /* 0x000000ffff0e7224 */ /* 0x000fc400078e001d */
[----:B------:R-:W-:-:S07]  /*47c90*/  IMAD.MOV.U32 R15, RZ, RZ, R28 ;  /* 0x000000ffff0f7224 */ /* 0x000fce00078e001c */
[C---:B--2---:R-:W-:Y:S01]  /*47ca0*/  HMMA.16816.F32.BF16 R12, R4.reuse, R14, R8 ;  /* 0x0000000e040c723c */ /* 0x044fe20000041808 */
[----:B---3--:R-:W-:Y:S01]  /*47cb0*/  STL.64 [R1+0x5140], R18 ;  /* 0x0051401201007387 */ /* 0x008fe20000100a00 */
[----:B----4-:R0:W-:Y:S03]  /*47cc0*/  STL.64 [R1+0x5138], R16 ;  /* 0x0051381001007387 */ /* 0x0101e60000100a00 */
        /* <DEDUP_REMOVED lines=29> */
[----:B------:R0:W-:Y:S01]  /*47ea0*/  STL.64 [R1+0xb60], R24 ;  /* 0x000b601801007387 */ /* 0x0001e20000100a00 */
[----:B------:R1:W-:Y:S03]  /*47eb0*/  STL.64 [R1+0xb68], R26 ;  /* 0x000b681a01007387 */ /* 0x0003e60000100a00 */
[----:B0-----:R-:W4:Y:S01]  /*47ec0*/  LDL.LU R24, [R1+0x4e0] ;  /* 0x0004e00001187983 */ /* 0x001f220000300800 */
[C---:B---3--:R-:W-:Y:S11]  /*47ed0*/  HMMA.16816.F32.BF16 R8, R4.reuse, R14, R8 ;  /* 0x0000000e0408723c */ /* 0x048ff60000041808 */
[----:B------:R-:W-:Y:S11]  /*47ee0*/  @!UPT UIADD3 URZ, URZ, URZ, URZ ;  /* 0x0000003f3f3ff290 */ /* 0x000ff6000fffe03f */
[----:B------:R-:W-:Y:S01]  /*47ef0*/  @!UPT UIADD3 URZ, URZ, URZ, URZ ;  /* 0x0000003f3f3ff290 */ /* 0x000fe2000fffe03f */
[----:B------:R0:W-:Y:S01]  /*47f00*/  STL.64 [R1+0xb50], R8 ;  /* 0x000b500801007387 */ /* 0x0001e20000100a00 */
[----:B------:R3:W-:Y:S02]  /*47f10*/  STL.64 [R1+0xb58], R10 ;  /* 0x000b580a01007387 */ /* 0x0007e40000100a00 */
[----:B------:R-:W4:Y:S02]  /*47f20*/  LDL.LU R25, [R1+0x4e4] ;  /* 0x0004e40001197983 */ /* 0x000f240000300800 */
[----:B-1----:R-:W2:Y:S01]  /*47f30*/  LDL.LU R26, [R1+0x4e8] ;  /* 0x0004e800011a7983 */ /* 0x002ea20000300800 */
[----:B------:R-:W2:Y:S01]  /*47f40*/  LDL.LU R27, [R1+0x4ec] ;  /* 0x0004ec00011b7983 */ /* 0x000ea20000300800 */
[----:B------:R-:W4:Y:S02]  /*47f50*/  LDL.LU R12, [R1+0x330] ;  /* 0x00033000010c7983 */ /* 0x000f240000300800 */
[----:B------:R-:W4:Y:S02]  /*47f60*/  LDL.LU R13, [R1+0x334] ;  /* 0x00033400010d7983 */ /* 0x000f240000300800 */
[----:B------:R-:W4:Y:S01]  /*47f70*/  LDL.LU R14, [R1+0x338] ;  /* 0x00033800010e7983 */ /* 0x000f220000300800 */
[----:B------:R-:W4:Y:S04]  /*47f80*/  LDL.LU R15, [R1+0x33c] ;  /* 0x00033c00010f7983 */ /* 0x000f280000300800 */
[----:B0-----:R-:W4:Y:S01]  /*47f90*/  LDL.LU R8, [R1+0x320] ;  /* 0x0003200001087983 */ /* 0x001f220000300800 */
[----:B------:R-:W4:Y:S02]  /*47fa0*/  LDL.LU R9, [R1+0x324] ;  /* 0x0003240001097983 */ /* 0x000f240000300800 */
[----:B---3--:R-:W3:Y:S02]  /*47fb0*/  LDL.LU R10, [R1+0x328] ;  /* 0x00032800010a7983 */ /* 0x008ee40000300800 */
[----:B------:R-:W3:Y:S01]  /*47fc0*/  LDL.LU R11, [R1+0x32c] ;  /* 0x00032c00010b7983 */ /* 0x000ee20000300800 */
[----:B--2---:R0:W-:Y:S01]  /*47fd0*/  STL.64 [R1+0x50d0], R26 ;  /* 0x0050d01a01007387 */ /* 0x0041e20000100a00 */
[----:B----4-:R-:W-:Y:S03]  /*47fe0*/  STL.64 [R1+0x50c8], R24 ;  /* 0x0050c81801007387 */ /* 0x010fe60000100a00 */
[----:B0-----:R-:W2:Y:S01]  /*47ff0*/  LDL.64 R26, [R1+0x98] ;  /* 0x00009800011a7983 */ /* 0x001ea20000100a00 */
[----:B------:R-:W-:Y:S03]  /*48000*/  HMMA.16816.F32.BF16 R16, R4, R22, R16 ;  /* 0x000000160410723c */ /* 0x000fe60000041810 */
[----:B--2---:R0:W-:Y:S04]  /*48010*/  STL.64 [R1+0x50e0], R26 ;  /* 0x0050e01a01007387 */ /* 0x0041e80000100a00 */
[----:B0-----:R-:W2:Y:S01]  /*48020*/  LDL.64 R26, [R1+0xa8] ;  /* 0x0000a800011a7983 */ /* 0x001ea20000100a00 */
[----:B------:R-:W-:-:S02]  /*48030*/  IMAD.MOV.U32 R29, RZ, RZ, R22 ;  /* 0x000000ffff1d7224 */ /* 0x000fc400078e0016 */
[----:B------:R-:W-:Y:S01]  /*48040*/  IMAD.MOV.U32 R28, RZ, RZ, R23 ;  /* 0x000000ffff1c7224 */ /* 0x000fe200078e0017 */
[----:B--2---:R0:W-:Y:S01]  /*48050*/  STL.64 [R1+0x50f8], R26 ;  /* 0x0050f81a01007387 */ /* 0x0041e20000100a00 */
[----:B------:R-:W2:Y:S02]  /*48060*/  LDL.LU R24, [R1+0x310] ;  /* 0x0003100001187983 */ /* 0x000ea40000300800 */
[----:B------:R-:W2:Y:S01]  /*48070*/  LDL.LU R25, [R1+0x314] ;  /* 0x0003140001197983 */ /* 0x000ea20000300800 */
[----:B0-----:R-:W2:Y:S01]  /*48080*/  LDL.LU R26, [R1+0x318] ;  /* 0x00031800011a7983 */ /* 0x001ea20000300800 */
[----:B------:R-:W2:Y:S07]  /*48090*/  LDL.LU R27, [R1+0x31c] ;  /* 0x00031c00011b7983 */ /* 0x000eae0000300800 */
[----:B------:R-:W-:Y:S02]  /*480a0*/  STL.64 [R1+0xb40], R16 ;  /* 0x000b401001007387 */ /* 0x000fe40000100a00 */
[----:B------:R0:W-:Y:S02]  /*480b0*/  STL.64 [R1+0xb48], R18 ;  /* 0x000b481201007387 */ /* 0x0001e40000100a00 */
[----:B0-----:R-:W4:Y:S01]  /*480c0*/  LDL.LU.64 R18, [R1+0x5140] ;  /* 0x0051400001127983 */ /* 0x001f220000300a00 */
[----:B------:R-:W4:Y:S02]  /*480d0*/  LDL.LU.64 R16, [R1+0x5138] ;  /* 0x0051380001107983 */ /* 0x000f240000300a00 */
[----:B------:R-:W4:Y:S02]  /*480e0*/  LDL.LU.64 R22, [R1+0x5130] ;  /* 0x0051300001167983 */ /* 0x000f240000300a00 */
[----:B----4-:R-:W-:Y:S01]  /*480f0*/  HMMA.16816.F32.BF16 R4, R4, R22, R16 ;  /* 0x000000160404723c */ /* 0x010fe20000041810 */
[----:B------:R-:W4:Y:S01]  /*48100*/  LDL.LU.64 R18, [R1+0x5128] ;  /* 0x0051280001127983 */ /* 0x000f220000300a00 */
[----:B------:R-:W4:Y:S02]  /*48110*/  LDL.LU.64 R22, [R1+0x5120] ;  /* 0x0051200001167983 */ /* 0x000f240000300a00 */
[----:B------:R-:W4:Y:S11]  /*48120*/  LDL.LU.64 R20, [R1+0x5118] ;  /* 0x0051180001147983 */ /* 0x000f360000300a00 */
[----:B------:R-:W-:Y:S08]  /*48130*/  @!UPT UIADD3 URZ, URZ, URZ, URZ ;  /* 0x0000003f3f3ff290 */ /* 0x000ff0000fffe03f */
[----:B------:R-:W-:Y:S01]  /*48140*/  STL.64 [R1+0xb30], R4 ;  /* 0x000b300401007387 */ /* 0x000fe20000100a00 */
[----:B------:R0:W-:Y:S03]  /*48150*/  STL.64 [R1+0xb38], R6 ;  /* 0x000b380601007387 */ /* 0x0001e60000100a00 */
[----:B0-----:R-:W2:Y:S04]  /*48160*/  LDL.64 R6, [R1+0x88] ;  /* 0x0000880001067983 */ /* 0x001ea80000100a00 */
[----:B--2---:R0:W-:Y:S01]  /*48170*/  STL.64 [R1+0x50d8], R6 ;  /* 0x0050d80601007387 */ /* 0x0041e20000100a00 */
[----:B------:R-:W2:Y:S02]  /*48180*/  LDL.LU R4, [R1+0x2f0] ;  /* 0x0002f00001047983 */ /* 0x000ea40000300800 */
[----:B------:R-:W2:Y:S01]  /*48190*/  LDL.LU R5, [R1+0x2f4] ;  /* 0x0002f40001057983 */ /* 0x000ea20000300800 */
[----:B0-----:R-:W2:Y:S01]  /*481a0*/  LDL.LU R6, [R1+0x2f8] ;  /* 0x0002f80001067983 */ /* 0x001ea20000300800 */
[----:B------:R-:W2:Y:S01]  /*481b0*/  LDL.LU R7, [R1+0x2fc] ;  /* 0x0002fc0001077983 */ /* 0x000ea20000300800 */
[C---:B----4-:R-:W-:Y:S02]  /*481c0*/  HMMA.16816.F32.BF16 R12, R20.reuse, R18, R12 ;  /* 0x00000012140c723c */ /* 0x050fe4000004180c */
        /* <DEDUP_REMOVED lines=10> */
[----:B------:R-:W-:Y:S02]  /*48270*/  STL [R1+0x5018], R19 ;  /* 0x0050181301007387 */ /* 0x000fe40000100800 */
[----:B------:R0:W-:Y:S02]  /*48280*/  STL [R1+0x50bc], R18 ;  /* 0x0050bc1201007387 */ /* 0x0001e40000100800 */
[----:B------:R-:W4:Y:S01]  /*48290*/  LDL.LU R16, [R1+0x4d0] ;  /* 0x0004d00001107983 */ /* 0x000f220000300800 */
[----:B------:R-:W4:Y:S04]  /*482a0*/  LDL.LU R17, [R1+0x4d4] ;  /* 0x0004d40001117983 */ /* 0x000f280000300800 */
[----:B0-----:R-:W4:Y:S01]  /*482b0*/  LDL.LU R18, [R1+0x4d8] ;  /* 0x0004d80001127983 */ /* 0x001f220000300800 */
[----:B------:R-:W4:Y:S01]  /*482c0*/  LDL.LU R19, [R1+0x4dc] ;  /* 0x0004dc0001137983 */ /* 0x000f220000300800 */
[C---:B---3--:R-:W-:Y:S11]  /*482d0*/  HMMA.16816.F32.BF16 R8, R20.reuse, R14, R8 ;  /* 0x0000000e1408723c */ /* 0x048ff60000041808 */
[----:B------:R-:W-:Y:S11]  /*482e0*/  @!UPT UIADD3 URZ, URZ, URZ, URZ ;  /* 0x0000003f3f3ff290 */ /* 0x000ff6000fffe03f */
[----:B------:R-:W-:Y:S01]  /*482f0*/  @!UPT UIADD3 URZ, URZ, URZ, URZ ;  /* 0x0000003f3f3ff290 */ /* 0x000fe2000fffe03f */
[----:B------:R-:W-:Y:S01]  /*48300*/  STL.64 [R1+0xb10], R8 ;  /* 0x000b100801007387 */ /* 0x000fe20000100a00 */
[----:B------:R0:W-:Y:S03]  /*48310*/  STL.64 [R1+0xb18], R10 ;  /* 0x000b180a01007387 */ /* 0x0001e60000100a00 */
[----:B0-----:R-:W3:Y:S01]  /*48320*/  LDL.LU.64 R10, [R1+0x5108] ;  /* 0x00510800010a7983 */ /* 0x001ee20000300a00 */
[----:B------:R-:W2:Y:S02]  /*48330*/  LDL.LU R9, [R1+0x5100] ;  /* 0x0051000001097983 */ /* 0x000ea40000300800 */
        /* <DEDUP_REMOVED lines=26> */
[----:B------:R-:W-:Y:S02]  /*484e0*/  IMAD.MOV.U32 R8, RZ, RZ, R26 ;  /* 0x000000ffff087224 */ /* 0x000fe400078e001a */
[----:B------:R-:W-:Y:S02]  /*484f0*/  IMAD.MOV.U32 R3, RZ, RZ, R27 ;  /* 0x000000ffff037224 */ /* 0x000fe400078e001b */
[----:B------:R-:W3:Y:S01]  /*48500*/  LDL.LU.64 R26, [R1+0x50d0] ;  /* 0x0050d000011a7983 */ /* 0x000ee20000300a00 */
[----:B------:R-:W3:Y:S01]  /*48510*/  LDL.LU.64 R24, [R1+0x50c8] ;  /* 0x0050c80001187983 */ /* 0x000ee20000300a00 */
[C---:B--2---:R-:W-:Y:S11]  /*48520*/  HMMA.16816.F32.BF16 R12, R20.reuse, R6, R12 ;  /* 0x00000006140c723c */ /* 0x044ff6000004180c */
[----:B------:R-:W-:Y:S11]  /*48530*/  @!UPT UIADD3 URZ, URZ, URZ, URZ ;  /* 0x0000003f3f3ff290 */ /* 0x000ff6000fffe03f */
[----:B------:R-:W-:Y:S01]  /*48540*/  @!UPT UIADD3 URZ, URZ, URZ, URZ ;  /* 0x0000003f3f3ff290 */ /* 0x000fe2000fffe03f */
[----:B------:R0:W-:Y:S02]  /*48550*/  STL.64 [R1+0xac0], R12 ;  /* 0x000ac00c01007387 */ /* 0x0001e40000100a00 */
[----:B0-----:R-:W-:Y:S02]  /*48560*/  IMAD.MOV.U32 R13, RZ, RZ, R6 ;  /* 0x000000ffff0d7224 */ /* 0x001fe400078e0006 */
[----:B------:R-:W-:Y:S02]  /*48570*/  IMAD.MOV.U32 R12, RZ, RZ, R7 ;  /* 0x000000ffff0c7224 */ /* 0x000fe400078e0007 */
[----:B------:R-:W0:Y:S04]  /*48580*/  LDSM.16.MT88.4 R4, [R9+0x12000] ;  /* 0x012000000904783b */ /* 0x000e280000004200 */
[----:B------:R-:W-:Y:S01]  /*48590*/  STL.64 [R1+0xac8], R14 ;  /* 0x000ac80e01007387 */ /* 0x000fe20000100a00 */
[----:B------:R-:W-:Y:S02]  /*485a0*/  STL.64 [R1+0x4ff8], R10 ;  /* 0x004ff80a01007387 */ /* 0x000fe40000100a00 */
[----:B------:R-:W-:Y:S01]  /*485b0*/  STL [R1+0x4ff0], R9 ;  /* 0x004ff00901007387 */ /* 0x000fe20000100800 */
[----:B0-----:R0:W-:Y:S01]  /*485c0*/  STL.64 [R1+0x4ed8], R6 ;  /* 0x004ed80601007387 */ /* 0x0011e20000100a00 */
[----:B------:R-:W-:Y:S03]  /*485d0*/  STL.64 [R1+0x4ed0], R4 ;  /* 0x004ed00401007387 */ /* 0x000fe60000100a00 */
[----:B0-----:R-:W2:Y:S04]  /*485e0*/  LDL.64 R6, [R1+0xb8] ;  /* 0x0000b80001067983 */ /* 0x001ea80000100a00 */
[----:B--2---:R0:W-:Y:S04]  /*485f0*/  STL.64 [R1+0x5070], R6 ;  /* 0x0050700601007387 */ /* 0x0041e80000100a00 */
[----:B0-----:R-:W3:Y:S02]  /*48600*/  LDL.64 R6, [R1+0x78] ;  /* 0x0000780001067983 */ /* 0x001ee40000100a00 */
[C---:B---3--:R-:W-:Y:S11]  /*48610*/  HMMA.16816.F32.BF16 R24, R20.reuse, R6, R24 ;  /* 0x000000061418723c */ /* 0x048ff60000041818 */
[----:B------:R-:W-:Y:S11]  /*48620*/  @!UPT UIADD3 URZ, URZ, URZ, URZ ;  /* 0x0000003f3f3ff290 */ /* 0x000ff6000fffe03f */
[----:B------:R-:W-:Y:S01]  /*48630*/  @!UPT UIADD3 URZ, URZ, URZ, URZ ;  /* 0x0000003f3f3ff290 */ /* 0x000fe2000fffe03f */
[----:B------:R-:W-:Y:S01]  /*48640*/  STL.64 [R1+0xab0], R24 ;  /* 0x000ab01801007387 */ /* 0x000fe20000100a00 */
[----:B------:R0:W-:Y:S03]  /*48650*/  STL.64 [R1+0xab8], R26 ;  /* 0x000ab81a01007387 */ /* 0x0001e60000100a00 */
[----:B0-----:R-:W4:Y:S01]  /*48660*/  LDL.LU.64 R26, [R1+0x50c0] ;  /* 0x0050c000011a7983 */ /* 0x001f220000300a00 */
[----:B------:R-:W-:Y:S02]  /*48670*/  IMAD.MOV.U32 R10, RZ, RZ, R6 ;  /* 0x000000ffff0a7224 */ /* 0x000fe400078e0006 */
[----:B------:R-:W-:Y:S02]  /*48680*/  IMAD.MOV.U32 R9, RZ, RZ, R7 ;  /* 0x000000ffff097224 */ /* 0x000fe400078e0007 */
[----:B----4-:R-:W-:Y:S01]  /*48690*/  HMMA.16816.F32.BF16 R4, R20, R26, R16 ;  /* 0x0000001a1404723c */ /* 0x010fe20000041810 */
[----:B------:R-:W-:-:S02]  /*486a0*/  IMAD.MOV.U32 R14, RZ, RZ, R26 ;  /* 0x000000ffff0e7224 */ /* 0x000fc400078e001a */
[----:B------:R-:W-:Y:S11]  /*486b0*/  IMAD.MOV.U32 R11, RZ, RZ, R27 ;  /* 0x000000ffff0b7224 */ /* 0x000ff600078e001b */
[----:B------:R-:W-:Y:S09]  /*486c0*/  @!UPT UIADD3 URZ, URZ, URZ, URZ ;  /* 0x0000003f3f3ff290 */ /* 0x000ff2000fffe03f */
[----:B------:R-:W-:Y:S01]  /*486d0*/  STL.64 [R1+0xaa0], R4 ;  /* 0x000aa00401007387 */ /* 0x000fe20000100a00 */
[----:B------:R-:W-:Y:S02]  /*486e0*/  STL.64 [R1+0xaa8], R6 ;  /* 0x000aa80601007387 */ /* 0x000fe40000100a00 */
[----:B------:R-:W-:Y:S02]  /*486f0*/  STL [R1+0x50b8], R14 ;  /* 0x0050b80e01007387 */ /* 0x000fe40000100800 */
[----:B------:R-:W-:Y:S01]  /*48700*/  STL.64 [R1+0x50b0], R12 ;  /* 0x0050b00c01007387 */ /* 0x000fe20000100a00 */
[----:B------:R-:W-:Y:S01]  /*48710*/  STL.64 [R1+0x5028], R10 ;  /* 0x0050280a01007387 */ /* 0x000fe20000100a00 */
[----:B------:R0:W-:Y:S03]  /*48720*/  STL.64 [R1+0x5020], R8 ;  /* 0x0050200801007387 */ /* 0x0001e60000100a00 */
[----:B0-----:R-:W2:Y:S01]  /*48730*/  LDL.LU R8, [R1+0x2d0] ;  /* 0x0002d00001087983 */ /* 0x001ea20000300800 */
        /* <DEDUP_REMOVED lines=10> */
[----:B------:R-:W2:Y:S01]  /*487e0*/  LDL.LU R19, [R1+0x4cc] ;  /* 0x0004cc0001137983 */ /* 0x000ea20000300800 */
[----:B------:R-:W2:Y:S01]  /*487f0*/  LDL.64 R14, [R1+0x58] ;  /* 0x00005800010e7983 */ /* 0x000ea20000100a00 */
[----:B------:R-:W2:Y:S02]  /*48800*/  LDL.LU R24, [R1+0x4a0] ;  /* 0x0004a00001187983 */ /* 0x000ea40000300800 */
[----:B------:R-:W2:Y:S02]  /*48810*/  LDL.LU R25, [R1+0x4a4] ;  /* 0x0004a40001197983 */ /* 0x000ea40000300800 */
[----:B------:R-:W2:Y:S01]  /*48820*/  LDL.LU R26, [R1+0x4a8] ;  /* 0x0004a800011a7983 */ /* 0x000ea20000300800 */
[----:B------:R-:W2:Y:S04]  /*48830*/  LDL.LU R27, [R1+0x4ac] ;  /* 0x0004ac00011b7983 */ /* 0x000ea80000300800 */
[----:B--2---:R0:W-:Y:S01]  /*48840*/  STL.64 [R1+0x50a0], R26 ;  /* 0x0050a01a01007387 */ /* 0x0041e20000100a00 */
[----:B------:R-:W-:Y:S03]  /*48850*/  STL.64 [R1+0x5098], R24 ;  /* 0x0050981801007387 */ /* 0x000fe60000100a00 */
[----:B0-----:R-:W2:Y:S01]  /*48860*/  LDL.64 R26, [R1+0x48] ;  /* 0x00004800011a7983 */ /* 0x001ea20000100a00 */
[----:B------:R0:W-:Y:S02]  /*48870*/  STL.64 [R1+0x5080], R6 ;  /* 0x0050800601007387 */ /* 0x0001e40000100a00 */
[----:B----4-:R-:W-:Y:S01]  /*48880*/  STL.64 [R1+0x5078], R4 ;  /* 0x0050780401007387 */ /* 0x010fe20000100a00 */
[----:B0-----:R-:W4:Y:S04]  /*48890*/  LDL.64 R6, [R1+0x28] ;  /* 0x0000280001067983 */ /* 0x001f280000100a00 */
[----:B----4-:R0:W-:Y:S04]  /*488a0*/  STL.64 [R1+0x5090], R6 ;  /* 0x0050900601007387 */ /* 0x0101e80000100a00 */
[----:B0-----:R-:W4:Y:S04]  /*488b0*/  LDL.64 R6, [R1+0x38] ;  /* 0x0000380001067983 */ /* 0x001f280000100a00 */
[----:B----4-:R0:W-:Y:S01]  /*488c0*/  STL.64 [R1+0x50a8], R6 ;  /* 0x0050a80601007387 */ /* 0x0101e20000100a00 */
[----:B------:R-:W2:Y:S02]  /*488d0*/  LDL.LU R4, [R1+0x4b0] ;  /* 0x0004b00001047983 */ /* 0x000ea40000300800 */
[----:B------:R-:W2:Y:S01]  /*488e0*/  LDL.LU R5, [R1+0x4b4] ;  /* 0x0004b40001057983 */ /* 0x000ea20000300800 */
[----:B0-----:R-:W2:Y:S01]  /*488f0*/  LDL.LU R6, [R1+0x4b8] ;  /* 0x0004b80001067983 */ /* 0x001ea20000300800 */
[----:B------:R-:W2:Y:S02]  /*48900*/  LDL.LU R7, [R1+0x4bc] ;  /* 0x0004bc0001077983 */ /* 0x000ea40000300800 */
[----:B---3--:R0:W-:Y:S02]  /*48910*/  STL.64 [R1+0x5038], R10 ;  /* 0x0050380a01007387 */ /* 0x0081e40000100a00 */
[----:B------:R-:W-:Y:S02]  /*48920*/  STL.64 [R1+0x5030], R8 ;  /* 0x0050300801007387 */ /* 0x000fe40000100a00 */
[----:B0-----:R-:W-:-:S02]  /*48930*/  IMAD.MOV.U32 R10, RZ, RZ, R29 ;  /* 0x000000ffff0a7224 */ /* 0x001fc400078e001d */
[----:B------:R-:W-:-:S05]  /*48940*/  IMAD.MOV.U32 R11, RZ, RZ, R28 ;  /* 0x000000ffff0b7224 */ /* 0x000fca00078e001c */
[----:B------:R0:W-:Y:S04]  /*48950*/  STL.64 [R1+0x5050], R10 ;  /* 0x0050500a01007387 */ /* 0x0001e80000100a00 */
[----:B0-----:R-:W3:Y:S01]  /*48960*/  LDL.64 R10, [R1+0x8] ;  /* 0x00000800010a7983 */ /* 0x001ee20000100a00 */
[C---:B------:R-:W-:Y:S03]  /*48970*/  HMMA.16816.F32.BF16 R16, R20.reuse, R14, R16 ;  /* 0x0000000e1410723c */ /* 0x040fe60000041810 */
[----:B---3--:R0:W-:Y:S04]  /*48980*/  STL.64 [R1+0x5068], R10 ;  /* 0x0050680a01007387 */ /* 0x0081e80000100a00 */
[----:B0-----:R-:W3:Y:S04]  /*48990*/  LDL.64 R10, [R1+0x18] ;  /* 0x00001800010a7983 */ /* 0x001ee80000100a00 */
[----:B---3--:R0:W-:Y:S01]  /*489a0*/  STL.64 [R1+0x5088], R10 ;  /* 0x0050880a01007387 */ /* 0x0081e20000100a00 */
[----:B------:R-:W3:Y:S02]  /*489b0*/  LDL.LU R8, [R1+0x490] ;  /* 0x0004900001087983 */ /* 0x000ee40000300800 */
[----:B------:R-:W3:Y:S01]  /*489c0*/  LDL.LU R9, [R1+0x494] ;  /* 0x0004940001097983 */ /* 0x000ee20000300800 */
[----:B0-----:R-:W3:Y:S01]  /*489d0*/  LDL.LU R10, [R1+0x498] ;  /* 0x00049800010a7983 */ /* 0x001ee20000300800 */
[----:B------:R-:W3:Y:S07]  /*489e0*/  LDL.LU R11, [R1+0x49c] ;  /* 0x00049c00010b7983 */ /* 0x000eee0000300800 */
[----:B------:R0:W-:Y:S02]  /*489f0*/  STL.64 [R1+0xa90], R16 ;  /* 0x000a901001007387 */ /* 0x0001e40000100a00 */
[----:B------:R1:W-:Y:S02]  /*48a00*/  STL.64 [R1+0xa98], R18 ;  /* 0x000a981201007387 */ /* 0x0003e40000100a00 */
[----:B0-----:R-:W-:Y:S01]  /*48a10*/  IMAD.MOV.U32 R16, RZ, RZ, R14 ;  /* 0x000000ffff107224 */ /* 0x001fe200078e000e */
[----:B-1----:R-:W4:Y:S01]  /*48a20*/  LDL.LU R18, [R1+0x50bc] ;  /* 0x0050bc0001127983 */ /* 0x002f220000300800 */
[----:B------:R-:W3:Y:S02]  /*48a30*/  LDL.LU R14, [R1+0x50b8] ;  /* 0x0050b800010e7983 */ /* 0x000ee40000300800 */
[----:B------:R-:W4:Y:S01]  /*48a40*/  LDL.LU.64 R12, [R1+0x50b0] ;  /* 0x0050b000010c7983 */ /* 0x000f220000300a00 */
[----:B--2---:R-:W-:Y:S01]  /*48a50*/  HMMA.16816.F32.BF16 R4, R20, R26, R4 ;  /* 0x0000001a1404723c */ /* 0x004fe20000041804 */
[----:B---3--:R-:W-:Y:S01]  /*48a60*/  STL.64 [R1+0x5048], R14 ;  /* 0x0050480e01007387 */ /* 0x008fe20000100a00 */
[----:B----4-:R0:W-:Y:S03]  /*48a70*/  STL.64 [R1+0x5040], R12 ;  /* 0x0050400c01007387 */ /* 0x0101e60000100a00 */
[----:B0-----:R-:W2:Y:S01]  /*48a80*/  LDL.LU R12, [R1+0x460] ;  /* 0x00046000010c7983 */ /* 0x001ea20000300800 */
[----:B------:R-:W2:Y:S02]  /*48a90*/  LDL.LU R13, [R1+0x464] ;  /* 0x00046400010d7983 */ /* 0x000ea40000300800 */
[----:B------:R-:W3:Y:S02]  /*48aa0*/  LDL.LU R14, [R1+0x468] ;  /* 0x00046800010e7983 */ /* 0x000ee40000300800 */
[----:B------:R-:W3:Y:S02]  /*48ab0*/  LDL.LU R15, [R1+0x46c] ;  /* 0x00046c00010f7983 */ /* 0x000ee40000300800 */
[----:B------:R-:W-:-:S02]  /*48ac0*/  IMAD.MOV.U32 R28, RZ, RZ, R26 ;  /* 0x000000ffff1c7224 */ /* 0x000fc400078e001a */
[----:B------:R-:W-:Y:S01]  /*48ad0*/  IMAD.MOV.U32 R17, RZ, RZ, R27 ;  /* 0x000000ffff117224 */ /* 0x000fe200078e001b */
        /* <DEDUP_REMOVED lines=9> */
[----:B------:R-:W3:Y:S02]  /*48b70*/  LDL.LU.64 R26, [R1+0x50a0] ;  /* 0x0050a000011a7983 */ /* 0x000ee40000300a00 */
[----:B------:R-:W3:Y:S02]  /*48b80*/  LDL.LU.64 R24, [R1+0x5098] ;  /* 0x0050980001187983 */ /* 0x000ee40000300a00 */
[C---:B---3--:R-:W-:Y:S01]  /*48b90*/  HMMA.16816.F32.BF16 R24, R20.reuse, R6, R24 ;  /* 0x000000061418723c */ /* 0x048fe20000041818 */
[----:B------:R-:W-:Y:S11]  /*48ba0*/  IMAD.MOV.U32 R29, RZ, RZ, R7 ;  /* 0x000000ffff1d7224 */ /* 0x000ff600078e0007 */
[----:B------:R-:W-:Y:S11]  /*48bb0*/  @!UPT UIADD3 URZ, URZ, URZ, URZ ;  /* 0x0000003f3f3ff290 */ /* 0x000ff6000fffe03f */
[----:B------:R-:W-:Y:S01]  /*48bc0*/  STL.64 [R1+0xa70], R24 ;  /* 0x000a701801007387 */ /* 0x000fe20000100a00 */
[----:B------:R0:W-:Y:S02]  /*48bd0*/  STL.64 [R1+0xa78], R26 ;  /* 0x000a781a01007387 */ /* 0x0001e40000100a00 */
[----:B0-----:R-:W-:Y:S02]  /*48be0*/  IMAD.MOV.U32 R27, RZ, RZ, R6 ;  /* 0x000000ffff1b7224 */ /* 0x001fe400078e0006 */
[----:B------:R-:W3:Y:S02]  /*48bf0*/  LDL.LU.64 R6, [R1+0x5090] ;  /* 0x0050900001067983 */ /* 0x000ee40000300a00 */
        /* <DEDUP_REMOVED lines=29> */
[----:B------:R-:W4:Y:S11]  /*48dd0*/  LDL.LU.64 R12, [R1+0x5040] ;  /* 0x00504000010c7983 */ /* 0x000f360000300a00 */
[----:B------:R-:W-:Y:S10]  /*48de0*/  @!UPT UIADD3 URZ, URZ, URZ, URZ ;  /* 0x0000003f3f3ff290 */ /* 0x000ff4000fffe03f */
[----:B------:R-:W-:Y:S01]  /*48df0*/  STL.64 [R1+0xa30], R8 ;  /* 0x000a300801007387 */ /* 0x000fe20000100a00 */
[----:B------:R0:W-:Y:S03]  /*48e00*/  STL.64 [R1+0xa38], R10 ;  /* 0x000a380a01007387 */ /* 0x0001e60000100a00 */
[----:B0-----:R-:W3:Y:S01]  /*48e10*/  LDL.LU.64 R10, [R1+0x5038] ;  /* 0x00503800010a7983 */ /* 0x001ee20000300a00 */
[----:B------:R-:W3:Y:S02]  /*48e20*/  LDL.LU.64 R8, [R1+0x5030] ;  /* 0x0050300001087983 */ /* 0x000ee40000300a00 */
[----:B---3--:R-:W-:Y:S01]  /*48e30*/  HMMA.16816.F32.BF16 R20, R20, R6, R8 ;  /* 0x000000061414723c */ /* 0x008fe20000041808 */
[----:B------:R-:W3:Y:S01]  /*48e40*/  LDL.LU.64 R10, [R1+0x5028] ;  /* 0x00502800010a7983 */ /* 0x000ee20000300a00 */
[----:B------:R-:W2:Y:S11]  /*48e50*/  LDL.LU.64 R8, [R1+0x5020] ;  /* 0x0050200001087983 */ /* 0x000eb60000300a00 */
[----:B------:R-:W-:Y:S10]  /*48e60*/  @!UPT UIADD3 URZ, URZ, URZ, URZ ;  /* 0x0000003f3f3ff290 */ /* 0x000ff4000fffe03f */
[----:B------:R-:W-:Y:S01]  /*48e70*/  STL.64 [R1+0xa20], R20 ;  /* 0x000a201401007387 */ /* 0x000fe20000100a00 */
        /* <DEDUP_REMOVED lines=8> */
[----:B------:R-:W-:Y:S01]  /*48f00*/  STL.64 [R1+0x4f18], R22 ;  /* 0x004f181601007387 */ /* 0x000fe20000100a00 */
[----:B------:R0:W-:Y:S02]  /*48f10*/  STL.64 [R1+0x4ee8], R6 ;  /* 0x004ee80601007387 */ /* 0x0001e40000100a00 */
[----:B------:R-:W2:Y:S02]  /*48f20*/  LDL.LU R4, [R1+0x450] ;  /* 0x0004500001047983 */ /* 0x000ea40000300800 */
[----:B------:R-:W2:Y:S01]  /*48f30*/  LDL.LU R5, [R1+0x454] ;  /* 0x0004540001057983 */ /* 0x000ea20000300800 */
[----:B0-----:R-:W2:Y:S01]  /*48f40*/  LDL.LU R6, [R1+0x458] ;  /* 0x0004580001067983 */ /* 0x001ea20000300800 */
[----:B------:R-:W2:Y:S02]  /*48f50*/  LDL.LU R7, [R1+0x45c] ;  /* 0x00045c0001077983 */ /* 0x000ea40000300800 */
[----:B------:R-:W-:Y:S02]  /*48f60*/  IMAD.MOV.U32 R22, RZ, RZ, R25 ;  /* 0x000000ffff167224 */ /* 0x000fe400078e0019 */
[----:B------:R-:W-:Y:S01]  /*48f70*/  IMAD.MOV.U32 R23, RZ, RZ, R26 ;  /* 0x000000ffff177224 */ /* 0x000fe200078e001a */
[----:B------:R-:W3:Y:S01]  /*48f80*/  LDL.LU R25, [R1+0x5010] ;  /* 0x0050100001197983 */ /* 0x000ee20000300800 */
[----:B------:R-:W3:Y:S03]  /*48f90*/  LDL.LU R26, [R1+0x500c] ;  /* 0x00500c00011a7983 */ /* 0x000ee60000300800 */
[----:B------:R0:W-:Y:S02]  /*48fa0*/  STL.64 [R1+0x4f30], R22 ;  /* 0x004f301601007387 */ /* 0x0001e40000100a00 */
[----:B0-----:R-:W-:-:S02]  /*48fb0*/  IMAD.MOV.U32 R22, RZ, RZ, R27 ;  /* 0x000000ffff167224 */ /* 0x001fc400078e001b */
[----:B------:R-:W-:Y:S01]  /*48fc0*/  IMAD.MOV.U32 R23, RZ, RZ, R29 ;  /* 0x000000ffff177224 */ /* 0x000fe200078e001d */
[----:B------:R-:W3:Y:S04]  /*48fd0*/  LDL.LU R27, [R1+0x5008] ;  /* 0x00500800011b7983 */ /* 0x000ee80000300800 */
[----:B------:R-:W-:Y:S04]  /*48fe0*/  STL.64 [R1+0x4f48], R22 ;  /* 0x004f481601007387 */ /* 0x000fe80000100a00 */
[----:B--2---:R-:W-:Y:S01]  /*48ff0*/  STL.64 [R1+0x4ef8], R6 ;  /* 0x004ef80601007387 */ /* 0x004fe20000100a00 */
[----:B------:R0:W-:Y:S03]  /*49000*/  STL.64 [R1+0x4ef0], R4 ;  /* 0x004ef00401007387 */ /* 0x0001e60000100a00 */
[----:B0-----:R-:W2:Y:S01]  /*49010*/  LDL.LU R4, [R1+0x100] ;  /* 0x0001000001047983 */ /* 0x001ea20000300800 */
[----:B------:R-:W2:Y:S02]  /*49020*/  LDL.LU R5, [R1+0x104] ;  /* 0x0001040001057983 */ /* 0x000ea40000300800 */
[----:B------:R-:W2:Y:S02]  /*49030*/  LDL.LU R6, [R1+0x108] ;  /* 0x0001080001067983 */ /* 0x000ea40000300800 */
[----:B------:R-:W2:Y:S02]  /*49040*/  LDL.LU R7, [R1+0x10c] ;  /* 0x00010c0001077983 */ /* 0x000ea40000300800 */
[----:B------:R-:W-:-:S02]  /*49050*/  IMAD.MOV.U32 R22, RZ, RZ, R28 ;  /* 0x000000ffff167224 */ /* 0x000fc400078e001c */
[----:B------:R-:W-:-:S05]  /*49060*/  IMAD.MOV.U32 R23, RZ, RZ, R17 ;  /* 0x000000ffff177224 */ /* 0x000fca00078e0011 */
        /* <DEDUP_REMOVED lines=17> */
[----:B---3--:R-:W-:-:S05]  /*49180*/  IMAD.MOV.U32 R23, RZ, RZ, R11 ;  /* 0x000000ffff177224 */ /* 0x008fca00078e000b */
[----:B------:R-:W-:Y:S04]  /*49190*/  STL.64 [R1+0x4f90], R22 ;  /* 0x004f901601007387 */ /* 0x000fe80000100a00 */
[----:B--2---:R-:W-:Y:S01]  /*491a0*/  STL.64 [R1+0x4f40], R6 ;  /* 0x004f400601007387 */ /* 0x004fe20000100a00 */
[----:B------:R0:W-:Y:S03]  /*491b0*/  STL.64 [R1+0x4f38], R4 ;  /* 0x004f380401007387 */ /* 0x0001e60000100a00 */
        /* <DEDUP_REMOVED lines=13> */
[----:B----4-:R-:W-:-:S02]  /*49290*/  IMAD.MOV.U32 R22, RZ, RZ, R13 ;  /* 0x000000ffff167224 */ /* 0x010fc400078e000d */
[----:B------:R-:W-:-:S05]  /*492a0*/  IMAD.MOV.U32 R23, RZ, RZ, R12 ;  /* 0x000000ffff177224 */ /* 0x000fca00078e000c */
[----:B------:R0:W-:Y:S02]  /*492b0*/  STL.64 [R1+0x4fc0], R22 ;  /* 0x004fc01601007387 */ /* 0x0001e40000100a00 */
[----:B0-----:R-:W-:Y:S02]  /*492c0*/  IMAD.MOV.U32 R22, RZ, RZ, R8 ;  /* 0x000000ffff167224 */ /* 0x001fe400078e0008 */
        /* <DEDUP_REMOVED lines=17> */
[----:B------:R-:W3:Y:S01]  /*493e0*/  LDL.LU R7, [R1+0x16c] ;  /* 0x00016c0001077983 */ /* 0x000ee20000300800 */
[----:B------:R-:W2:Y:S01]  /*493f0*/  LDL.LU R8, [R1+0x1c0] ;  /* 0x0001c00001087983 */ /* 0x000ea20000300800 */
        /* <DEDUP_REMOVED lines=14> */
[----:B------:R-:W3:Y:S01]  /*494e0*/  LDL.LU R7, [R1+0x18c] ;  /* 0x00018c0001077983 */ /* 0x000ee20000300800 */
[C---:B----4-:R-:W-:Y:S01]  /*494f0*/  HMMA.16816.F32.BF16 R12, R24.reuse, R18, R12 ;  /* 0x00000012180c723c */ /* 0x050fe2000004180c */
        /* <DEDUP_REMOVED lines=16> */
[----:B------:R-:W4:Y:S02]  /*49600*/  LDL.LU R16, [R1+0x1b0] ;  /* 0x0001b00001107983 */ /* 0x000f240000300800 */
[----:B------:R-:W4:Y:S01]  /*49610*/  LDL.LU R17, [R1+0x1b4] ;  /* 0x0001b40001117983 */ /* 0x000f220000300800 */
[----:B0-----:R-:W4:Y:S01]  /*49620*/  LDL.LU R18, [R1+0x1b8] ;  /* 0x0001b80001127983 */ /* 0x001f220000300800 */
[----:B------:R-:W4:Y:S01]  /*49630*/  LDL.LU R19, [R1+0x1bc] ;  /* 0x0001bc0001137983 */ /* 0x000f220000300800 */
        /* <DEDUP_REMOVED lines=8> */
[----:B------:R-:W3:Y:S05]  /*496c0*/  LDL.LU R9, [R1+0x4ff0] ;  /* 0x004ff00001097983 */ /* 0x000eea0000300800 */
[C---:B--2---:R-:W-:Y:S08]  /*496d0*/  HMMA.16816.F32.BF16 R20, R24.reuse, R22, R4 ;  /* 0x000000161814723c */ /* 0x044ff00000041804 */
[C---:B----4-:R-:W-:Y:S11]  /*496e0*/  HMMA.16816.F32.BF16 R16, R24.reuse, R10, R16 ;  /* 0x0000000a1810723c */ /* 0x050ff60000041810 */
[----:B------:R-:W-:Y:S11]  /*496f0*/  @!UPT UIADD3 URZ, URZ, URZ, URZ ;  /* 0x0000003f3f3ff290 */ /* 0x000ff6000fffe03f */
[----:B------:R-:W-:Y:S01]  /*49700*/  @!UPT UIADD3 URZ, URZ, URZ, URZ ;  /* 0x0000003f3f3ff290 */ /* 0x000fe2000fffe03f */
[----:B------:R0:W-:Y:S01]  /*49710*/  STL.64 [R1+0x9f0], R16 ;  /* 0x0009f01001007387 */ /* 0x0001e20000100a00 */
[----:B------:R1:W-:Y:S03]  /*49720*/  STL.64 [R1+0x9f8], R18 ;  /* 0x0009f81201007387 */ /* 0x0003e60000100a00 */
[----:B0-----:R-:W2:Y:S01]  /*49730*/  LDL.LU R16, [R1+0xf0] ;  /* 0x0000f00001107983 */ /* 0x001ea20000300800 */
[----:B------:R-:W2:Y:S02]  /*49740*/  LDL.LU R17, [R1+0xf4] ;  /* 0x0000f40001117983 */ /* 0x000ea40000300800 */
[----:B-1----:R-:W2:Y:S02]  /*49750*/  LDL.LU R18, [R1+0xf8] ;  /* 0x0000f80001127983 */ /* 0x002ea40000300800 */
[----:B------:R-:W2:Y:S01]  /*49760*/  LDL.LU R19, [R1+0xfc] ;  /* 0x0000fc0001137983 */ /* 0x000ea20000300800 */
[----:B------:R0:W-:Y:S04]  /*49770*/  STL.64 [R1+0x4eb8], R10 ;  /* 0x004eb80a01007387 */ /* 0x0001e80000100a00 */
[----:B0-----:R-:W4:Y:S01]  /*49780*/  LDL.64 R10, [R1+0xc8] ;  /* 0x0000c800010a7983 */ /* 0x001f220000100a00 */
[----:B------:R-:W2:Y:S02]  /*49790*/  LDL.LU.64 R6, [R1+0x4fe8] ;  /* 0x004fe80001067983 */ /* 0x000ea40000300a00 */
[----:B------:R-:W2:Y:S02]  /*497a0*/  LDL.LU.64 R4, [R1+0x4fe0] ;  /* 0x004fe00001047983 */ /* 0x000ea40000300a00 */
[----:B------:R-:W-:Y:S01]  /*497b0*/  STL.64 [R1+0x9e0], R20 ;  /* 0x0009e01401007387 */ /* 0x000fe20000100a00 */
[----:B------:R0:W-:Y:S04]  /*497c0*/  STL.64 [R1+0x9e8], R22 ;  /* 0x0009e81601007387 */ /* 0x0001e80000100a00 */
        /* <DEDUP_REMOVED lines=65> */
[----:B------:R-:W4:Y:S01]  /*49be0*/  LDL.LU.64 R6, [R1+0x4ef8] ;  /* 0x004ef80001067983 */ /* 0x000f220000300a00 */
[----:B------:R-:W4:Y:S11]  /*49bf0*/  LDL.LU.64 R4, [R1+0x4ef0] ;  /* 0x004ef00001047983 */ /* 0x000f360000300a00 */
[----:B------:R-:W-:Y:S09]  /*49c00*/  @!UPT UIADD3 URZ, URZ, URZ, URZ ;  /* 0x0000003f3f3ff290 */ /* 0x000ff2000fffe03f */
[----:B------:R-:W-:Y:S01]  /*49c10*/  STL.64 [R1+0x940], R20 ;  /* 0x0009401401007387 */ /* 0x000fe20000100a00 */
[----:B------:R-:W-:Y:S02]  /*49c20*/  STL.64 [R1+0x948], R22 ;  /* 0x0009481601007387 */ /* 0x000fe40000100a00 */
[----:B---3--:R-:W0:Y:S02]  /*49c30*/  LDSM.16.MT88.4 R20, [R9+0x12080] ;  /* 0x012080000914783b */ /* 0x008e240000004200 */
[----:B0-----:R-:W-:Y:S02]  /*49c40*/  STL [R1+0x4de4], R20 ;  /* 0x004de41401007387 */ /* 0x001fe40000100800 */
[----:B------:R-:W-:Y:S02]  /*49c50*/  STL [R1+0x4de0], R21 ;  /* 0x004de01501007387 */ /* 0x000fe40000100800 */
[----:B------:R0:W-:Y:S02]  /*49c60*/  STL [R1+0x4db8], R22 ;  /* 0x004db81601007387 */ /* 0x0001e40000100800 */
[----:B0-----:R-:W2:Y:S01]  /*49c70*/  LDL R22, [R1+0x234c] ;  /* 0x00234c0001167983 */ /* 0x001ea20000100800 */
[----:B------:R-:W-:Y:S01]  /*49c80*/  STL [R1+0x4db4], R23 ;  /* 0x004db41701007387 */ /* 0x000fe20000100800 */
[C---:B----4-:R-:W-:Y:S11]  /*49c90*/  HMMA.16816.F32.BF16 R4, R24.reuse, R10, R4 ;  /* 0x0000000a1804723c */ /* 0x050ff60000041804 */
[----:B------:R-:W-:Y:S11]  /*49ca0*/  @!UPT UIADD3 URZ, URZ, URZ, URZ ;  /* 0x0000003f3f3ff290 */ /* 0x000ff6000fffe03f */
[----:B------:R-:W-:Y:S01]  /*49cb0*/  @!UPT UIADD3 URZ, URZ, URZ, URZ ;  /* 0x0000003f3f3ff290 */ /* 0x000fe2000fffe03f */
[----:B------:R-:W-:Y:S01]  /*49cc0*/  STL.64 [R1+0x930], R4 ;  /* 0x0009300401007387 */ /* 0x000fe20000100a00 */
[----:B------:R0:W-:Y:S03]  /*49cd0*/  STL.64 [R1+0x938], R6 ;  /* 0x0009380601007387 */ /* 0x0001e60000100a00 */
[----:B0-----:R-:W3:Y:S01]  /*49ce0*/  LDL.LU.64 R6, [R1+0x4ee8] ;  /* 0x004ee80001067983 */ /* 0x001ee20000300a00 */
[----:B------:R-:W-:Y:S02]  /*49cf0*/  IMAD.MOV.U32 R13, RZ, RZ, R11 ;  /* 0x000000ffff0d7224 */ /* 0x000fe400078e000b */
[----:B------:R-:W-:Y:S03]  /*49d00*/  STL.64 [R1+0x4ec8], R14 ;  /* 0x004ec80e01007387 */ /* 0x000fe60000100a00 */
[----:B------:R0:W-:Y:S01]  /*49d10*/  STL [R1+0x4ec0], R13 ;  /* 0x004ec00d01007387 */ /* 0x0001e20000100800 */
[----:B------:R-:W4:Y:S02]  /*49d20*/  LDL.LU R12, [R1+0x430] ;  /* 0x00043000010c7983 */ /* 0x000f240000300800 */
[----:B------:R-:W-:Y:S01]  /*49d30*/  IMAD.MOV.U32 R20, RZ, RZ, R10 ;  /* 0x000000ffff147224 */ /* 0x000fe200078e000a */
[----:B0-----:R-:W4:Y:S01]  /*49d40*/  LDL.LU R13, [R1+0x434] ;  /* 0x00043400010d7983 */ /* 0x001f220000300800 */
[----:B------:R-:W4:Y:S02]  /*49d50*/  LDL.LU R14, [R1+0x438] ;  /* 0x00043800010e7983 */ /* 0x000f240000300800 */
[----:B------:R-:W4:Y:S02]  /*49d60*/  LDL.LU R15, [R1+0x43c] ;  /* 0x00043c00010f7983 */ /* 0x000f240000300800 */
[----:B------:R-:W2:Y:S01]  /*49d70*/  LDL.LU R8, [R1+0x420] ;  /* 0x0004200001087983 */ /* 0x000ea20000300800 */
[----:B------:R-:W2:Y:S01]  /*49d80*/  LDL.LU R9, [R1+0x424] ;  /* 0x0004240001097983 */ /* 0x000ea20000300800 */
[----:B------:R-:W2:Y:S02]  /*49d90*/  LDL.LU R10, [R1+0x428] ;  /* 0x00042800010a7983 */ /* 0x000ea40000300800 */
[----:B------:R-:W2:Y:S01]  /*49da0*/  LDL.LU R11, [R1+0x42c] ;  /* 0x00042c00010b7983 */ /* 0x000ea20000300800 */
[----:B---3--:R-:W-:Y:S01]  /*49db0*/  HMMA.16816.F32.BF16 R24, R24, R6, R16 ;  /* 0x000000061818723c */ /* 0x008fe20000041810 */
[----:B------:R-:W4:Y:S01]  /*49dc0*/  LDL.LU.64 R18, [R1+0x4ee0] ;  /* 0x004ee00001127983 */ /* 0x000f220000300a00 */
[----:B------:R-:W-:-:S02]  /*49dd0*/  IMAD.MOV.U32 R23, RZ, RZ, R6 ;  /* 0x000000ffff177224 */ /* 0x000fc400078e0006 */
[----:B------:R-:W-:Y:S11]  /*49de0*/  IMAD.MOV.U32 R21, RZ, RZ, R7 ;  /* 0x000000ffff157224 */ /* 0x000ff600078e0007 */
[----:B------:R-:W-:Y:S08]  /*49df0*/  @!UPT UIADD3 URZ, URZ, URZ, URZ ;  /* 0x0000003f3f3ff290 */ /* 0x000ff0000fffe03f */
[----:B------:R-:W-:Y:S01]  /*49e00*/  STL.64 [R1+0x920], R24 ;  /* 0x0009201801007387 */ /* 0x000fe20000100a00 */
[----:B------:R-:W-:Y:S02]  /*49e10*/  STL.64 [R1+0x928], R26 ;  /* 0x0009281a01007387 */ /* 0x000fe40000100a00 */
[----:B------:R-:W4:Y:S02]  /*49e20*/  LDL.LU.64 R6, [R1+0x4ed8] ;  /* 0x004ed80001067983 */ /* 0x000f240000300a00 */
[----:B------:R-:W4:Y:S01]  /*49e30*/  LDL.LU.64 R4, [R1+0x4ed0] ;  /* 0x004ed00001047983 */ /* 0x000f220000300a00 */
[----:B--2---:R-:W-:Y:S01]  /*49e40*/  STL.64 [R1+0x4e88], R22 ;  /* 0x004e881601007387 */ /* 0x004fe20000100a00 */
[----:B------:R0:W-:Y:S03]  /*49e50*/  STL.64 [R1+0x4e80], R20 ;  /* 0x004e801401007387 */ /* 0x0001e60000100a00 */
[----:B0-----:R-:W2:Y:S01]  /*49e60*/  LDL.LU R20, [R1+0x3d0] ;  /* 0x0003d00001147983 */ /* 0x001ea20000300800 */
[----:B------:R-:W2:Y:S02]  /*49e70*/  LDL.LU R21, [R1+0x3d4] ;  /* 0x0003d40001157983 */ /* 0x000ea40000300800 */
[----:B------:R-:W3:Y:S02]  /*49e80*/  LDL.LU R22, [R1+0x3d8] ;  /* 0x0003d80001167983 */ /* 0x000ee40000300800 */
[----:B------:R-:W3:Y:S02]  /*49e90*/  LDL.LU R23, [R1+0x3dc] ;  /* 0x0003dc0001177983 */ /* 0x000ee40000300800 */
[----:B---3--:R0:W-:Y:S01]  /*49ea0*/  STL.64 [R1+0x4e98], R22 ;  /* 0x004e981601007387 */ /* 0x0081e20000100a00 */
[----:B--2---:R-:W-:Y:S03]  /*49eb0*/  STL.64 [R1+0x4e90], R20 ;  /* 0x004e901401007387 */ /* 0x004fe60000100a00 */
        /* <DEDUP_REMOVED lines=13> */
[----:B0-----:R-:W3:Y:S01]  /*49f90*/  LDL.LU R26, [R1+0x3e8] ;  /* 0x0003e800011a7983 */ /* 0x001ee20000300800 */
[----:B------:R-:W3:Y:S06]  /*49fa0*/  LDL.LU R27, [R1+0x3ec] ;  /* 0x0003ec00011b7983 */ /* 0x000eec0000300800 */
[----:B------:R-:W-:Y:S02]  /*49fb0*/  STL.64 [R1+0x910], R12 ;  /* 0x0009100c01007387 */ /* 0x000fe40000100a00 */
[----:B------:R0:W-:Y:S02]  /*49fc0*/  STL.64 [R1+0x918], R14 ;  /* 0x0009180e01007387 */ /* 0x0001e40000100a00 */
[----:B0-----:R-:W4:Y:S01]  /*49fd0*/  LDL.LU.64 R14, [R1+0x4ec8] ;  /* 0x004ec800010e7983 */ /* 0x001f220000300a00 */
[----:B------:R-:W2:Y:S02]  /*49fe0*/  LDL.LU R13, [R1+0x4ec0] ;  /* 0x004ec000010d7983 */ /* 0x000ea40000300800 */
[----:B------:R0:W-:Y:S02]  /*49ff0*/  STL.64 [R1+0x4e50], R18 ;  /* 0x004e501201007387 */ /* 0x0001e40000100a00 */
[----:B------:R-:W2:Y:S01]  /*4a000*/  LDL.LU R16, [R1+0x410] ;  /* 0x0004100001107983 */ /* 0x000ea20000300800 */
[----:B------:R-:W2:Y:S04]  /*4a010*/  LDL.LU R17, [R1+0x414] ;  /* 0x0004140001117983 */ /* 0x000ea80000300800 */
[----:B0-----:R-:W2:Y:S01]  /*4a020*/  LDL.LU R18, [R1+0x418] ;  /* 0x0004180001127983 */ /* 0x001ea20000300800 */
[----:B------:R-:W2:Y:S01]  /*4a030*/  LDL.LU R19, [R1+0x41c] ;  /* 0x00041c0001137983 */ /* 0x000ea20000300800 */
[C---:B----4-:R-:W-:Y:S11]  /*4a040*/  HMMA.16816.F32.BF16 R8, R4.reuse, R14, R8 ;  /* 0x0000000e0408723c */ /* 0x050ff60000041808 */
[----:B------:R-:W-:Y:S11]  /*4a050*/  @!UPT UIADD3 URZ, URZ, URZ, URZ ;  /* 0x0000003f3f3ff290 */ /* 0x000ff6000fffe03f */
[----:B------:R-:W-:Y:S01]  /*4a060*/  @!UPT UIADD3 URZ, URZ, URZ, URZ ;  /* 0x0000003f3f3ff290 */ /* 0x000fe2000fffe03f */
[----:B------:R-:W-:Y:S01]  /*4a070*/  STL.64 [R1+0x900], R8 ;  /* 0x0009000801007387 */ /* 0x000fe20000100a00 */
[----:B------:R0:W-:Y:S03]  /*4a080*/  STL.64 [R1+0x908], R10 ;  /* 0x0009080a01007387 */ /* 0x0001e60000100a00 */
[----:B0-----:R-:W2:Y:S01]  /*4a090*/  LDL.LU.64 R10, [R1+0x4eb8] ;  /* 0x004eb800010a7983 */ /* 0x001ea20000300a00 */
[----:B------:R-:W-:Y:S01]  /*4a0a0*/  STL.64 [R1+0x4da0], R14 ;  /* 0x004da00e01007387 */ /* 0x000fe20000100a00 */
[C---:B--2---:R-:W-:Y:S11]  /*4a0b0*/  HMMA.16816.F32.BF16 R16, R4.reuse, R10, R16 ;  /* 0x0000000a0410723c */ /* 0x044ff60000041810 */
[----:B------:R-:W-:Y:S11]  /*4a0c0*/  @!UPT UIADD3 URZ, URZ, URZ, URZ ;  /* 0x0000003f3f3ff290 */ /* 0x000ff6000fffe03f */
[----:B------:R-:W-:Y:S01]  /*4a0d0*/  @!UPT UIADD3 URZ, URZ, URZ, URZ ;  /* 0x0000003f3f3ff290 */ /* 0x000fe2000fffe03f */
[----:B------:R-:W-:Y:S01]  /*4a0e0*/  STL.64 [R1+0x8f0], R16 ;  /* 0x0008f01001007387 */ /* 0x000fe20000100a00 */
[----:B------:R0:W-:Y:S03]  /*4a0f0*/  STL.64 [R1+0x8f8], R18 ;  /* 0x0008f81201007387 */ /* 0x0001e60000100a00 */
[----:B0-----:R-:W2:Y:S04]  /*4a100*/  LDL.64 R18, [R1+0x58] ;  /* 0x0000580001127983 */ /* 0x001ea80000100a00 */
[----:B--2---:R0:W-:Y:S04]  /*4a110*/  STL.64 [R1+0x4e78], R18 ;  /* 0x004e781201007387 */ /* 0x0041e80000100a00 */
[----:B0-----:R-:W2:Y:S01]  /*4a120*/  LDL.64 R18, [R1+0xa8] ;  /* 0x0000a80001127983 */ /* 0x001ea20000100a00 */
[----:B------:R0:W-:Y:S02]  /*4a130*/  STL.64 [R1+0x4d98], R10 ;  /* 0x004d980a01007387 */ /* 0x0001e40000100a00 */
[----:B------:R-:W4:Y:S02]  /*4a140*/  LDL.LU R8, [R1+0x3f0] ;  /* 0x0003f00001087983 */ /* 0x000f240000300800 */
[----:B------:R-:W4:Y:S01]  /*4a150*/  LDL.LU R9, [R1+0x3f4] ;  /* 0x0003f40001097983 */ /* 0x000f220000300800 */
[----:B0-----:R-:W4:Y:S01]  /*4a160*/  LDL.LU R10, [R1+0x3f8] ;  /* 0x0003f800010a7983 */ /* 0x001f220000300800 */
[----:B------:R-:W4:Y:S01]  /*4a170*/  LDL.LU R11, [R1+0x3fc] ;  /* 0x0003fc00010b7983 */ /* 0x000f220000300800 */
[C---:B--2---:R-:W-:Y:S11]  /*4a180*/  HMMA.16816.F32.BF16 R20, R4.reuse, R18, R20 ;  /* 0x000000120414723c */ /* 0x044ff60000041814 */
[----:B------:R-:W-:Y:S11]  /*4a190*/  @!UPT UIADD3 URZ, URZ, URZ, URZ ;  /* 0x0000003f3f3ff290 */ /* 0x000ff6000fffe03f */
[----:B------:R-:W-:Y:S01]  /*4a1a0*/  @!UPT UIADD3 URZ, URZ, URZ, URZ ;  /* 0x0000003f3f3ff290 */ /* 0x000fe2000fffe03f */
[----:B------:R-:W-:Y:S01]  /*4a1b0*/  STL.64 [R1+0x8e0], R20 ;  /* 0x0008e01401007387 */ /* 0x000fe20000100a00 */
[----:B------:R0:W-:Y:S03]  /*4a1c0*/  STL.64 [R1+0x8e8], R22 ;  /* 0x0008e81601007387 */ /* 0x0001e60000100a00 */
[----:B0-----:R-:W4:Y:S01]  /*4a1d0*/  LDL.LU.64 R22, [R1+0x4eb0] ;  /* 0x004eb00001167983 */ /* 0x001f220000300a00 */
[----:B------:R-:W2:Y:S02]  /*4a1e0*/  LDL.LU R16, [R1+0x6e0] ;  /* 0x0006e00001107983 */ /* 0x000ea40000300800 */
[----:B------:R-:W-:Y:S02]  /*4a1f0*/  IMAD.MOV.U32 R2, RZ, RZ, R18 ;  /* 0x000000ffff027224 */ /* 0x000fe400078e0012 */
[----:B------:R-:W2:Y:S02]  /*4a200*/  LDL.LU R17, [R1+0x6e4] ;  /* 0x0006e40001117983 */ /* 0x000ea40000300800 */
[----:B------:R-:W-:Y:S01]  /*4a210*/  IMAD.MOV.U32 R0, RZ, RZ, R19 ;  /* 0x000000ffff007224 */ /* 0x000fe200078e0013 */
[----:B------:R-:W2:Y:S01]  /*4a220*/  LDL.LU R18, [R1+0x6e8] ;  /* 0x0006e80001127983 */ /* 0x000ea20000300800 */
[----:B------:R-:W2:Y:S01]  /*4a230*/  LDL.LU R19, [R1+0x6ec] ;  /* 0x0006ec0001137983 */ /* 0x000ea20000300800 */
[C---:B----4-:R-:W-:Y:S01]  /*4a240*/  HMMA.16816.F32.BF16 R8, R4.reuse, R22, R8 ;  /* 0x000000160408723c */ /* 0x050fe20000041808 */
[----:B------:R-:W-:Y:S11]  /*4a250*/  IMAD.MOV.U32 R3, RZ, RZ, R23 ;  /* 0x000000ffff037224 */ /* 0x000ff600078e0017 */
[----:B------:R-:W-:Y:S11]  /*4a260*/  @!UPT UIADD3 URZ, URZ, URZ, URZ ;  /* 0x0000003f3f3ff290 */ /* 0x000ff6000fffe03f */
[----:B------:R0:W-:Y:S01]  /*4a270*/  STL.64 [R1+0x8d0], R8 ;  /* 0x0008d00801007387 */ /* 0x0001e20000100a00 */
[----:B------:R1:W-:Y:S02]  /*4a280*/  STL.64 [R1+0x8d8], R10 ;  /* 0x0008d80a01007387 */ /* 0x0003e40000100a00 */
[----:B0-----:R-:W-:Y:S02]  /*4a290*/  IMAD.MOV.U32 R8, RZ, RZ, R22 ;  /* 0x000000ffff087224 */ /* 0x001fe400078e0016 */
[----:B------:R-:W3:Y:S02]  /*4a2a0*/  LDL.LU.64 R22, [R1+0x4ea8] ;  /* 0x004ea80001167983 */ /* 0x000ee40000300a00 */
[C---:B---3--:R-:W-:Y:S01]  /*4a2b0*/  HMMA.16816.F32.BF16 R24, R4.reuse, R22, R24 ;  /* 0x000000160418723c */ /* 0x048fe20000041818 */
[----:B-1----:R-:W-:Y:S02]  /*4a2c0*/  IMAD.MOV.U32 R10, RZ, RZ, R22 ;  /* 0x000000ffff0a7224 */ /* 0x002fe400078e0016 */
[----:B------:R-:W-:Y:S11]  /*4a2d0*/  IMAD.MOV.U32 R9, RZ, RZ, R23 ;  /* 0x000000ffff097224 */ /* 0x000ff600078e0017 */
[----:B------:R-:W-:Y:S09]  /*4a2e0*/  @!UPT UIADD3 URZ, URZ, URZ, URZ ;  /* 0x0000003f3f3ff290 */ /* 0x000ff2000fffe03f */
[----:B------:R-:W-:Y:S01]  /*4a2f0*/  STL.64 [R1+0x8c0], R24 ;  /* 0x0008c01801007387 */ /* 0x000fe20000100a00 */
[----:B------:R0:W-:Y:S03]  /*4a300*/  STL.64 [R1+0x8c8], R26 ;  /* 0x0008c81a01007387 */ /* 0x0001e60000100a00 */
[----:B0-----:R-:W3:Y:S01]  /*4a310*/  LDL.LU.64 R26, [R1+0x4ea0] ;  /* 0x004ea000011a7983 */ /* 0x001ee20000300a00 */
[----:B------:R-:W3:Y:S02]  /*4a320*/  LDL.LU.64 R22, [R1+0x4e98] ;  /* 0x004e980001167983 */ /* 0x000ee40000300a00 */
[----:B------:R-:W3:Y:S02]  /*4a330*/  LDL.LU.64 R20, [R1+0x4e90] ;  /* 0x004e900001147983 */ /* 0x000ee40000300a00 */
[----:B---3--:R-:W-:Y:S11]  /*4a340*/  HMMA.16816.F32.BF16 R20, R4, R26, R20 ;  /* 0x0000001a0414723c */ /* 0x008ff60000041814 */
[----:B------:R-:W-:Y:S11]  /*4a350*/  @!UPT UIADD3 URZ, URZ, URZ, URZ ;  /* 0x0000003f3f3ff290 */ /* 0x000ff6000fffe03f */
[----:B------:R-:W-:Y:S01]  /*4a360*/  @!UPT UIADD3 URZ, URZ, URZ, URZ ;  /* 0x0000003f3f3ff290 */ /* 0x000fe2000fffe03f */
[----:B------:R-:W-:Y:S01]  /*4a370*/  STL.64 [R1+0x8b0], R20 ;  /* 0x0008b01401007387 */ /* 0x000fe20000100a00 */
[----:B------:R0:W-:Y:S03]  /*4a380*/  STL.64 [R1+0x8b8], R22 ;  /* 0x0008b81601007387 */ /* 0x0001e60000100a00 */
[----:B0-----:R-:W3:Y:S01]  /*4a390*/  LDL.LU.64 R22, [R1+0x4e88] ;  /* 0x004e880001167983 */ /* 0x001ee20000300a00 */
[----:B------:R-:W4:Y:S02]  /*4a3a0*/  LDL.LU.64 R20, [R1+0x4e80] ;  /* 0x004e800001147983 */ /* 0x000f240000300a00 */
[----:B------:R-:W-:Y:S02]  /*4a3b0*/  IMAD.MOV.U32 R12, RZ, RZ, R26 ;  /* 0x000000ffff0c7224 */ /* 0x000fe400078e001a */
[----:B------:R-:W-:-:S05]  /*4a3c0*/  IMAD.MOV.U32 R11, RZ, RZ, R27 ;  /* 0x000000ffff0b7224 */ /* 0x000fca00078e001b */
[----:B------:R0:W-:Y:S01]  /*4a3d0*/  STL.64 [R1+0x4dc8], R10 ;  /* 0x004dc80a01007387 */ /* 0x0001e20000100a00 */
[----:B------:R1:W-:Y:S03]  /*4a3e0*/  STL.64 [R1+0x4dc0], R8 ;  /* 0x004dc00801007387 */ /* 0x0003e60000100a00 */
[----:B---3--:R-:W3:Y:S01]  /*4a3f0*/  LDSM.16.MT88.4 R24, [R22+0x12100] ;  /* 0x012100001618783b */ /* 0x008ee20000004200 */
[----:B0-----:R-:W-:Y:S02]  /*4a400*/  IMAD.MOV.U32 R10, RZ, RZ, R23 ;  /* 0x000000ffff0a7224 */ /* 0x001fe400078e0017 */
[----:B----4-:R-:W-:-:S05]  /*4a410*/  IMAD.MOV.U32 R11, RZ, RZ, R21 ;  /* 0x000000ffff0b7224 */ /* 0x010fca00078e0015 */
[----:B------:R0:W-:Y:S01]  /*4a420*/  STL.64 [R1+0x4e20], R10 ;  /* 0x004e200a01007387 */ /* 0x0001e20000100a00 */
[----:B-1----:R-:W4:Y:S02]  /*4a430*/  LDL.LU R8, [R1+0x6d0] ;  /* 0x0006d00001087983 */ /* 0x002f240000300800 */
[----:B------:R-:W4:Y:S01]  /*4a440*/  LDL.LU R9, [R1+0x6d4] ;  /* 0x0006d40001097983 */ /* 0x000f220000300800 */
[----:B0-----:R-:W4:Y:S01]  /*4a450*/  LDL.LU R10, [R1+0x6d8] ;  /* 0x0006d800010a7983 */ /* 0x001f220000300800 */
[----:B------:R-:W4:Y:S02]  /*4a460*/  LDL.LU R11, [R1+0x6dc] ;  /* 0x0006dc00010b7983 */ /* 0x000f240000300800 */
[----:B------:R0:W-:Y:S02]  /*4a470*/  STL [R1+0x4e38], R22 ;  /* 0x004e381601007387 */ /* 0x0001e40000100800 */
[----:B0-----:R-:W2:Y:S04]  /*4a480*/  LDL.64 R22, [R1+0x68] ;  /* 0x0000680001167983 */ /* 0x001ea80000100a00 */
[----:B---3--:R-:W-:Y:S01]  /*4a490*/  STL.64 [R1+0x4c68], R26 ;  /* 0x004c681a01007387 */ /* 0x008fe20000100a00 */
[----:B------:R0:W-:Y:S03]  /*4a4a0*/  STL.64 [R1+0x4c60], R24 ;  /* 0x004c601801007387 */ /* 0x0001e60000100a00 */
[----:B0-----:R-:W3:Y:S01]  /*4a4b0*/  LDL.LU R24, [R1+0x340] ;  /* 0x0003400001187983 */ /* 0x001ee20000300800 */
[----:B------:R-:W3:Y:S02]  /*4a4c0*/  LDL.LU R25, [R1+0x344] ;  /* 0x0003440001197983 */ /* 0x000ee40000300800 */
[----:B------:R-:W3:Y:S02]  /*4a4d0*/  LDL.LU R26, [R1+0x348] ;  /* 0x00034800011a7983 */ /* 0x000ee40000300800 */
[----:B------:R-:W3:Y:S01]  /*4a4e0*/  LDL.LU R27, [R1+0x34c] ;  /* 0x00034c00011b7983 */ /* 0x000ee20000300800 */
[C---:B--2---:R-:W-:Y:S01]  /*4a4f0*/  HMMA.16816.F32.BF16 R16, R4.reuse, R22, R16 ;  /* 0x000000160410723c */ /* 0x044fe20000041810 */
[----:B---3--:R-:W-:Y:S01]  /*4a500*/  STL.64 [R1+0x4c78], R26 ;  /* 0x004c781a01007387 */ /* 0x008fe20000100a00 */
[----:B------:R-:W-:Y:S11]  /*4a510*/  STL.64 [R1+0x4c70], R24 ;  /* 0x004c701801007387 */ /* 0x000ff60000100a00 */
[----:B------:R-:W-:Y:S10]  /*4a520*/  @!UPT UIADD3 URZ, URZ, URZ, URZ ;  /* 0x0000003f3f3ff290 */ /* 0x000ff4000fffe03f */
[----:B------:R-:W-:Y:S02]  /*4a530*/  STL.64 [R1+0x8a0], R16 ;  /* 0x0008a01001007387 */ /* 0x000fe40000100a00 */
[----:B------:R0:W-:Y:S02]  /*4a540*/  STL.64 [R1+0x8a8], R18 ;  /* 0x0008a81201007387 */ /* 0x0001e40000100a00 */
[----:B0-----:R-:W4:Y:S01]  /*4a550*/  LDL.LU.64 R18, [R1+0x4e78] ;  /* 0x004e780001127983 */ /* 0x001f220000300a00 */
[----:B------:R-:W-:Y:S02]  /*4a560*/  IMAD.MOV.U32 R26, RZ, RZ, R20 ;  /* 0x000000ffff1a7224 */ /* 0x000fe400078e0014 */
[----:B------:R-:W-:Y:S02]  /*4a570*/  IMAD.MOV.U32 R27, RZ, RZ, R13 ;  /* 0x000000ffff1b7224 */ /* 0x000fe400078e000d */
[----:B------:R-:W-:Y:S02]  /*4a580*/  IMAD.MOV.U32 R14, RZ, RZ, R22 ;  /* 0x000000ffff0e7224 */ /* 0x000fe400078e0016 */
[----:B------:R-:W-:Y:S01]  /*4a590*/  IMAD.MOV.U32 R13, RZ, RZ, R23 ;  /* 0x000000ffff0d7224 */ /* 0x000fe200078e0017 */
[----:B----4-:R-:W-:Y:S01]  /*4a5a0*/  HMMA.16816.F32.BF16 R8, R4, R18, R8 ;  /* 0x000000120408723c */ /* 0x010fe20000041808 */
[----:B------:R-:W-:-:S02]  /*4a5b0*/  IMAD.MOV.U32 R24, RZ, RZ, R18 ;  /* 0x000000ffff187224 */ /* 0x000fc400078e0012 */
[----:B------:R-:W-:Y:S11]  /*4a5c0*/  IMAD.MOV.U32 R15, RZ, RZ, R19 ;  /* 0x000000ffff0f7224 */ /* 0x000ff600078e0013 */
[----:B------:R-:W-:Y:S09]  /*4a5d0*/  @!UPT UIADD3 URZ, URZ, URZ, URZ ;  /* 0x0000003f3f3ff290 */ /* 0x000ff2000fffe03f */
[----:B------:R0:W-:Y:S01]  /*4a5e0*/  STL.64 [R1+0x890], R8 ;  /* 0x0008900801007387 */ /* 0x0001e20000100a00 */
[----:B------:R1:W-:Y:S02]  /*4a5f0*/  STL.64 [R1+0x898], R10 ;  /* 0x0008980a01007387 */ /* 0x0003e40000100a00 */
[----:B------:R2:W-:Y:S02]  /*4a600*/  STL.64 [R1+0x4e60], R26 ;  /* 0x004e601a01007387 */ /* 0x0005e40000100a00 */
[----:B------:R-:W-:Y:S01]  /*4a610*/  STL [R1+0x4e58], R24 ;  /* 0x004e581801007387 */ /* 0x000fe20000100800 */
[----:B0-----:R-:W3:Y:S01]  /*4a620*/  LDL.LU R8, [R1+0x690] ;  /* 0x0006900001087983 */ /* 0x001ee20000300800 */
[----:B------:R-:W3:Y:S02]  /*4a630*/  LDL.LU R9, [R1+0x694] ;  /* 0x0006940001097983 */ /* 0x000ee40000300800 */
[----:B-1----:R-:W4:Y:S02]  /*4a640*/  LDL.LU R10, [R1+0x698] ;  /* 0x00069800010a7983 */ /* 0x002f240000300800 */
[----:B------:R-:W4:Y:S01]  /*4a650*/  LDL.LU R11, [R1+0x69c] ;  /* 0x00069c00010b7983 */ /* 0x000f220000300800 */
[----:B--2---:R-:W2:Y:S01]  /*4a660*/  LDL.64 R26, [R1+0x48] ;  /* 0x00004800011a7983 */ /* 0x004ea20000100a00 */
        /* <DEDUP_REMOVED lines=8> */
[----:B--2---:R-:W-:Y:S01]  /*4a6f0*/  STL.64 [R1+0x4e70], R18 ;  /* 0x004e701201007387 */ /* 0x004fe20000100a00 */
[----:B------:R0:W-:Y:S03]  /*4a700*/  STL.64 [R1+0x4e68], R16 ;  /* 0x004e681001007387 */ /* 0x0001e60000100a00 */
[----:B0-----:R-:W2:Y:S01]  /*4a710*/  LDL.LU R16, [R1+0x6c0] ;  /* 0x0006c00001107983 */ /* 0x001ea20000300800 */
[----:B------:R-:W2:Y:S02]  /*4a720*/  LDL.LU R17, [R1+0x6c4] ;  /* 0x0006c40001117983 */ /* 0x000ea40000300800 */
[----:B------:R-:W2:Y:S02]  /*4a730*/  LDL.LU R18, [R1+0x6c8] ;  /* 0x0006c80001127983 */ /* 0x000ea40000300800 */
[----:B------:R-:W2:Y:S01]  /*4a740*/  LDL.LU R19, [R1+0x6cc] ;  /* 0x0006cc0001137983 */ /* 0x000ea20000300800 */
[----:B------:R0:W-:Y:S01]  /*4a750*/  STL.64 [R1+0x4e48], R22 ;  /* 0x004e481601007387 */ /* 0x0001e20000100a00 */
[----:B------:R-:W-:Y:S03]  /*4a760*/  STL.64 [R1+0x4e40], R20 ;  /* 0x004e401401007387 */ /* 0x000fe60000100a00 */
[----:B0-----:R-:W2:Y:S01]  /*4a770*/  LDL.64 R22, [R1+0x38] ;  /* 0x0000380001167983 */ /* 0x001ea20000100a00 */
[----:B----4-:R0:W-:Y:S02]  /*4a780*/  STL.64 [R1+0x4e30], R10 ;  /* 0x004e300a01007387 */ /* 0x0101e40000100a00 */
[----:B---3--:R-:W-:Y:S01]  /*4a790*/  STL.64 [R1+0x4e28], R8 ;  /* 0x004e280801007387 */ /* 0x008fe20000100a00 */
[----:B0-----:R-:W3:Y:S01]  /*4a7a0*/  LDL.64 R10, [R1+0x28] ;  /* 0x00002800010a7983 */ /* 0x001ee20000100a00 */
        /* <DEDUP_REMOVED lines=10> */
[----:B------:R-:W4:Y:S02]  /*4a850*/  LDL.LU R14, [R1+0x678] ;  /* 0x00067800010e7983 */ /* 0x000f240000300800 */
[----:B------:R-:W4:Y:S01]  /*4a860*/  LDL.LU R15, [R1+0x67c] ;  /* 0x00067c00010f7983 */ /* 0x000f220000300800 */
[----:B------:R-:W-:Y:S01]  /*4a870*/  HMMA.16816.F32.BF16 R16, R4, R26, R16 ;  /* 0x0000001a0410723c */ /* 0x000fe20000041810 */
[----:B----4-:R0:W-:Y:S01]  /*4a880*/  STL.64 [R1+0x4e00], R14 ;  /* 0x004e000e01007387 */ /* 0x0101e20000100a00 */
[----:B--2---:R-:W-:Y:S03]  /*4a890*/  STL.64 [R1+0x4df8], R12 ;  /* 0x004df80c01007387 */ /* 0x004fe60000100a00 */
[----:B0-----:R-:W2:Y:S01]  /*4a8a0*/  LDL.64 R14, [R1+0x8] ;  /* 0x00000800010e7983 */ /* 0x001ea20000100a00 */
[----:B------:R-:W-:-:S02]  /*4a8b0*/  IMAD.MOV.U32 R28, RZ, RZ, R26 ;  /* 0x000000ffff1c7224 */ /* 0x000fc400078e001a */
[----:B------:R-:W-:Y:S01]  /*4a8c0*/  IMAD.MOV.U32 R25, RZ, RZ, R27 ;  /* 0x000000ffff197224 */ /* 0x000fe200078e001b */
[----:B--2---:R0:W-:Y:S04]  /*4a8d0*/  STL.64 [R1+0x4e18], R14 ;  /* 0x004e180e01007387 */ /* 0x0041e80000100a00 */
[----:B0-----:R-:W2:Y:S10]  /*4a8e0*/  LDL.64 R14, [R1+0x18] ;  /* 0x00001800010e7983 */ /* 0x001eb40000100a00 */
[----:B------:R-:W-:Y:S02]  /*4a8f0*/  STL.64 [R1+0x880], R16 ;  /* 0x0008801001007387 */ /* 0x000fe40000100a00 */
[----:B------:R0:W-:Y:S02]  /*4a900*/  STL.64 [R1+0x888], R18 ;  /* 0x0008881201007387 */ /* 0x0001e40000100a00 */
[----:B0-----:R-:W4:Y:S01]  /*4a910*/  LDL.LU.64 R18, [R1+0x4e70] ;  /* 0x004e700001127983 */ /* 0x001f220000300a00 */
[----:B------:R-:W4:Y:S02]  /*4a920*/  LDL.LU.64 R16, [R1+0x4e68] ;  /* 0x004e680001107983 */ /* 0x000f240000300a00 */
[----:B------:R-:W2:Y:S02]  /*4a930*/  LDL.LU.64 R26, [R1+0x4e60] ;  /* 0x004e6000011a7983 */ /* 0x000ea40000300a00 */
[----:B------:R-:W3:Y:S01]  /*4a940*/  LDL.LU R24, [R1+0x4e58] ;  /* 0x004e580001187983 */ /* 0x000ee20000300800 */
[C---:B----4-:R-:W-:Y:S01]  /*4a950*/  HMMA.16816.F32.BF16 R16, R4.reuse, R22, R16 ;  /* 0x000000160410723c */ /* 0x050fe20000041810 */
[----:B--2---:R-:W-:Y:S01]  /*4a960*/  STL.64 [R1+0x4e10], R26 ;  /* 0x004e101a01007387 */ /* 0x004fe20000100a00 */
[----:B---3--:R0:W-:Y:S03]  /*4a970*/  STL.64 [R1+0x4e08], R24 ;  /* 0x004e081801007387 */ /* 0x0081e60000100a00 */
[----:B0-----:R-:W2:Y:S01]  /*4a980*/  LDL.LU R24, [R1+0x680] ;  /* 0x0006800001187983 */ /* 0x001ea20000300800 */
[----:B------:R-:W2:Y:S02]  /*4a990*/  LDL.LU R25, [R1+0x684] ;  /* 0x0006840001197983 */ /* 0x000ea40000300800 */
[----:B------:R-:W2:Y:S02]  /*4a9a0*/  LDL.LU R26, [R1+0x688] ;  /* 0x00068800011a7983 */ /* 0x000ea40000300800 */
[----:B------:R-:W2:Y:S11]  /*4a9b0*/  LDL.LU R27, [R1+0x68c] ;  /* 0x00068c00011b7983 */ /* 0x000eb60000300800 */
[----:B------:R-:W-:Y:S02]  /*4a9c0*/  @!UPT UIADD3 URZ, URZ, URZ, URZ ;  /* 0x0000003f3f3ff290 */ /* 0x000fe4000fffe03f */
[----:B------:R0:W-:Y:S01]  /*4a9d0*/  STL.64 [R1+0x870], R16 ;  /* 0x0008701001007387 */ /* 0x0001e20000100a00 */
[----:B------:R1:W-:Y:S02]  /*4a9e0*/  STL.64 [R1+0x878], R18 ;  /* 0x0008781201007387 */ /* 0x0003e40000100a00 */
[----:B0-----:R-:W-:Y:S01]  /*4a9f0*/  IMAD.MOV.U32 R16, RZ, RZ, R22 ;  /* 0x000000ffff107224 */ /* 0x001fe200078e0016 */
[----:B-1----:R-:W3:Y:S01]  /*4aa00*/  LDL.LU.64 R18, [R1+0x4e50] ;  /* 0x004e500001127983 */ /* 0x002ee20000300a00 */
[----:B------:R-:W-:Y:S02]  /*4aa10*/  IMAD.MOV.U32 R17, RZ, RZ, R23 ;  /* 0x000000ffff117224 */ /* 0x000fe400078e0017 */
[----:B------:R-:W4:Y:S02]  /*4aa20*/  LDL.LU.64 R22, [R1+0x4e48] ;  /* 0x004e480001167983 */ /* 0x000f240000300a00 */
[----:B------:R-:W4:Y:S02]  /*4aa30*/  LDL.LU.64 R20, [R1+0x4e40] ;  /* 0x004e400001147983 */ /* 0x000f240000300a00 */
[----:B------:R-:W-:Y:S01]  /*4aa40*/  IMAD.MOV.U32 R29, RZ, RZ, R11 ;  /* 0x000000ffff1d7224 */ /* 0x000fe200078e000b */
[C---:B----4-:R-:W-:Y:S11]  /*4aa50*/  HMMA.16816.F32.BF16 R20, R4.reuse, R10, R20 ;  /* 0x0000000a0414723c */ /* 0x050ff60000041814 */
[----:B------:R-:W-:Y:S11]  /*4aa60*/  @!UPT UIADD3 URZ, URZ, URZ, URZ ;  /* 0x0000003f3f3ff290 */ /* 0x000ff6000fffe03f */
[----:B------:R-:W-:Y:S01]  /*4aa70*/  @!UPT UIADD3 URZ, URZ, URZ, URZ ;  /* 0x0000003f3f3ff290 */ /* 0x000fe2000fffe03f */
[----:B------:R-:W-:Y:S01]  /*4aa80*/  STL.64 [R1+0x860], R20 ;  /* 0x0008601401007387 */ /* 0x000fe20000100a00 */
[----:B------:R0:W-:Y:S03]  /*4aa90*/  STL.64 [R1+0x868], R22 ;  /* 0x0008681601007387 */ /* 0x0001e60000100a00 */
[----:B0-----:R-:W4:Y:S01]  /*4aaa0*/  LDL.LU R22, [R1+0x4e38] ;  /* 0x004e380001167983 */ /* 0x001f220000300800 */
[----:B------:R-:W-:Y:S02]  /*4aab0*/  IMAD.MOV.U32 R23, RZ, RZ, R10 ;  /* 0x000000ffff177224 */ /* 0x000fe400078e000a */
        /* <DEDUP_REMOVED lines=20> */
[----:B------:R-:W2:Y:S02]  /*4ac00*/  LDL.LU.64 R12, [R1+0x4df8] ;  /* 0x004df800010c7983 */ /* 0x000ea40000300a00 */
[----:B--2---:R-:W-:Y:S11]  /*4ac10*/  HMMA.16816.F32.BF16 R12, R4, R26, R12 ;  /* 0x0000001a040c723c */ /* 0x004ff6000004180c */
[----:B------:R-:W-:Y:S11]  /*4ac20*/  @!UPT UIADD3 URZ, URZ, URZ, URZ ;  /* 0x0000003f3f3ff290 */ /* 0x000ff6000fffe03f */
[----:B------:R-:W-:Y:S01]  /*4ac30*/  @!UPT UIADD3 URZ, URZ, URZ, URZ ;  /* 0x0000003f3f3ff290 */ /* 0x000fe2000fffe03f */
[----:B------:R-:W-:Y:S01]  /*4ac40*/  STL.64 [R1+0x830], R12 ;  /* 0x0008300c01007387 */ /* 0x000fe20000100a00 */
[----:B------:R0:W-:Y:S03]  /*4ac50*/  STL.64 [R1+0x838], R14 ;  /* 0x0008380e01007387 */ /* 0x0001e60000100a00 */
[----:B0-----:R-:W2:Y:S01]  /*4ac60*/  LDL.LU.64 R14, [R1+0x4df0] ;  /* 0x004df000010e7983 */ /* 0x001ea20000300a00 */
[----:B------:R-:W2:Y:S02]  /*4ac70*/  LDL.LU.64 R12, [R1+0x4de8] ;  /* 0x004de800010c7983 */ /* 0x000ea40000300a00 */
[----:B------:R0:W-:Y:S02]  /*4ac80*/  STL.64 [R1+0x4c88], R26 ;  /* 0x004c881a01007387 */ /* 0x0001e40000100a00 */
[----:B0-----:R-:W-:Y:S02]  /*4ac90*/  IMAD.MOV.U32 R26, RZ, RZ, R20 ;  /* 0x000000ffff1a7224 */ /* 0x001fe400078e0014 */
[----:B------:R-:W-:Y:S01]  /*4aca0*/  IMAD.MOV.U32 R27, RZ, RZ, R21 ;  /* 0x000000ffff1b7224 */ /* 0x000fe200078e0015 */
[----:B------:R-:W3:Y:S01]  /*4acb0*/  LDL.LU R20, [R1+0x4de4] ;  /* 0x004de40001147983 */ /* 0x000ee20000300800 */
[----:B------:R-:W3:Y:S03]  /*4acc0*/  LDL.LU R21, [R1+0x4de0] ;  /* 0x004de00001157983 */ /* 0x000ee60000300800 */
[----:B------:R0:W-:Y:S02]  /*4acd0*/  STL.64 [R1+0x4ca0], R26 ;  /* 0x004ca01a01007387 */ /* 0x0001e40000100a00 */
[----:B0-----:R-:W-:-:S02]  /*4ace0*/  IMAD.MOV.U32 R26, RZ, RZ, R9 ;  /* 0x000000ffff1a7224 */ /* 0x001fc400078e0009 */
[----:B------:R-:W-:-:S05]  /*4acf0*/  IMAD.MOV.U32 R27, RZ, RZ, R8 ;  /* 0x000000ffff1b7224 */ /* 0x000fca00078e0008 */
[----:B------:R0:W-:Y:S02]  /*4ad00*/  STL.64 [R1+0x4cb8], R26 ;  /* 0x004cb81a01007387 */ /* 0x0001e40000100a00 */
[----:B0-----:R-:W-:Y:S02]  /*4ad10*/  IMAD.MOV.U32 R26, RZ, RZ, R23 ;  /* 0x000000ffff1a7224 */ /* 0x001fe400078e0017 */
[----:B------:R-:W-:Y:S01]  /*4ad20*/  IMAD.MOV.U32 R27, RZ, RZ, R29 ;  /* 0x000000ffff1b7224 */ /* 0x000fe200078e001d */
[----:B--2---:R-:W-:Y:S01]  /*4ad30*/  HMMA.16816.F32.BF16 R4, R4, R10, R12 ;  /* 0x0000000a0404723c */ /* 0x004fe2000004180c */
[----:B------:R-:W2:Y:S01]  /*4ad40*/  LDL.LU.64 R14, [R1+0x4dd8] ;  /* 0x004dd800010e7983 */ /* 0x000ea20000300a00 */
[----:B------:R-:W2:Y:S02]  /*4ad50*/  LDL.LU.64 R12, [R1+0x4dd0] ;  /* 0x004dd000010c7983 */ /* 0x000ea40000300a00 */
[----:B------:R-:W2:Y:S02]  /*4ad60*/  LDL.LU.64 R10, [R1+0x4dc8] ;  /* 0x004dc800010a7983 */ /* 0x000ea40000300a00 */
[----:B------:R-:W2:Y:S11]  /*4ad70*/  LDL.LU.64 R8, [R1+0x4dc0] ;  /* 0x004dc00001087983 */ /* 0x000eb60000300a00 */
[----:B------:R-:W-:Y:S06]  /*4ad80*/  @!UPT UIADD3 URZ, URZ, URZ, URZ ;  /* 0x0000003f3f3ff290 */ /* 0x000fec000fffe03f */
[----:B------:R-:W-:Y:S01]  /*4ad90*/  STL.64 [R1+0x820], R4 ;  /* 0x0008200401007387 */ /* 0x000fe20000100a00 */
[----:B------:R-:W-:Y:S02]  /*4ada0*/  STL.64 [R1+0x828], R6 ;  /* 0x0008280601007387 */ /* 0x000fe40000100a00 */
[----:B----4-:R0:W1:Y:S02]  /*4adb0*/  LDSM.16.MT88.4 R4, [R22+0x12180] ;  /* 0x012180001604783b */ /* 0x0100640000004200 */
[----:B0-----:R-:W3:Y:S02]  /*4adc0*/  LDL.LU R22, [R1+0x4db8] ;  /* 0x004db80001167983 */ /* 0x001ee40000300800 */
[----:B------:R-:W3:Y:S02]  /*4add0*/  LDL.LU R23, [R1+0x4db4] ;  /* 0x004db40001177983 */ /* 0x000ee40000300800 */
[----:B------:R-:W4:Y:S02]  /*4ade0*/  LDL.LU R29, [R1+0x4db0] ;  /* 0x004db000011d7983 */ /* 0x000f240000300800 */
[----:B------:R0:W-:Y:S02]  /*4adf0*/  STL.64 [R1+0x4cd0], R26 ;  /* 0x004cd01a01007387 */ /* 0x0001e40000100a00 */
[----:B0-----:R-:W-:-:S02]  /*4ae00*/  IMAD.MOV.U32 R26, RZ, RZ, R16 ;  /* 0x000000ffff1a7224 */ /* 0x001fc400078e0010 */
[----:B------:R-:W-:Y:S01]  /*4ae10*/  IMAD.MOV.U32 R27, RZ, RZ, R17 ;  /* 0x000000ffff1b7224 */ /* 0x000fe200078e0011 */
[----:B------:R-:W2:Y:S01]  /*4ae20*/  LDL.LU R16, [R1+0x4dac] ;  /* 0x004dac0001107983 */ /* 0x000ea20000300800 */
[----:B------:R-:W2:Y:S03]  /*4ae30*/  LDL.LU R17, [R1+0x4da8] ;  /* 0x004da80001117983 */ /* 0x000ea60000300800 */
[----:B------:R-:W-:Y:S04]  /*4ae40*/  STL.64 [R1+0x4ce8], R26 ;  /* 0x004ce81a01007387 */ /* 0x000fe80000100a00 */
[----:B-1----:R0:W-:Y:S01]  /*4ae50*/  STL.64 [R1+0x4b70], R6 ;  /* 0x004b700601007387 */ /* 0x0021e20000100a00 */
[----:B------:R1:W-:Y:S03]  /*4ae60*/  STL.64 [R1+0x4b68], R4 ;  /* 0x004b680401007387 */ /* 0x0003e60000100a00 */
[----:B0-----:R-:W2:Y:S01]  /*4ae70*/  LDL.LU.64 R6, [R1+0xb8] ;  /* 0x0000b80001067983 */ /* 0x001ea20000300a00 */
[----:B------:R-:W-:-:S02]  /*4ae80*/  IMAD.MOV.U32 R26, RZ, RZ, R28 ;  /* 0x000000ffff1a7224 */ /* 0x000fc400078e001c */
[----:B------:R-:W-:Y:S01]  /*4ae90*/  IMAD.MOV.U32 R27, RZ, RZ, R25 ;  /* 0x000000ffff1b7224 */ /* 0x000fe200078e0019 */
[----:B--2---:R0:W-:Y:S01]  /*4aea0*/  STL.64 [R1+0x4c80], R6 ;  /* 0x004c800601007387 */ /* 0x0041e20000100a00 */
[----:B-1----:R-:W2:Y:S02]  /*4aeb0*/  LDL.LU R4, [R1+0x4f0] ;  /* 0x0004f00001047983 */ /* 0x002ea40000300800 */
[----:B------:R-:W2:Y:S01]  /*4aec0*/  LDL.LU R5, [R1+0x4f4] ;  /* 0x0004f40001057983 */ /* 0x000ea20000300800 */
[----:B0-----:R-:W2:Y:S01]  /*4aed0*/  LDL.LU R6, [R1+0x4f8] ;  /* 0x0004f80001067983 */ /* 0x001ea20000300800 */
[----:B------:R-:W2:Y:S02]  /*4aee0*/  LDL.LU R7, [R1+0x4fc] ;  /* 0x0004fc0001077983 */ /* 0x000ea40000300800 */
[----:B------:R-:W-:Y:S01]  /*4aef0*/  STL.64 [R1+0x4d00], R26 ;  /* 0x004d001a01007387 */ /* 0x000fe20000100a00 */
        /* <DEDUP_REMOVED lines=84> */
[C---:B---3--:R-:W-:Y:S01]  /*4b440*/  HMMA.16816.F32.BF16 R12, R20.reuse, R18, R12 ;  /* 0x00000012140c723c */ /* 0x048fe2000004180c */
        /* <DEDUP_REMOVED lines=14> */
[----:B0-----:R-:W3:Y:S02]  /*4b530*/  LDL.LU.64 R14, [R1+0x4da0] ;  /* 0x004da000010e7983 */ /* 0x001ee40000300a00 */
[C---:B---3--:R-:W-:Y:S11]  /*4b540*/  HMMA.16816.F32.BF16 R8, R20.reuse, R14, R8 ;  /* 0x0000000e1408723c */ /* 0x048ff60000041808 */
[----:B------:R-:W-:Y:S11]  /*4b550*/  @!UPT UIADD3 URZ, URZ, URZ, URZ ;  /* 0x0000003f3f3ff290 */ /* 0x000ff6000fffe03f */
[----:B------:R-:W-:Y:S01]  /*4b560*/  @!UPT UIADD3 URZ, URZ, URZ, URZ ;  /* 0x0000003f3f3ff290 */ /* 0x000fe2000fffe03f */
        /* <DEDUP_REMOVED lines=103> */
[----:B------:R0:W-:Y:S01]  /*4bbe0*/  STL.64 [R1+0x4b88], R6 ;  /* 0x004b880601007387 */ /* 0x0001e20000100a00 */
[----:B------:R-:W2:Y:S02]  /*4bbf0*/  LDL.LU R4, [R1+0x2c0] ;  /* 0x0002c00001047983 */ /* 0x000ea40000300800 */
[----:B------:R-:W2:Y:S01]  /*4bc00*/  LDL.LU R5, [R1+0x2c4] ;  /* 0x0002c40001057983 */ /* 0x000ea20000300800 */
[----:B0-----:R-:W2:Y:S01]  /*4bc10*/  LDL.LU R6, [R1+0x2c8] ;  /* 0x0002c80001067983 */ /* 0x001ea20000300800 */
[----:B------:R-:W2:Y:S02]  /*4bc20*/  LDL.LU R7, [R1+0x2cc] ;  /* 0x0002cc0001077983 */ /* 0x000ea40000300800 */
[----:B------:R-:W-:Y:S02]  /*4bc30*/  STL.64 [R1+0x4b80], R18 ;  /* 0x004b801201007387 */ /* 0x000fe40000100a00 */
[----:B------:R-:W-:Y:S01]  /*4bc40*/  STL.64 [R1+0x4b78], R16 ;  /* 0x004b781001007387 */ /* 0x000fe20000100a00 */
[C---:B--2---:R-:W-:Y:S11]  /*4bc50*/  HMMA.16816.F32.BF16 R4, R24.reuse, R18, R4 ;  /* 0x000000121804723c */ /* 0x044ff60000041804 */
[----:B------:R-:W-:Y:S11]  /*4bc60*/  @!UPT UIADD3 URZ, URZ, URZ, URZ ;  /* 0x0000003f3f3ff290 */ /* 0x000ff6000fffe03f */
[----:B------:R-:W-:Y:S01]  /*4bc70*/  @!UPT UIADD3 URZ, URZ, URZ, URZ ;  /* 0x0000003f3f3ff290 */ /* 0x000fe2000fffe03f */
[----:B------:R-:W-:Y:S01]  /*4bc80*/  STL.64 [R1+0x710], R4 ;  /* 0x0007100401007387 */ /* 0x000fe20000100a00 */
[----:B------:R3:W-:Y:S02]  /*4bc90*/  STL.64 [R1+0x718], R6 ;  /* 0x0007180601007387 */ /* 0x0007e40000100a00 */
[C---:B---3--:R-:W-:Y:S01]  /*4bca0*/  HMMA.16816.F32.BF16 R4, R24.reuse, R14, R20 ;  /* 0x0000000e1804723c */ /* 0x048fe20000041814 */
[----:B------:R-:W-:Y:S01]  /*4bcb0*/  STL.64 [R1+0x4c28], R14 ;  /* 0x004c280e01007387 */ /* 0x000fe20000100a00 */
[----:B------:R-:W2:Y:S11]  /*4bcc0*/  LDL.LU R16, [R1+0x230] ;  /* 0x0002300001107983 */ /* 0x000eb60000300800 */
[----:B------:R-:W-:Y:S10]  /*4bcd0*/  @!UPT UIADD3 URZ, URZ, URZ, URZ ;  /* 0x0000003f3f3ff290 */ /* 0x000ff4000fffe03f */
[----:B------:R-:W-:Y:S01]  /*4bce0*/  STL.64 [R1+0x700], R4 ;  /* 0x0007000401007387 */ /* 0x000fe20000100a00 */
[----:B------:R-:W-:Y:S02]  /*4bcf0*/  STL.64 [R1+0x708], R6 ;  /* 0x0007080601007387 */ /* 0x000fe40000100a00 */
[----:B------:R-:W2:Y:S02]  /*4bd00*/  LDL.LU R17, [R1+0x234] ;  /* 0x0002340001117983 */ /* 0x000ea40000300800 */
[----:B------:R-:W3:Y:S01]  /*4bd10*/  LDL.LU R18, [R1+0x238] ;  /* 0x0002380001127983 */ /* 0x000ee20000300800 */
[----:B------:R-:W3:Y:S01]  /*4bd20*/  LDL.LU R19, [R1+0x23c] ;  /* 0x00023c0001137983 */ /* 0x000ee20000300800 */
        /* <DEDUP_REMOVED lines=16> */
[----:B0-----:R-:W2:Y:S04]  /*4be30*/  LDL.LU.64 R14, [R1+0x98] ;  /* 0x00009800010e7983 */ /* 0x001ea80000300a00 */
[----:B--2---:R0:W-:Y:S04]  /*4be40*/  STL.64 [R1+0x4c48], R14 ;  /* 0x004c480e01007387 */ /* 0x0041e80000100a00 */
[----:B0-----:R-:W2:Y:S01]  /*4be50*/  LDL.LU.64 R14, [R1+0xa8] ;  /* 0x0000a800010e7983 */ /* 0x001ea20000300a00 */
[----:B---3--:R-:W-:Y:S02]  /*4be60*/  STL.64 [R1+0x4c00], R18 ;  /* 0x004c001201007387 */ /* 0x008fe40000100a00 */
[----:B------:R0:W-:Y:S02]  /*4be70*/  STL.64 [R1+0x4bf8], R16 ;  /* 0x004bf81001007387 */ /* 0x0001e40000100a00 */
[----:B0-----:R-:W3:Y:S01]  /*4be80*/  LDL.LU R16, [R1+0x250] ;  /* 0x0002500001107983 */ /* 0x001ee20000300800 */
[----:B------:R-:W3:Y:S02]  /*4be90*/  LDL.LU R17, [R1+0x254] ;  /* 0x0002540001117983 */ /* 0x000ee40000300800 */
[----:B------:R-:W2:Y:S02]  /*4bea0*/  LDL.LU R18, [R1+0x258] ;  /* 0x0002580001127983 */ /* 0x000ea40000300800 */
[----:B------:R-:W2:Y:S02]  /*4beb0*/  LDL.LU R19, [R1+0x25c] ;  /* 0x00025c0001137983 */ /* 0x000ea40000300800 */
[----:B--2---:R0:W-:Y:S01]  /*4bec0*/  STL.64 [R1+0x4c10], R18 ;  /* 0x004c101201007387 */ /* 0x0041e20000100a00 */
[----:B---3--:R-:W-:Y:S03]  /*4bed0*/  STL.64 [R1+0x4c08], R16 ;  /* 0x004c081001007387 */ /* 0x008fe60000100a00 */
[----:B0-----:R-:W2:Y:S04]  /*4bee0*/  LDL.LU.64 R18, [R1+0x78] ;  /* 0x0000780001127983 */ /* 0x001ea80000300a00 */
[----:B--2---:R0:W-:Y:S04]  /*4bef0*/  STL.64 [R1+0x4c20], R18 ;  /* 0x004c201201007387 */ /* 0x0041e80000100a00 */
[----:B0-----:R-:W2:Y:S01]  /*4bf00*/  LDL.LU.64 R18, [R1+0x88] ;  /* 0x0000880001127983 */ /* 0x001ea20000300a00 */
[C---:B------:R-:W-:Y:S03]  /*4bf10*/  HMMA.16816.F32.BF16 R20, R24.reuse, R10, R20 ;  /* 0x0000000a1814723c */ /* 0x040fe60000041814 */
[----:B--2---:R0:W-:Y:S01]  /*4bf20*/  STL.64 [R1+0x4c40], R18 ;  /* 0x004c401201007387 */ /* 0x0041e20000100a00 */
[----:B------:R-:W2:Y:S02]  /*4bf30*/  LDL.LU R16, [R1+0x280] ;  /* 0x0002800001107983 */ /* 0x000ea40000300800 */
[----:B------:R-:W2:Y:S01]  /*4bf40*/  LDL.LU R17, [R1+0x284] ;  /* 0x0002840001117983 */ /* 0x000ea20000300800 */
[----:B0-----:R-:W2:Y:S01]  /*4bf50*/  LDL.LU R18, [R1+0x288] ;  /* 0x0002880001127983 */ /* 0x001ea20000300800 */
[----:B------:R-:W2:Y:S02]  /*4bf60*/  LDL.LU R19, [R1+0x28c] ;  /* 0x00028c0001137983 */ /* 0x000ea40000300800 */
[----:B------:R-:W3:Y:S02]  /*4bf70*/  LDL.LU.64 R6, [R1+0x48] ;  /* 0x0000480001067983 */ /* 0x000ee40000300a00 */
[----:B---3--:R0:W-:Y:S01]  /*4bf80*/  STL.64 [R1+0x4c18], R6 ;  /* 0x004c180601007387 */ /* 0x0081e20000100a00 */
[----:B------:R-:W3:Y:S02]  /*4bf90*/  LDL.LU R4, [R1+0x260] ;  /* 0x0002600001047983 */ /* 0x000ee40000300800 */
[----:B------:R-:W3:Y:S01]  /*4bfa0*/  LDL.LU R5, [R1+0x264] ;  /* 0x0002640001057983 */ /* 0x000ee20000300800 */
[----:B0-----:R-:W3:Y:S01]  /*4bfb0*/  LDL.LU R6, [R1+0x268] ;  /* 0x0002680001067983 */ /* 0x001ee20000300800 */
[----:B------:R-:W3:Y:S06]  /*4bfc0*/  LDL.LU R7, [R1+0x26c] ;  /* 0x00026c0001077983 */ /* 0x000eec0000300800 */
[----:B------:R-:W-:Y:S02]  /*4bfd0*/  STL.64 [R1+0x6f0], R20 ;  /* 0x0006f01401007387 */ /* 0x000fe40000100a00 */
[----:B------:R0:W-:Y:S02]  /*4bfe0*/  STL.64 [R1+0x6f8], R22 ;  /* 0x0006f81601007387 */ /* 0x0001e40000100a00 */
[----:B0-----:R-:W2:Y:S01]  /*4bff0*/  LDL.LU.64 R22, [R1+0x4c58] ;  /* 0x004c580001167983 */ /* 0x001ea20000300a00 */
[----:B------:R-:W2:Y:S02]  /*4c000*/  LDL.LU.64 R20, [R1+0x4c50] ;  /* 0x004c500001147983 */ /* 0x000ea40000300a00 */
[C---:B--2---:R-:W-:Y:S11]  /*4c010*/  HMMA.16816.F32.BF16 R20, R24.reuse, R14, R20 ;  /* 0x0000000e1814723c */ /* 0x044ff60000041814 */
[----:B------:R-:W-:Y:S11]  /*4c020*/  @!UPT UIADD3 URZ, URZ, URZ, URZ ;  /* 0x0000003f3f3ff290 */ /* 0x000ff6000fffe03f */
[----:B------:R-:W-:Y:S01]  /*4c030*/  @!UPT UIADD3 URZ, URZ, URZ, URZ ;  /* 0x0000003f3f3ff290 */ /* 0x000fe2000fffe03f */
[----:B------:R0:W-:Y:S01]  /*4c040*/  STL.64 [R1+0x6e0], R20 ;  /* 0x0006e01401007387 */ /* 0x0001e20000100a00 */
[----:B------:R1:W-:Y:S02]  /*4c050*/  STL.64 [R1+0x6e8], R22 ;  /* 0x0006e81601007387 */ /* 0x0003e40000100a00 */
[----:B0-----:R-:W-:Y:S02]  /*4c060*/  IMAD.MOV.U32 R21, RZ, RZ, R14 ;  /* 0x000000ffff157224 */ /* 0x001fe400078e000e */
[----:B------:R-:W-:Y:S02]  /*4c070*/  IMAD.MOV.U32 R20, RZ, RZ, R15 ;  /* 0x000000ffff147224 */ /* 0x000fe400078e000f */
[----:B------:R-:W2:Y:S03]  /*4c080*/  LDL.LU.64 R14, [R1+0x4c48] ;  /* 0x004c4800010e7983 */ /* 0x000ea60000300a00 */
[----:B------:R-:W-:Y:S02]  /*4c090*/  STL.64 [R1+0x4b50], R20 ;  /* 0x004b501401007387 */ /* 0x000fe40000100a00 */
[----:B-1----:R-:W3:Y:S01]  /*4c0a0*/  LDL.LU.64 R22, [R1+0x58] ;  /* 0x0000580001167983 */ /* 0x002ee20000300a00 */
        /* <DEDUP_REMOVED lines=10> */
[----:B------:R0:W-:Y:S04]  /*4c150*/  STL.64 [R1+0x4b58], R8 ;  /* 0x004b580801007387 */ /* 0x0001e80000100a00 */
[----:B0-----:R-:W3:Y:S01]  /*4c160*/  LDL.LU R8, [R1+0x240] ;  /* 0x0002400001087983 */ /* 0x001ee20000300800 */
[----:B------:R-:W3:Y:S02]  /*4c170*/  LDL.LU R9, [R1+0x244] ;  /* 0x0002440001097983 */ /* 0x000ee40000300800 */
[----:B------:R-:W3:Y:S02]  /*4c180*/  LDL.LU R10, [R1+0x248] ;  /* 0x00024800010a7983 */ /* 0x000ee40000300800 */
[----:B------:R-:W3:Y:S01]  /*4c190*/  LDL.LU R11, [R1+0x24c] ;  /* 0x00024c00010b7983 */ /* 0x000ee20000300800 */
        /* <DEDUP_REMOVED lines=8> */
[----:B------:R-:W3:Y:S02]  /*4c220*/  LDL.LU.64 R18, [R1+0x4c20] ;  /* 0x004c200001127983 */ /* 0x000ee40000300a00 */
[----:B---3--:R-:W-:Y:S01]  /*4c230*/  HMMA.16816.F32.BF16 R4, R24, R18, R4 ;  /* 0x000000121804723c */ /* 0x008fe20000041804 */
[----:B--2---:R0:W-:Y:S01]  /*4c240*/  STL.64 [R1+0x4b98], R14 ;  /* 0x004b980e01007387 */ /* 0x0041e20000100a00 */
[----:B------:R-:W-:Y:S02]  /*4c250*/  STL.64 [R1+0x4b90], R12 ;  /* 0x004b900c01007387 */ /* 0x000fe40000100a00 */
[----:B------:R-:W-:-:S02]  /*4c260*/  IMAD.MOV.U32 R28, RZ, RZ, R18 ;  /* 0x000000ffff1c7224 */ /* 0x000fc400078e0012 */
[----:B------:R-:W-:Y:S01]  /*4c270*/  IMAD.MOV.U32 R0, RZ, RZ, R19 ;  /* 0x000000ffff007224 */ /* 0x000fe200078e0013 */
[----:B0-----:R-:W2:Y:S11]  /*4c280*/  LDL.LU.64 R14, [R1+0x68] ;  /* 0x00006800010e7983 */ /* 0x001eb60000300a00 */
[----:B------:R-:W-:Y:S05]  /*4c290*/  @!UPT UIADD3 URZ, URZ, URZ, URZ ;  /* 0x0000003f3f3ff290 */ /* 0x000fea000fffe03f */
[----:B------:R-:W-:Y:S01]  /*4c2a0*/  STL.64 [R1+0x6b0], R4 ;  /* 0x0006b00401007387 */ /* 0x000fe20000100a00 */
[----:B------:R0:W-:Y:S03]  /*4c2b0*/  STL.64 [R1+0x6b8], R6 ;  /* 0x0006b80601007387 */ /* 0x0001e60000100a00 */
[----:B0-----:R-:W3:Y:S01]  /*4c2c0*/  LDL.LU.64 R6, [R1+0x4c18] ;  /* 0x004c180001067983 */ /* 0x001ee20000300a00 */
[----:B------:R-:W2:Y:S02]  /*4c2d0*/  LDL.LU.64 R18, [R1+0x4c10] ;  /* 0x004c100001127983 */ /* 0x000ea40000300a00 */
[----:B------:R-:W2:Y:S02]  /*4c2e0*/  LDL.LU.64 R16, [R1+0x4c08] ;  /* 0x004c080001107983 */ /* 0x000ea40000300a00 */
[----:B------:R-:W-:Y:S01]  /*4c2f0*/  STL [R1+0x4ad0], R0 ;  /* 0x004ad00001007387 */ /* 0x000fe20000100800 */
[----:B------:R-:W-:Y:S01]  /*4c300*/  STL [R1+0x4acc], R28 ;  /* 0x004acc1c01007387 */ /* 0x000fe20000100800 */
[C---:B--2---:R-:W-:Y:S11]  /*4c310*/  HMMA.16816.F32.BF16 R16, R24.reuse, R14, R16 ;  /* 0x0000000e1810723c */ /* 0x044ff60000041810 */
[----:B------:R-:W-:Y:S11]  /*4c320*/  @!UPT UIADD3 URZ, URZ, URZ, URZ ;  /* 0x0000003f3f3ff290 */ /* 0x000ff6000fffe03f */
[----:B------:R-:W-:Y:S01]  /*4c330*/  @!UPT UIADD3 URZ, URZ, URZ, URZ ;  /* 0x0000003f3f3ff290 */ /* 0x000fe2000fffe03f */
[----:B------:R-:W-:Y:S01]  /*4c340*/  STL.64 [R1+0x6a0], R16 ;  /* 0x0006a01001007387 */ /* 0x000fe20000100a00 */
[----:B------:R0:W-:Y:S03]  /*4c350*/  STL.64 [R1+0x6a8], R18 ;  /* 0x0006a81201007387 */ /* 0x0001e60000100a00 */
[----:B0-----:R-:W3:Y:S01]  /*4c360*/  LDL.LU.64 R18, [R1+0x4c00] ;  /* 0x004c000001127983 */ /* 0x001ee20000300a00 */
[----:B------:R-:W3:Y:S01]  /*4c370*/  LDL.LU.64 R16, [R1+0x4bf8] ;  /* 0x004bf80001107983 */ /* 0x000ee20000300a00 */
[----:B------:R-:W-:Y:S01]  /*4c380*/  HMMA.16816.F32.BF16 R8, R24, R22, R8 ;  /* 0x000000161808723c */ /* 0x000fe20000041808 */
[----:B------:R-:W-:Y:S02]  /*4c390*/  IMAD.MOV.U32 R3, RZ, RZ, R15 ;  /* 0x000000ffff037224 */ /* 0x000fe400078e000f */
[----:B------:R-:W-:-:S03]  /*4c3a0*/  IMAD.MOV.U32 R2, RZ, RZ, R14 ;  /* 0x000000ffff027224 */ /* 0x000fc600078e000e */
[----:B------:R-:W-:Y:S02]  /*4c3b0*/  STL [R1+0x4ad8], R3 ;  /* 0x004ad80301007387 */ /* 0x000fe40000100800 */
[----:B------:R-:W-:Y:S11]  /*4c3c0*/  STL [R1+0x4ad4], R2 ;  /* 0x004ad40201007387 */ /* 0x000ff60000100800 */
[----:B------:R-:W-:Y:S04]  /*4c3d0*/  @!UPT UIADD3 URZ, URZ, URZ, URZ ;  /* 0x0000003f3f3ff290 */ /* 0x000fe8000fffe03f */
[----:B------:R-:W-:Y:S01]  /*4c3e0*/  STL.64 [R1+0x690], R8 ;  /* 0x0006900801007387 */ /* 0x000fe20000100a00 */
[----:B------:R3:W-:Y:S02]  /*4c3f0*/  STL.64 [R1+0x698], R10 ;  /* 0x0006980a01007387 */ /* 0x0007e40000100a00 */
[----:B------:R-:W-:Y:S02]  /*4c400*/  IMAD.MOV.U32 R28, RZ, RZ, R23 ;  /* 0x000000ffff1c7224 */ /* 0x000fe400078e0017 */
[----:B------:R-:W-:-:S03]  /*4c410*/  IMAD.MOV.U32 R0, RZ, RZ, R22 ;  /* 0x000000ffff007224 */ /* 0x000fc600078e0016 */
[----:B------:R-:W-:Y:S02]  /*4c420*/  STL [R1+0x4ae0], R28 ;  /* 0x004ae01c01007387 */ /* 0x000fe40000100800 */
[----:B------:R-:W-:Y:S01]  /*4c430*/  STL [R1+0x4adc], R0 ;  /* 0x004adc0001007387 */ /* 0x000fe20000100800 */
[----:B---3--:R-:W-:Y:S11]  /*4c440*/  HMMA.16816.F32.BF16 R8, R24, R6, R16 ;  /* 0x000000061808723c */ /* 0x008ff60000041810 */
        /* <DEDUP_REMOVED lines=8> */
[----:B------:R-:W2:Y:S02]  /*4c4d0*/  LDL.LU.64 R22, [R1+0x18] ;  /* 0x0000180001167983 */ /* 0x000ea40000300a00 */
[----:B--2---:R0:W-:Y:S04]  /*4c4e0*/  STL.64 [R1+0x4bc8], R22 ;  /* 0x004bc81601007387 */ /* 0x0041e80000100a00 */
[----:B0-----:R-:W2:Y:S04]  /*4c4f0*/  LDL.LU.64 R22, [R1+0x28] ;  /* 0x0000280001167983 */ /* 0x001ea80000300a00 */
[----:B--2---:R0:W-:Y:S04]  /*4c500*/  STL.64 [R1+0x4be0], R22 ;  /* 0x004be01601007387 */ /* 0x0041e80000100a00 */
[----:B0-----:R-:W2:Y:S01]  /*4c510*/  LDL.LU.64 R22, [R1+0x38] ;  /* 0x0000380001167983 */ /* 0x001ea20000300a00 */
[----:B---3--:R0:W-:Y:S02]  /*4c520*/  STL.64 [R1+0x4ba8], R18 ;  /* 0x004ba81201007387 */ /* 0x0081e40000100a00 */
[----:B------:R1:W-:Y:S01]  /*4c530*/  STL.64 [R1+0x4ba0], R16 ;  /* 0x004ba01001007387 */ /* 0x0003e20000100a00 */
[----:B0-----:R-:W3:Y:S04]  /*4c540*/  LDL.LU.64 R18, [R1+0x8] ;  /* 0x0000080001127983 */ /* 0x001ee80000300a00 */
[----:B---3--:R0:W-:Y:S01]  /*4c550*/  STL.64 [R1+0x4bc0], R18 ;  /* 0x004bc01201007387 */ /* 0x0081e20000100a00 */
[----:B-1----:R-:W3:Y:S02]  /*4c560*/  LDL.LU R16, [R1+0x200] ;  /* 0x0002000001107983 */ /* 0x002ee40000300800 */
[----:B------:R-:W3:Y:S01]  /*4c570*/  LDL.LU R17, [R1+0x204] ;  /* 0x0002040001117983 */ /* 0x000ee20000300800 */
[----:B0-----:R-:W2:Y:S01]  /*4c580*/  LDL.LU R18, [R1+0x208] ;  /* 0x0002080001127983 */ /* 0x001ea20000300800 */
[----:B------:R-:W2:Y:S03]  /*4c590*/  LDL.LU R19, [R1+0x20c] ;  /* 0x00020c0001137983 */ /* 0x000ea60000300800 */
        /* <DEDUP_REMOVED lines=14> */
[----:B------:R-:W3:Y:S02]  /*4c680*/  LDL.LU R14, [R1+0x1e8] ;  /* 0x0001e800010e7983 */ /* 0x000ee40000300800 */
[----:B------:R-:W3:Y:S02]  /*4c690*/  LDL.LU R15, [R1+0x1ec] ;  /* 0x0001ec00010f7983 */ /* 0x000ee40000300800 */
[----:B------:R-:W-:-:S02]  /*4c6a0*/  IMAD.MOV.U32 R3, RZ, RZ, R6 ;  /* 0x000000ffff037224 */ /* 0x000fc400078e0006 */
[----:B------:R-:W-:Y:S02]  /*4c6b0*/  IMAD.MOV.U32 R2, RZ, RZ, R7 ;  /* 0x000000ffff027224 */ /* 0x000fe400078e0007 */
[----:B------:R-:W-:Y:S02]  /*4c6c0*/  IMAD.MOV.U32 R28, RZ, RZ, R22 ;  /* 0x000000ffff1c7224 */ /* 0x000fe400078e0016 */
[----:B------:R-:W-:Y:S01]  /*4c6d0*/  IMAD.MOV.U32 R0, RZ, RZ, R23 ;  /* 0x000000ffff007224 */ /* 0x000fe200078e0017 */
        /* <DEDUP_REMOVED lines=8> */
[----:B------:R-:W2:Y:S02]  /*4c760*/  LDL.LU R8, [R1+0xd0] ;  /* 0x0000d00001087983 */ /* 0x000ea40000300800 */
[----:B------:R-:W2:Y:S02]  /*4c770*/  LDL.LU R9, [R1+0xd4] ;  /* 0x0000d40001097983 */ /* 0x000ea40000300800 */
[----:B------:R-:W2:Y:S01]  /*4c780*/  LDL.LU R10, [R1+0xd8] ;  /* 0x0000d800010a7983 */ /* 0x000ea20000300800 */
[----:B------:R-:W2:Y:S01]  /*4c790*/  LDL.LU R11, [R1+0xdc] ;  /* 0x0000dc00010b7983 */ /* 0x000ea20000300800 */
[----:B------:R-:W-:Y:S02]  /*4c7a0*/  STL [R1+0x4ae8], R2 ;  /* 0x004ae80201007387 */ /* 0x000fe40000100800 */
[----:B------:R-:W-:Y:S03]  /*4c7b0*/  STL [R1+0x4ae4], R3 ;  /* 0x004ae40301007387 */ /* 0x000fe60000100800 */
[----:B------:R-:W-:Y:S01]  /*4c7c0*/  STL.64 [R1+0x670], R16 ;  /* 0x0006701001007387 */ /* 0x000fe20000100a00 */
[----:B------:R0:W-:Y:S04]  /*4c7d0*/  STL.64 [R1+0x678], R18 ;  /* 0x0006781201007387 */ /* 0x0001e80000100a00 */
[----:B0-----:R-:W2:Y:S01]  /*4c7e0*/  LDL.LU.64 R18, [R1+0x4bf0] ;  /* 0x004bf00001127983 */ /* 0x001ea20000300a00 */
[----:B------:R-:W2:Y:S02]  /*4c7f0*/  LDL.LU.64 R16, [R1+0x4be8] ;  /* 0x004be80001107983 */ /* 0x000ea40000300a00 */
[----:B------:R-:W2:Y:S02]  /*4c800*/  LDL.LU.64 R22, [R1+0x4be0] ;  /* 0x004be00001167983 */ /* 0x000ea40000300a00 */
[----:B------:R-:W-:Y:S01]  /*4c810*/  STL [R1+0x4af0], R0 ;  /* 0x004af00001007387 */ /* 0x000fe20000100800 */
[----:B------:R-:W-:Y:S01]  /*4c820*/  STL [R1+0x4aec], R28 ;  /* 0x004aec1c01007387 */ /* 0x000fe20000100800 */
        /* <DEDUP_REMOVED lines=19> */
[----:B------:R-:W3:Y:S01]  /*4c960*/  LDL.LU R20, [R1+0xea0] ;  /* 0x000ea00001147983 */ /* 0x000ee20000300800 */
[----:B------:R-:W3:Y:S01]  /*4c970*/  LDL.LU R21, [R1+0xea4] ;  /* 0x000ea40001157983 */ /* 0x000ee20000300800 */
[----:B------:R-:W3:Y:S02]  /*4c980*/  LDL.LU R22, [R1+0xea8] ;  /* 0x000ea80001167983 */ /* 0x000ee40000300800 */
[----:B------:R-:W3:Y:S02]  /*4c990*/  LDL.LU R23, [R1+0xeac] ;  /* 0x000eac0001177983 */ /* 0x000ee40000300800 */
[----:B------:R-:W-:Y:S01]  /*4c9a0*/  STL [R1+0x4b00], R28 ;  /* 0x004b001c01007387 */ /* 0x000fe20000100800 */
[----:B------:R-:W-:Y:S01]  /*4c9b0*/  STL [R1+0x4afc], R0 ;  /* 0x004afc0001007387 */ /* 0x000fe20000100800 */
[----:B--2---:R-:W-:Y:S11]  /*4c9c0*/  HMMA.16816.F32.BF16 R12, R24, R18, R12 ;  /* 0x00000012180c723c */ /* 0x004ff6000004180c */
        /* <DEDUP_REMOVED lines=8> */
[----:B------:R-:W4:Y:S01]  /*4ca50*/  LDL.LU.64 R18, [R1+0x4ba8] ;  /* 0x004ba80001127983 */ /* 0x000f220000300a00 */
[----:B------:R-:W4:Y:S02]  /*4ca60*/  LDL.LU.64 R16, [R1+0x4ba0] ;  /* 0x004ba00001107983 */ /* 0x000f240000300a00 */
[----:B------:R-:W-:Y:S02]  /*4ca70*/  STL [R1+0x4b08], R2 ;  /* 0x004b080201007387 */ /* 0x000fe40000100800 */
[----:B------:R-:W-:Y:S02]  /*4ca80*/  STL [R1+0x4b04], R3 ;  /* 0x004b040301007387 */ /* 0x000fe40000100800 */
[----:B---3--:R-:W-:-:S02]  /*4ca90*/  IMAD.MOV.U32 R28, RZ, RZ, R6 ;  /* 0x000000ffff1c7224 */ /* 0x008fc400078e0006 */
[----:B------:R-:W-:Y:S01]  /*4caa0*/  IMAD.MOV.U32 R0, RZ, RZ, R7 ;  /* 0x000000ffff007224 */ /* 0x000fe200078e0007 */
[C---:B--2---:R-:W-:Y:S11]  /*4cab0*/  HMMA.16816.F32.BF16 R12, R24.reuse, R6, R12 ;  /* 0x00000006180c723c */ /* 0x044ff6000004180c */
[----:B------:R-:W-:Y:S11]  /*4cac0*/  @!UPT UIADD3 URZ, URZ, URZ, URZ ;  /* 0x0000003f3f3ff290 */ /* 0x000ff6000fffe03f */
[----:B------:R-:W-:Y:S01]  /*4cad0*/  @!UPT UIADD3 URZ, URZ, URZ, URZ ;  /* 0x0000003f3f3ff290 */ /* 0x000fe2000fffe03f */
[----:B------:R-:W-:Y:S01]  /*4cae0*/  STL.64 [R1+0x630], R12 ;  /* 0x0006300c01007387 */ /* 0x000fe20000100a00 */
[----:B------:R0:W-:Y:S03]  /*4caf0*/  STL.64 [R1+0x638], R14 ;  /* 0x0006380e01007387 */ /* 0x0001e60000100a00 */
[----:B0-----:R-:W2:Y:S01]  /*4cb00*/  LDL.LU.64 R14, [R1+0x4b98] ;  /* 0x004b9800010e7983 */ /* 0x001ea20000300a00 */
[----:B------:R-:W3:Y:S02]  /*4cb10*/  LDL.LU.64 R12, [R1+0x4b90] ;  /* 0x004b9000010c7983 */ /* 0x000ee40000300a00 */
[----:B------:R-:W4:Y:S02]  /*4cb20*/  LDL.LU.64 R6, [R1+0x4b88] ;  /* 0x004b880001067983 */ /* 0x000f240000300a00 */
[----:B----4-:R-:W-:Y:S01]  /*4cb30*/  HMMA.16816.F32.BF16 R24, R24, R6, R16 ;  /* 0x000000061818723c */ /* 0x010fe20000041810 */
[----:B------:R-:W4:Y:S01]  /*4cb40*/  LDL.LU.64 R18, [R1+0x4b80] ;  /* 0x004b800001127983 */ /* 0x000f220000300a00 */
[----:B------:R-:W2:Y:S02]  /*4cb50*/  LDL.LU.64 R16, [R1+0x4b78] ;  /* 0x004b780001107983 */ /* 0x000ea40000300a00 */
[----:B------:R-:W-:-:S02]  /*4cb60*/  IMAD.MOV.U32 R2, RZ, RZ, R6 ;  /* 0x000000ffff027224 */ /* 0x000fc400078e0006 */
[----:B------:R-:W-:Y:S11]  /*4cb70*/  IMAD.MOV.U32 R3, RZ, RZ, R7 ;  /* 0x000000ffff037224 */ /* 0x000ff600078e0007 */
[----:B------:R-:W-:Y:S06]  /*4cb80*/  @!UPT UIADD3 URZ, URZ, URZ, URZ ;  /* 0x0000003f3f3ff290 */ /* 0x000fec000fffe03f */
[----:B------:R-:W-:Y:S01]  /*4cb90*/  STL.64 [R1+0x620], R24 ;  /* 0x0006201801007387 */ /* 0x000fe20000100a00 */
[----:B------:R0:W-:Y:S02]  /*4cba0*/  STL.64 [R1+0x628], R26 ;  /* 0x0006281a01007387 */ /* 0x0001e40000100a00 */
[----:B------:R-:W4:Y:S02]  /*4cbb0*/  LDL.LU.64 R6, [R1+0x4b70] ;  /* 0x004b700001067983 */ /* 0x000f240000300a00 */
[----:B------:R-:W4:Y:S01]  /*4cbc0*/  LDL.LU.64 R4, [R1+0x4b68] ;  /* 0x004b680001047983 */ /* 0x000f220000300a00 */
[----:B0-----:R-:W2:Y:S01]  /*4cbd0*/  LDL R27, [R1+0x172c] ;  /* 0x00172c00011b7983 */ /* 0x001ea20000100800 */
[C---:B----4-:R-:W-:Y:S11]  /*4cbe0*/  HMMA.16816.F32.BF16 R8, R4.reuse, R18, R8 ;  /* 0x000000120408723c */ /* 0x050ff60000041808 */
[----:B------:R-:W-:Y:S11]  /*4cbf0*/  @!UPT UIADD3 URZ, URZ, URZ, URZ ;  /* 0x0000003f3f3ff290 */ /* 0x000ff6000fffe03f */
[----:B------:R-:W-:Y:S01]  /*4cc00*/  @!UPT UIADD3 URZ, URZ, URZ, URZ ;  /* 0x0000003f3f3ff290 */ /* 0x000fe2000fffe03f */
[----:B------:R-:W-:Y:S01]  /*4cc10*/  STL.64 [R1+0x610], R8 ;  /* 0x0006100801007387 */ /* 0x000fe20000100a00 */
[----:B------:R0:W-:Y:S03]  /*4cc20*/  STL.64 [R1+0x618], R10 ;  /* 0x0006180a01007387 */ /* 0x0001e60000100a00 */
[----:B0-----:R-:W4:Y:S01]  /*4cc30*/  LDL.LU.64 R10, [R1+0x4b60] ;  /* 0x004b6000010a7983 */ /* 0x001f220000300a00 */
[----:B------:R-:W3:Y:S02]  /*4cc40*/  LDL.LU.64 R8, [R1+0x4b58] ;  /* 0x004b580001087983 */ /* 0x000ee40000300a00 */
[----:B--2---:R0:W-:Y:S02]  /*4cc50*/  STL.64 [R1+0x4b28], R16 ;  /* 0x004b281001007387 */ /* 0x0041e40000100a00 */
        /* <DEDUP_REMOVED lines=13> */
[----:B0-----:R-:W4:Y:S01]  /*4cd30*/  LDL.LU R16, [R1+0xef0] ;  /* 0x000ef00001107983 */ /* 0x001f220000300800 */
[----:B------:R-:W4:Y:S02]  /*4cd40*/  LDL.LU R17, [R1+0xef4] ;  /* 0x000ef40001117983 */ /* 0x000f240000300800 */
[----:B------:R-:W4:Y:S02]  /*4cd50*/  LDL.LU R18, [R1+0xef8] ;  /* 0x000ef80001127983 */ /* 0x000f240000300800 */
[----:B------:R-:W4:Y:S11]  /*4cd60*/  LDL.LU R19, [R1+0xefc] ;  /* 0x000efc0001137983 */ /* 0x000f360000300800 */
[----:B------:R-:W-:Y:S02]  /*4cd70*/  @!UPT UIADD3 URZ, URZ, URZ, URZ ;  /* 0x0000003f3f3ff290 */ /* 0x000fe4000fffe03f */
[----:B------:R0:W-:Y:S01]  /*4cd80*/  STL.64 [R1+0x600], R20 ;  /* 0x0006001401007387 */ /* 0x0001e20000100a00 */
[----:B------:R-:W-:Y:S03]  /*4cd90*/  STL.64 [R1+0x608], R22 ;  /* 0x0006081601007387 */ /* 0x000fe60000100a00 */
[----:B0-----:R-:W2:Y:S01]  /*4cda0*/  LDL.LU.64 R20, [R1+0x4b50] ;  /* 0x004b500001147983 */ /* 0x001ea20000300a00 */
[----:B----4-:R-:W-:Y:S07]  /*4cdb0*/  HMMA.16816.F32.BF16 R16, R4, R10, R16 ;  /* 0x0000000a0410723c */ /* 0x010fee0000041810 */
[----:B--2---:R-:W-:-:S02]  /*4cdc0*/  IMAD.MOV.U32 R10, RZ, RZ, R21 ;  /* 0x000000ffff0a7224 */ /* 0x004fc400078e0015 */
[----:B------:R-:W-:Y:S02]  /*4cdd0*/  IMAD.MOV.U32 R11, RZ, RZ, R20 ;  /* 0x000000ffff0b7224 */ /* 0x000fe400078e0014 */
[----:B------:R-:W0:Y:S11]  /*4cde0*/  LDSM.16.MT88.4 R20, [R29+0x14000] ;  /* 0x014000001d14783b */ /* 0x000e360000004200 */
[----:B------:R-:W-:Y:S01]  /*4cdf0*/  @!UPT UIADD3 URZ, URZ, URZ, URZ ;  /* 0x0000003f3f3ff290 */ /* 0x000fe2000fffe03f */
[----:B------:R-:W-:Y:S01]  /*4ce00*/  STL.64 [R1+0x5f0], R16 ;  /* 0x0005f01001007387 */ /* 0x000fe20000100a00 */
[----:B------:R-:W-:Y:S02]  /*4ce10*/  STL.64 [R1+0x5f8], R18 ;  /* 0x0005f81201007387 */ /* 0x000fe40000100a00 */
[----:B------:R-:W1:Y:S01]  /*4ce20*/  LDSM.16.M88.4 R16, [R27] ;  /* 0x000000001b10783b */ /* 0x000e620000000200 */
[----:B0-----:R-:W-:Y:S03]  /*4ce30*/  STL.64 [R1+0x49d8], R22 ;  /* 0x0049d81601007387 */ /* 0x001fe60000100a00 */
[----:B------:R0:W-:Y:S01]  /*4ce40*/  STL.64 [R1+0x49d0], R20 ;  /* 0x0049d01401007387 */ /* 0x0001e20000100a00 */
[----:B-1----:R-:W-:Y:S01]  /*4ce50*/  STL.64 [R1+0x100], R16 ;  /* 0x0001001001007387 */ /* 0x002fe20000100a00 */
[----:B------:R-:W-:Y:S02]  /*4ce60*/  STL.64 [R1+0x108], R18 ;  /* 0x0001081201007387 */ /* 0x000fe40000100a00 */
[----:B0-----:R-:W-:-:S02]  /*4ce70*/  IMAD.MOV.U32 R21, RZ, RZ, R16 ;  /* 0x000000ffff157224 */ /* 0x001fc400078e0010 */
[----:B------:R-:W-:Y:S02]  /*4ce80*/  IMAD.MOV.U32 R20, RZ, RZ, R17 ;  /* 0x000000ffff147224 */ /* 0x000fe400078e0011 */
[----:B------:R-:W0:Y:S04]  /*4ce90*/  LDSM.16.M88.4 R16, [R27+0x1000] ;  /* 0x001000001b10783b */ /* 0x000e280000000200 */
[----:B0-----:R-:W-:Y:S01]  /*4cea0*/  STL.64 [R1+0xf0], R16 ;  /* 0x0000f01001007387 */ /* 0x001fe20000100a00 */
[----:B------:R-:W-:Y:S02]  /*4ceb0*/  IMAD.MOV.U32 R15, RZ, RZ, R16 ;  /* 0x000000ffff0f7224 */ /* 0x000fe400078e0010 */
[----:B------:R-:W-:Y:S02]  /*4cec0*/  STL.64 [R1+0xf8], R18 ;  /* 0x0000f81201007387 */ /* 0x000fe40000100a00 */
[----:B------:R-:W-:-:S02]  /*4ced0*/  IMAD.MOV.U32 R14, RZ, RZ, R17 ;  /* 0x000000ffff0e7224 */ /* 0x000fc400078e0011 */
[----:B------:R-:W0:Y:S04]  /*4cee0*/  LDSM.16.M88.4 R16, [R27+0x2000] ;  /* 0x002000001b10783b */ /* 0x000e280000000200 */
[----:B------:R-:W-:Y:S01]  /*4cef0*/  STL.64 [R1+0x4b20], R14 ;  /* 0x004b200e01007387 */ /* 0x000fe20000100a00 */
[----:B---3--:R-:W-:Y:S03]  /*4cf00*/  STL.64 [R1+0x4b18], R12 ;  /* 0x004b180c01007387 */ /* 0x008fe60000100a00 */
[----:B0-----:R-:W-:Y:S01]  /*4cf10*/  STL.64 [R1+0xe0], R16 ;  /* 0x0000e01001007387 */ /* 0x001fe20000100a00 */
[----:B------:R-:W-:Y:S02]  /*4cf20*/  IMAD.MOV.U32 R23, RZ, RZ, R16 ;  /* 0x000000ffff177224 */ /* 0x000fe400078e0010 */
[----:B------:R-:W-:Y:S02]  /*4cf30*/  STL.64 [R1+0xe8], R18 ;  /* 0x0000e81201007387 */ /* 0x000fe40000100a00 */
[----:B------:R-:W-:-:S02]  /*4cf40*/  IMAD.MOV.U32 R22, RZ, RZ, R17 ;  /* 0x000000ffff167224 */ /* 0x000fc400078e0011 */
[----:B------:R-:W0:Y:S04]  /*4cf50*/  LDSM.16.M88.4 R16, [R27+0x3000] ;  /* 0x003000001b10783b */ /* 0x000e280000000200 */
[----:B0-----:R-:W-:Y:S01]  /*4cf60*/  STL.64 [R1+0xd0], R16 ;  /* 0x0000d01001007387 */ /* 0x001fe20000100a00 */
[----:B------:R0:W-:Y:S03]  /*4cf70*/  STL.64 [R1+0xd8], R18 ;  /* 0x0000d81201007387 */ /* 0x0001e60000100a00 */
[----:B0-----:R-:W2:Y:S01]  /*4cf80*/  LDL.LU.64 R18, [R1+0x4b48] ;  /* 0x004b480001127983 */ /* 0x001ea20000300a00 */
[----:B------:R-:W2:Y:S02]  /*4cf90*/  LDL.LU.64 R16, [R1+0x4b40] ;  /* 0x004b400001107983 */ /* 0x000ea40000300a00 */
[----:B------:R-:W-:-:S02]  /*4cfa0*/  IMAD.MOV.U32 R14, RZ, RZ, R9 ;  /* 0x000000ffff0e7224 */ /* 0x000fc400078e0009 */
[----:B------:R-:W-:Y:S02]  /*4cfb0*/  IMAD.MOV.U32 R15, RZ, RZ, R8 ;  /* 0x000000ffff0f7224 */ /* 0x000fe400078e0008 */
[C---:B--2---:R-:W-:Y:S01]  /*4cfc0*/  HMMA.16816.F32.BF16 R8, R4.reuse, R10, R16 ;  /* 0x0000000a0408723c */ /* 0x044fe20000041810 */
[----:B------:R-:W2:Y:S01]  /*4cfd0*/  LDL.LU.64 R18, [R1+0x4b38] ;  /* 0x004b380001127983 */ /* 0x000ea20000300a00 */
[----:B------:R-:W2:Y:S11]  /*4cfe0*/  LDL.LU.64 R16, [R1+0x4b30] ;  /* 0x004b300001107983 */ /* 0x000eb60000300a00 */
[----:B------:R-:W-:Y:S10]  /*4cff0*/  @!UPT UIADD3 URZ, URZ, URZ, URZ ;  /* 0x0000003f3f3ff290 */ /* 0x000ff4000fffe03f */
[----:B------:R-:W-:Y:S01]  /*4d000*/  STL.64 [R1+0x5e0], R8 ;  /* 0x0005e00801007387 */ /* 0x000fe20000100a00 */
[----:B------:R-:W-:Y:S02]  /*4d010*/  STL.64 [R1+0x5e8], R10 ;  /* 0x0005e80a01007387 */ /* 0x000fe40000100a00 */
[----:B------:R-:W-:Y:S01]  /*4d020*/  LDSM.16.M88.4 R8, [R27+0x4000] ;  /* 0x004000001b08783b */ /* 0x000fe20000000200 */
[----:B--2---:R-:W-:Y:S01]  /*4d030*/  HMMA.16816.F32.BF16 R12, R4, R14, R16 ;  /* 0x0000000e040c723c */ /* 0x004fe20000041810 */
[----:B------:R-:W2:Y:S11]  /*4d040*/  LDL.LU.64 R16, [R1+0x4b28] ;  /* 0x004b280001107983 */ /* 0x000eb60000300a00 */
[----:B------:R-:W-:Y:S11]  /*4d050*/  @!UPT UIADD3 URZ, URZ, URZ, URZ ;  /* 0x0000003f3f3ff290 */ /* 0x000ff6000fffe03f */
[----:B------:R-:W-:Y:S01]  /*4d060*/  STL.64 [R1+0x5d0], R12 ;  /* 0x0005d00c01007387 */ /* 0x000fe20000100a00 */
[----:B------:R-:W-:Y:S02]  /*4d070*/  STL.64 [R1+0x5d8], R14 ;  /* 0x0005d80e01007387 */ /* 0x000fe40000100a00 */
[----:B------:R-:W0:Y:S02]  /*4d080*/  LDSM.16.M88.4 R12, [R27+0x5000] ;  /* 0x005000001b0c783b */ /* 0x000e240000000200 */
[----:B0-----:R-:W-:Y:S02]  /*4d090*/  STL.64 [R1+0x90], R12 ;  /* 0x0000900c01007387 */ /* 0x001fe40000100a00 */
[----:B------:R0:W-:Y:S02]  /*4d0a0*/  STL.64 [R1+0x98], R14 ;  /* 0x0000980e01007387 */ /* 0x0001e40000100a00 */
[----:B------:R-:W-:Y:S02]  /*4d0b0*/  IMAD.MOV.U32 R19, RZ, RZ, R12 ;  /* 0x000000ffff137224 */ /* 0x000fe400078e000c */
[----:B------:R-:W-:Y:S01]  /*4d0c0*/  IMAD.MOV.U32 R18, RZ, RZ, R13 ;  /* 0x000000ffff127224 */ /* 0x000fe200078e000d */
[----:B0-----:R-:W3:Y:S01]  /*4d0d0*/  LDL.LU.64 R14, [R1+0x4b20] ;  /* 0x004b2000010e7983 */ /* 0x001ee20000300a00 */
[----:B------:R-:W4:Y:S02]  /*4d0e0*/  LDL.LU.64 R12, [R1+0x4b18] ;  /* 0x004b1800010c7983 */ /* 0x000f240000300a00 */
[----:B------:R0:W-:Y:S02]  /*4d0f0*/  STL [R1+0x4a08], R27 ;  /* 0x004a081b01007387 */ /* 0x0001e40000100800 */
[----:B----4-:R-:W-:-:S02]  /*4d100*/  IMAD.MOV.U32 R26, RZ, RZ, R13 ;  /* 0x000000ffff1a7224 */ /* 0x010fc400078e000d */
[----:B0-----:R-:W-:Y:S01]  /*4d110*/  IMAD.MOV.U32 R27, RZ, RZ, R12 ;  /* 0x000000ffff1b7224 */ /* 0x001fe200078e000c */
[----:B------:R-:W4:Y:S01]  /*4d120*/  LDL.LU R13, [R1+0x4b10] ;  /* 0x004b1000010d7983 */ /* 0x000f220000300800 */
[----:B------:R-:W4:Y:S02]  /*4d130*/  LDL.LU R12, [R1+0x4b0c] ;  /* 0x004b0c00010c7983 */ /* 0x000f240000300800 */
[----:B------:R-:W-:Y:S02]  /*4d140*/  STL.64 [R1+0x4990], R18 ;  /* 0x0049901201007387 */ /* 0x000fe40000100a00 */
[----:B--2---:R0:W-:Y:S02]  /*4d150*/  STL.64 [R1+0x4988], R16 ;  /* 0x0049881001007387 */ /* 0x0041e40000100a00 */
[----:B0-----:R-:W-:Y:S02]  /*4d160*/  IMAD.MOV.U32 R16, RZ, RZ, R23 ;  /* 0x000000ffff107224 */ /* 0x001fe400078e0017 */
[----:B------:R-:W-:-:S05]  /*4d170*/  IMAD.MOV.U32 R17, RZ, RZ, R22 ;  /* 0x000000ffff117224 */ /* 0x000fca00078e0016 */
[----:B------:R0:W-:Y:S04]  /*4d180*/  STL.64 [R1+0x49a0], R16 ;  /* 0x0049a01001007387 */ /* 0x0001e80000100a00 */
[----:B0-----:R-:W2:Y:S01]  /*4d190*/  LDL.LU R16, [R1+0xfc0] ;  /* 0x000fc00001107983 */ /* 0x001ea20000300800 */
[----:B------:R-:W2:Y:S02]  /*4d1a0*/  LDL.LU R17, [R1+0xfc4] ;  /* 0x000fc40001117983 */ /* 0x000ea40000300800 */
[----:B------:R-:W2:Y:S02]  /*4d1b0*/  LDL.LU R18, [R1+0xfc8] ;  /* 0x000fc80001127983 */ /* 0x000ea40000300800 */
[----:B------:R-:W2:Y:S02]  /*4d1c0*/  LDL.LU R19, [R1+0xfcc] ;  /* 0x000fcc0001137983 */ /* 0x000ea40000300800 */
[----:B------:R-:W-:-:S02]  /*4d1d0*/  IMAD.MOV.U32 R22, RZ, RZ, R2 ;  /* 0x000000ffff167224 */ /* 0x000fc400078e0002 */
[----:B------:R-:W-:Y:S01]  /*4d1e0*/  IMAD.MOV.U32 R23, RZ, RZ, R3 ;  /* 0x000000ffff177224 */ /* 0x000fe200078e0003 */
[----:B--2---:R-:W-:Y:S07]  /*4d1f0*/  HMMA.16816.F32.BF16 R24, R4, R26, R16 ;  /* 0x0000001a0418723c */ /* 0x004fee0000041810 */
[----:B---3--:R-:W-:Y:S02]  /*4d200*/  IMAD.MOV.U32 R16, RZ, RZ, R15 ;  /* 0x000000ffff107224 */ /* 0x008fe400078e000f */
[----:B------:R-:W-:Y:S11]  /*4d210*/  IMAD.MOV.U32 R17, RZ, RZ, R14 ;  /* 0x000000ffff117224 */ /* 0x000ff600078e000e */
[----:B------:R-:W-:Y:S03]  /*4d220*/  @!UPT UIADD3 URZ, URZ, URZ, URZ ;  /* 0x0000003f3f3ff290 */ /* 0x000fe6000fffe03f */
[----:B------:R-:W-:Y:S01]  /*4d230*/  STL.64 [R1+0x5c0], R24 ;  /* 0x0005c01801007387 */ /* 0x000fe20000100a00 */
[----:B------:R-:W-:Y:S02]  /*4d240*/  STL.64 [R1+0x5c8], R26 ;  /* 0x0005c81a01007387 */ /* 0x000fe40000100a00 */
[----:B------:R0:W-:Y:S02]  /*4d250*/  STL.64 [R1+0x49b8], R16 ;  /* 0x0049b81001007387 */ /* 0x0001e40000100a00 */
[----:B------:R-:W2:Y:S01]  /*4d260*/  LDL.LU R14, [R1+0x1078] ;  /* 0x00107800010e7983 */ /* 0x000ea20000300800 */
[----:B------:R-:W2:Y:S01]  /*4d270*/  LDL.LU R15, [R1+0x107c] ;  /* 0x00107c00010f7983 */ /* 0x000ea20000300800 */
[----:B0-----:R-:W-:Y:S02]  /*4d280*/  IMAD.MOV.U32 R16, RZ, RZ, R21 ;  /* 0x000000ffff107224 */ /* 0x001fe400078e0015 */
[----:B------:R-:W-:-:S05]  /*4d290*/  IMAD.MOV.U32 R17, RZ, RZ, R20 ;  /* 0x000000ffff117224 */ /* 0x000fca00078e0014 */
[----:B------:R0:W-:Y:S01]  /*4d2a0*/  STL.64 [R1+0x49e0], R16 ;  /* 0x0049e01001007387 */ /* 0x0001e20000100a00 */
[----:B------:R-:W3:Y:S02]  /*4d2b0*/  LDL.LU R2, [R1+0x4b08] ;  /* 0x004b080001027983 */ /* 0x000ee40000300800 */
[----:B------:R-:W2:Y:S02]  /*4d2c0*/  LDL.LU R3, [R1+0x4b04] ;  /* 0x004b040001037983 */ /* 0x000ea40000300800 */
[----:B------:R1:W-:Y:S01]  /*4d2d0*/  STL.64 [R1+0x49e8], R22 ;  /* 0x0049e81601007387 */ /* 0x0003e20000100a00 */
[----:B0-----:R-:W2:Y:S01]  /*4d2e0*/  LDL.LU R16, [R1+0xf10] ;  /* 0x000f100001107983 */ /* 0x001ea20000300800 */
[----:B------:R-:W2:Y:S02]  /*4d2f0*/  LDL.LU R17, [R1+0xf14] ;  /* 0x000f140001117983 */ /* 0x000ea40000300800 */
[----:B------:R-:W2:Y:S02]  /*4d300*/  LDL.LU R18, [R1+0xf18] ;  /* 0x000f180001127983 */ /* 0x000ea40000300800 */
[----:B------:R-:W2:Y:S02]  /*4d310*/  LDL.LU R19, [R1+0xf1c] ;  /* 0x000f1c0001137983 */ /* 0x000ea40000300800 */
[----:B-1----:R-:W-:-:S02]  /*4d320*/  IMAD.MOV.U32 R22, RZ, RZ, R28 ;  /* 0x000000ffff167224 */ /* 0x002fc400078e001c */
[----:B------:R-:W-:Y:S01]  /*4d330*/  IMAD.MOV.U32 R23, RZ, RZ, R0 ;  /* 0x000000ffff177224 */ /* 0x000fe200078e0000 */
[----:B--2---:R-:W-:Y:S01]  /*4d340*/  STL.64 [R1+0x49f8], R18 ;  /* 0x0049f81201007387 */ /* 0x004fe20000100a00 */
[----:B------:R-:W-:Y:S02]  /*4d350*/  STL.64 [R1+0x49f0], R16 ;  /* 0x0049f01001007387 */ /* 0x000fe40000100a00 */
[----:B------:R-:W2:Y:S02]  /*4d360*/  LDL.LU R28, [R1+0x4b00] ;  /* 0x004b0000011c7983 */ /* 0x000ea40000300800 */
[----:B------:R-:W4:Y:S01]  /*4d370*/  LDL.LU R0, [R1+0x4afc] ;  /* 0x004afc0001007983 */ /* 0x000f220000300800 */
[----:B------:R0:W-:Y:S02]  /*4d380*/  STL.64 [R1+0x4a00], R22 ;  /* 0x004a001601007387 */ /* 0x0001e40000100a00 */
[----:B0-----:R-:W-:Y:S02]  /*4d390*/  IMAD.MOV.U32 R22, RZ, RZ, R3 ;  /* 0x000000ffff167224 */ /* 0x001fe400078e0003 */
[----:B---3--:R-:W-:Y:S01]  /*4d3a0*/  IMAD.MOV.U32 R23, RZ, RZ, R2 ;  /* 0x000000ffff177224 */ /* 0x008fe200078e0002 */
[----:B------:R-:W3:Y:S01]  /*4d3b0*/  LDL.LU R3, [R1+0x4af8] ;  /* 0x004af80001037983 */ /* 0x000ee20000300800 */
[----:B------:R-:W3:Y:S03]  /*4d3c0*/  LDL.LU R2, [R1+0x4af4] ;  /* 0x004af40001027983 */ /* 0x000ee60000300800 */
[----:B------:R2:W-:Y:S01]  /*4d3d0*/  STL.64 [R1+0x4a10], R22 ;  /* 0x004a101601007387 */ /* 0x0005e20000100a00 */
[----:B------:R-:W3:Y:S02]  /*4d3e0*/  LDL.LU R24, [R1+0xf20] ;  /* 0x000f200001187983 */ /* 0x000ee40000300800 */
[----:B------:R-:W3:Y:S02]  /*4d3f0*/  LDL.LU R25, [R1+0xf24] ;  /* 0x000f240001197983 */ /* 0x000ee40000300800 */
[----:B------:R-:W3:Y:S01]  /*4d400*/  LDL.LU R26, [R1+0xf28] ;  /* 0x000f2800011a7983 */ /* 0x000ee20000300800 */
[----:B------:R-:W3:Y:S01]  /*4d410*/  LDL.LU R27, [R1+0xf2c] ;  /* 0x000f2c00011b7983 */ /* 0x000ee20000300800 */
[----:B--2---:R-:W-:-:S02]  /*4d420*/  IMAD.MOV.U32 R23, RZ, RZ, R28 ;  /* 0x000000ffff177224 */ /* 0x004fc400078e001c */
[----:B----4-:R-:W-:Y:S01]  /*4d430*/  IMAD.MOV.U32 R22, RZ, RZ, R0 ;  /* 0x000000ffff167224 */ /* 0x010fe200078e0000 */
[----:B---3--:R-:W-:Y:S01]  /*4d440*/  STL.64 [R1+0x4a20], R26 ;  /* 0x004a201a01007387 */ /* 0x008fe20000100a00 */
[----:B------:R0:W-:Y:S02]  /*4d450*/  STL.64 [R1+0x4a18], R24 ;  /* 0x004a181801007387 */ /* 0x0001e40000100a00 */
[----:B------:R-:W2:Y:S02]  /*4d460*/  LDL.LU R0, [R1+0x4af0] ;  /* 0x004af00001007983 */ /* 0x000ea40000300800 */
[----:B------:R-:W3:Y:S01]  /*4d470*/  LDL.LU R28, [R1+0x4aec] ;  /* 0x004aec00011c7983 */ /* 0x000ee20000300800 */
[----:B------:R1:W-:Y:S04]  /*4d480*/  STL.64 [R1+0x4a28], R22 ;  /* 0x004a281601007387 */ /* 0x0003e80000100a00 */
[----:B0-----:R-:W4:Y:S01]  /*4d490*/  LDL.LU R24, [R1+0xf30] ;  /* 0x000f300001187983 */ /* 0x001f220000300800 */
[----:B------:R-:W4:Y:S02]  /*4d4a0*/  LDL.LU R25, [R1+0xf34] ;  /* 0x000f340001197983 */ /* 0x000f240000300800 */
[----:B------:R-:W2:Y:S02]  /*4d4b0*/  LDL.LU R26, [R1+0xf38] ;  /* 0x000f3800011a7983 */ /* 0x000ea40000300800 */
[----:B------:R-:W2:Y:S02]  /*4d4c0*/  LDL.LU R27, [R1+0xf3c] ;  /* 0x000f3c00011b7983 */ /* 0x000ea40000300800 */
[----:B-1----:R-:W-:-:S02]  /*4d4d0*/  IMAD.MOV.U32 R22, RZ, RZ, R2 ;  /* 0x000000ffff167224 */ /* 0x002fc400078e0002 */
[----:B------:R-:W-:Y:S01]  /*4d4e0*/  IMAD.MOV.U32 R23, RZ, RZ, R3 ;  /* 0x000000ffff177224 */ /* 0x000fe200078e0003 */
[----:B--2---:R-:W-:Y:S01]  /*4d4f0*/  STL.64 [R1+0x4a38], R26 ;  /* 0x004a381a01007387 */ /* 0x004fe20000100a00 */
[----:B----4-:R0:W-:Y:S02]  /*4d500*/  STL.64 [R1+0x4a30], R24 ;  /* 0x004a301801007387 */ /* 0x0101e40000100a00 */
[----:B------:R-:W2:Y:S02]  /*4d510*/  LDL.LU R2, [R1+0x4ae8] ;  /* 0x004ae80001027983 */ /* 0x000ea40000300800 */
[----:B------:R-:W4:Y:S01]  /*4d520*/  LDL.LU R3, [R1+0x4ae4] ;  /* 0x004ae40001037983 */ /* 0x000f220000300800 */
[----:B------:R3:W-:Y:S04]  /*4d530*/  STL.64 [R1+0x4a40], R22 ;  /* 0x004a401601007387 */ /* 0x0007e80000100a00 */
[----:B0-----:R-:W2:Y:S01]  /*4d540*/  LDL.LU R24, [R1+0xf40] ;  /* 0x000f400001187983 */ /* 0x001ea20000300800 */
[----:B------:R-:W2:Y:S02]  /*4d550*/  LDL.LU R25, [R1+0xf44] ;  /* 0x000f440001197983 */ /* 0x000ea40000300800 */
[----:B------:R-:W2:Y:S02]  /*4d560*/  LDL.LU R26, [R1+0xf48] ;  /* 0x000f4800011a7983 */ /* 0x000ea40000300800 */
[----:B------:R-:W2:Y:S02]  /*4d570*/  LDL.LU R27, [R1+0xf4c] ;  /* 0x000f4c00011b7983 */ /* 0x000ea40000300800 */
[----:B---3--:R-:W-:-:S02]  /*4d580*/  IMAD.MOV.U32 R22, RZ, RZ, R28 ;  /* 0x000000ffff167224 */ /* 0x008fc400078e001c */
[----:B------:R-:W-:Y:S01]  /*4d590*/  IMAD.MOV.U32 R23, RZ, RZ, R0 ;  /* 0x000000ffff177224 */ /* 0x000fe200078e0000 */
[----:B--2---:R-:W-:Y:S01]  /*4d5a0*/  STL.64 [R1+0x4a50], R26 ;  /* 0x004a501a01007387 */ /* 0x004fe20000100a00 */
[----:B------:R-:W-:Y:S02]  /*4d5b0*/  STL.64 [R1+0x4a48], R24 ;  /* 0x004a481801007387 */ /* 0x000fe40000100a00 */
[----:B------:R-:W2:Y:S02]  /*4d5c0*/  LDL.LU R28, [R1+0x4ae0] ;  /* 0x004ae000011c7983 */ /* 0x000ea40000300800 */
[----:B------:R-:W3:Y:S01]  /*4d5d0*/  LDL.LU R0, [R1+0x4adc] ;  /* 0x004adc0001007983 */ /* 0x000ee20000300800 */
[----:B------:R4:W-:Y:S02]  /*4d5e0*/  STL.64 [R1+0x4a58], R22 ;  /* 0x004a581601007387 */ /* 0x0009e40000100a00 */
[----:B----4-:R-:W-:Y:S02]  /*4d5f0*/  IMAD.MOV.U32 R22, RZ, RZ, R3 ;  /* 0x000000ffff167224 */ /* 0x010fe400078e0003 */
[----:B------:R-:W-:Y:S01]  /*4d600*/  IMAD.MOV.U32 R23, RZ, RZ, R2 ;  /* 0x000000ffff177224 */ /* 0x000fe200078e0002 */
[----:B------:R-:W4:Y:S01]  /*4d610*/  LDL.LU R3, [R1+0x4ad8] ;  /* 0x004ad80001037983 */ /* 0x000f220000300800 */
[----:B------:R-:W4:Y:S03]  /*4d620*/  LDL.LU R2, [R1+0x4ad4] ;  /* 0x004ad40001027983 */ /* 0x000f260000300800 */
[----:B------:R2:W-:Y:S01]  /*4d630*/  STL.64 [R1+0x4a70], R22 ;  /* 0x004a701601007387 */ /* 0x0005e20000100a00 */
[----:B------:R-:W4:Y:S02]  /*4d640*/  LDL.LU R24, [R1+0xf50] ;  /* 0x000f500001187983 */ /* 0x000f240000300800 */
[----:B------:R-:W4:Y:S02]  /*4d650*/  LDL.LU R25, [R1+0xf54] ;  /* 0x000f540001197983 */ /* 0x000f240000300800 */
[----:B------:R-:W4:Y:S01]  /*4d660*/  LDL.LU R26, [R1+0xf58] ;  /* 0x000f5800011a7983 */ /* 0x000f220000300800 */
[----:B------:R-:W4:Y:S01]  /*4d670*/  LDL.LU R27, [R1+0xf5c] ;  /* 0x000f5c00011b7983 */ /* 0x000f220000300800 */
[----:B--2---:R-:W-:-:S02]  /*4d680*/  IMAD.MOV.U32 R23, RZ, RZ, R28 ;  /* 0x000000ffff177224 */ /* 0x004fc400078e001c */
[----:B---3--:R-:W-:Y:S02]  /*4d690*/  IMAD.MOV.U32 R22, RZ, RZ, R0 ;  /* 0x000000ffff167224 */ /* 0x008fe400078e0000 */
[----:B------:R-:W2:Y:S01]  /*4d6a0*/  LDL.LU R0, [R1+0x4ad0] ;  /* 0x004ad00001007983 */ /* 0x000ea20000300800 */
[----:B------:R-:W3:Y:S02]  /*4d6b0*/  LDL.LU R28, [R1+0x4acc] ;  /* 0x004acc00011c7983 */ /* 0x000ee40000300800 */
[----:B------:R-:W-:Y:S01]  /*4d6c0*/  STL.64 [R1+0x4a88], R22 ;  /* 0x004a881601007387 */ /* 0x000fe20000100a00 */
[----:B----4-:R-:W-:Y:S01]  /*4d6d0*/  STL.64 [R1+0x4a68], R26 ;  /* 0x004a681a01007387 */ /* 0x010fe20000100a00 */
[----:B------:R0:W-:Y:S03]  /*4d6e0*/  STL.64 [R1+0x4a60], R24 ;  /* 0x004a601801007387 */ /* 0x0001e60000100a00 */
[----:B0-----:R-:W4:Y:S01]  /*4d6f0*/  LDL.LU R24, [R1+0xf80] ;  /* 0x000f800001187983 */ /* 0x001f220000300800 */
[----:B------:R-:W4:Y:S02]  /*4d700*/  LDL.LU R25, [R1+0xf84] ;  /* 0x000f840001197983 */ /* 0x000f240000300800 */
[----:B------:R-:W2:Y:S02]  /*4d710*/  LDL.LU R26, [R1+0xf88] ;  /* 0x000f8800011a7983 */ /* 0x000ea40000300800 */
[----:B------:R-:W2:Y:S02]  /*4d720*/  LDL.LU R27, [R1+0xf8c] ;  /* 0x000f8c00011b7983 */ /* 0x000ea40000300800 */
[----:B------:R-:W-:-:S02]  /*4d730*/  IMAD.MOV.U32 R22, RZ, RZ, R2 ;  /* 0x000000ffff167224 */ /* 0x000fc400078e0002 */
[----:B------:R-:W-:Y:S01]  /*4d740*/  IMAD.MOV.U32 R23, RZ, RZ, R3 ;  /* 0x000000ffff177224 */ /* 0x000fe200078e0003 */
[----:B------:R-:W3:Y:S01]  /*4d750*/  LDL.LU R2, [R1+0x4ac8] ;  /* 0x004ac80001027983 */ /* 0x000ee20000300800 */
[----:B------:R-:W3:Y:S03]  /*4d760*/  LDL.LU R3, [R1+0x4ac4] ;  /* 0x004ac40001037983 */ /* 0x000ee60000300800 */
[----:B------:R-:W-:Y:S04]  /*4d770*/  STL.64 [R1+0x4aa0], R22 ;  /* 0x004aa01601007387 */ /* 0x000fe80000100a00 */
[----:B--2---:R-:W-:Y:S01]  /*4d780*/  STL.64 [R1+0x4a80], R26 ;  /* 0x004a801a01007387 */ /* 0x004fe20000100a00 */
[----:B----4-:R0:W-:Y:S03]  /*4d790*/  STL.64 [R1+0x4a78], R24 ;  /* 0x004a781801007387 */ /* 0x0101e60000100a00 */
[----:B0-----:R-:W2:Y:S01]  /*4d7a0*/  LDL.LU R24, [R1+0xf90] ;  /* 0x000f900001187983 */ /* 0x001ea20000300800 */
[----:B------:R-:W2:Y:S02]  /*4d7b0*/  LDL.LU R25, [R1+0xf94] ;  /* 0x000f940001197983 */ /* 0x000ea40000300800 */
[----:B------:R-:W4:Y:S02]  /*4d7c0*/  LDL.LU R26, [R1+0xf98] ;  /* 0x000f9800011a7983 */ /* 0x000f240000300800 */
[----:B------:R-:W4:Y:S02]  /*4d7d0*/  LDL.LU R27, [R1+0xf9c] ;  /* 0x000f9c00011b7983 */ /* 0x000f240000300800 */
[----:B---3--:R-:W-:-:S02]  /*4d7e0*/  IMAD.MOV.U32 R22, RZ, RZ, R28 ;  /* 0x000000ffff167224 */ /* 0x008fc400078e001c */
[----:B------:R-:W-:Y:S01]  /*4d7f0*/  IMAD.MOV.U32 R23, RZ, RZ, R0 ;  /* 0x000000ffff177224 */ /* 0x000fe200078e0000 */
[----:B------:R-:W3:Y:S01]  /*4d800*/  LDL.LU R28, [R1+0x4ac0] ;  /* 0x004ac000011c7983 */ /* 0x000ee20000300800 */
[----:B------:R-:W3:Y:S03]  /*4d810*/  LDL.LU R0, [R1+0x4abc] ;  /* 0x004abc0001007983 */ /* 0x000ee60000300800 */
[----:B----4-:R-:W-:Y:S01]  /*4d820*/  STL.64 [R1+0x4a98], R26 ;  /* 0x004a981a01007387 */ /* 0x010fe20000100a00 */
[----:B--2---:R0:W-:Y:S03]  /*4d830*/  STL.64 [R1+0x4a90], R24 ;  /* 0x004a901801007387 */ /* 0x0041e60000100a00 */
[----:B0-----:R-:W2:Y:S01]  /*4d840*/  LDL.LU R24, [R1+0xfa0] ;  /* 0x000fa00001187983 */ /* 0x001ea20000300800 */
[----:B------:R-:W2:Y:S02]  /*4d850*/  LDL.LU R25, [R1+0xfa4] ;  /* 0x000fa40001197983 */ /* 0x000ea40000300800 */
[----:B------:R-:W4:Y:S02]  /*4d860*/  LDL.LU R26, [R1+0xfa8] ;  /* 0x000fa800011a7983 */ /* 0x000f240000300800 */
[----:B------:R-:W4:Y:S02]  /*4d870*/  LDL.LU R27, [R1+0xfac] ;  /* 0x000fac00011b7983 */ /* 0x000f240000300800 */
[----:B----4-:R-:W-:Y:S01]  /*4d880*/  STL.64 [R1+0x4ab0], R26 ;  /* 0x004ab01a01007387 */ /* 0x010fe20000100a00 */
[----:B--2---:R0:W-:Y:S03]  /*4d890*/  STL.64 [R1+0x4aa8], R24 ;  /* 0x004aa81801007387 */ /* 0x0041e60000100a00 */
[----:B0-----:R-:W2:Y:S01]  /*4d8a0*/  LDL.LU R24, [R1+0xfb0] ;  /* 0x000fb00001187983 */ /* 0x001ea20000300800 */
[----:B------:R-:W2:Y:S02]  /*4d8b0*/  LDL.LU R25, [R1+0xfb4] ;  /* 0x000fb40001197983 */ /* 0x000ea40000300800 */
[----:B------:R-:W2:Y:S02]  /*4d8c0*/  LDL.LU R26, [R1+0xfb8] ;  /* 0x000fb800011a7983 */ /* 0x000ea40000300800 */
[----:B------:R-:W2:Y:S01]  /*4d8d0*/  LDL.LU R27, [R1+0xfbc] ;  /* 0x000fbc00011b7983 */ /* 0x000ea20000300800 */
[----:B------:R-:W4:Y:S01]  /*4d8e0*/  LDL.LU R16, [R1+0xff0] ;  /* 0x000ff00001107983 */ /* 0x000f220000300800 */
[----:B------:R-:W4:Y:S02]  /*4d8f0*/  LDL.LU R17, [R1+0xff4] ;  /* 0x000ff40001117983 */ /* 0x000f240000300800 */
[----:B------:R-:W4:Y:S02]  /*4d900*/  LDL.LU R18, [R1+0xff8] ;  /* 0x000ff80001127983 */ /* 0x000f240000300800 */
[----:B------:R-:W4:Y:S01]  /*4d910*/  LDL.LU R19, [R1+0xffc] ;  /* 0x000ffc0001137983 */ /* 0x000f220000300800 */
[----:B------:R-:W-:Y:S01]  /*4d920*/  STL.64 [R1+0x4980], R14 ;  /* 0x0049800e01007387 */ /* 0x000fe20000100a00 */
[----:B------:R0:W-:Y:S03]  /*4d930*/  STL.64 [R1+0x4978], R12 ;  /* 0x0049780c01007387 */ /* 0x0001e60000100a00 */
[----:B0-----:R-:W2:Y:S01]  /*4d940*/  LDL.64 R12, [R1+0xd0] ;  /* 0x0000d000010c7983 */ /* 0x001ea20000100a00 */
[----:B---3--:R-:W-:-:S03]  /*4d950*/  IMAD.MOV.U32 R15, RZ, RZ, R0 ;  /* 0x000000ffff0f7224 */ /* 0x008fc600078e0000 */
[----:B--2---:R0:W-:Y:S04]  /*4d960*/  STL.64 [R1+0x4998], R12 ;  /* 0x0049980c01007387 */ /* 0x0041e80000100a00 */
[----:B0-----:R-:W2:Y:S01]  /*4d970*/  LDL.LU R12, [R1+0x1030] ;  /* 0x00103000010c7983 */ /* 0x001ea20000300800 */
[----:B------:R-:W2:Y:S02]  /*4d980*/  LDL.LU R13, [R1+0x1034] ;  /* 0x00103400010d7983 */ /* 0x000ea40000300800 */
[----:B------:R-:W3:Y:S02]  /*4d990*/  LDL.LU R14, [R1+0x1038] ;  /* 0x00103800010e7983 */ /* 0x000ee40000300800 */
[----:B------:R-:W2:Y:S01]  /*4d9a0*/  LDL.LU R0, [R1+0x4ab8] ;  /* 0x004ab80001007983 */ /* 0x000ea20000300800 */
[C---:B------:R-:W-:Y:S01]  /*4d9b0*/  HMMA.16816.F32.BF16 R20, R4.reuse, R22, R24 ;  /* 0x000000160414723c */ /* 0x040fe20000041818 */
        /* <DEDUP_REMOVED lines=11> */
[----:B------:R-:W-:Y:S01]  /*4da70*/  STL.64 [R1+0xa0], R8 ;  /* 0x0000a00801007387 */ /* 0x000fe20000100a00 */
[----:B------:R-:W-:Y:S01]  /*4da80*/  STL.64 [R1+0xa8], R10 ;  /* 0x0000a80a01007387 */ /* 0x000fe20000100a00 */
[----:B------:R-:W3:Y:S02]  /*4da90*/  LDL.LU.64 R26, [R1+0x4ab0] ;  /* 0x004ab000011a7983 */ /* 0x000ee40000300a00 */
[----:B------:R-:W3:Y:S02]  /*4daa0*/  LDL.LU.64 R24, [R1+0x4aa8] ;  /* 0x004aa80001187983 */ /* 0x000ee40000300a00 */
[----:B------:R-:W-:Y:S01]  /*4dab0*/  STL.64 [R1+0x5b0], R20 ;  /* 0x0005b01401007387 */ /* 0x000fe20000100a00 */
        /* <DEDUP_REMOVED lines=45> */
[----:B------:R-:W3:Y:S11]  /*4dd90*/  LDL.LU R27, [R1+0x4a08] ;  /* 0x004a0800011b7983 */ /* 0x000ef60000300800 */
[----:B------:R-:W-:Y:S10]  /*4dda0*/  @!UPT UIADD3 URZ, URZ, URZ, URZ ;  /* 0x0000003f3f3ff290 */ /* 0x000ff4000fffe03f */
[----:B------:R-:W-:Y:S01]  /*4ddb0*/  STL.64 [R1+0x540], R20 ;  /* 0x0005401401007387 */ /* 0x000fe20000100a00 */
[----:B------:R-:W-:Y:S03]  /*4ddc0*/  STL.64 [R1+0x548], R22 ;  /* 0x0005481601007387 */ /* 0x000fe60000100a00 */
[----:B---3--:R-:W0:Y:S04]  /*4ddd0*/  LDSM.16.M88.4 R20, [R27+0x6000] ;  /* 0x006000001b14783b */ /* 0x008e280000000200 */
[----:B0-----:R-:W-:Y:S01]  /*4dde0*/  STL.64 [R1+0x60], R20 ;  /* 0x0000601401007387 */ /* 0x001fe20000100a00 */
[----:B------:R0:W-:Y:S03]  /*4ddf0*/  STL.64 [R1+0x68], R22 ;  /* 0x0000681601007387 */ /* 0x0001e60000100a00 */
[----:B0-----:R-:W4:Y:S02]  /*4de00*/  LDL.LU.64 R22, [R1+0x4a00] ;  /* 0x004a000001167983 */ /* 0x001f240000300a00 */
[C---:B----4-:R-:W-:Y:S02]  /*4de10*/  HMMA.16816.F32.BF16 R20, R4.reuse, R22, R16 ;  /* 0x000000160414723c */ /* 0x050fe40000041810 */
[----:B------:R-:W3:Y:S01]  /*4de20*/  LDL.LU.64 R18, [R1+0x49f8] ;  /* 0x0049f80001127983 */ /* 0x000ee20000300a00 */
[----:B------:R-:W3:Y:S11]  /*4de30*/  LDL.LU.64 R16, [R1+0x49f0] ;  /* 0x0049f00001107983 */ /* 0x000ef60000300a00 */
[----:B------:R-:W-:Y:S09]  /*4de40*/  @!UPT UIADD3 URZ, URZ, URZ, URZ ;  /* 0x0000003f3f3ff290 */ /* 0x000ff2000fffe03f */
[----:B------:R-:W-:Y:S01]  /*4de50*/  STL.64 [R1+0x530], R20 ;  /* 0x0005301401007387 */ /* 0x000fe20000100a00 */
[----:B------:R0:W-:Y:S03]  /*4de60*/  STL.64 [R1+0x538], R22 ;  /* 0x0005381601007387 */ /* 0x0001e60000100a00 */
[----:B0-----:R-:W3:Y:S01]  /*4de70*/  LDL.LU.64 R22, [R1+0x49e8] ;  /* 0x0049e80001167983 */ /* 0x001ee20000300a00 */
[----:B------:R-:W-:Y:S01]  /*4de80*/  IMAD.MOV.U32 R15, RZ, RZ, R0 ;  /* 0x000000ffff0f7224 */ /* 0x000fe200078e0000 */
[----:B---3--:R-:W-:Y:S02]  /*4de90*/  HMMA.16816.F32.BF16 R4, R4, R22, R16 ;  /* 0x000000160404723c */ /* 0x008fe40000041810 */
[----:B------:R-:W2:Y:S01]  /*4dea0*/  LDL.LU.64 R16, [R1+0x49e0] ;  /* 0x0049e00001107983 */ /* 0x000ea20000300a00 */
[----:B------:R-:W2:Y:S02]  /*4deb0*/  LDL.LU.64 R22, [R1+0x49d8] ;  /* 0x0049d80001167983 */ /* 0x000ea40000300a00 */
[----:B------:R-:W2:Y:S11]  /*4dec0*/  LDL.LU.64 R20, [R1+0x49d0] ;  /* 0x0049d00001147983 */ /* 0x000eb60000300a00 */
[----:B------:R-:W-:Y:S07]  /*4ded0*/  @!UPT UIADD3 URZ, URZ, URZ, URZ ;  /* 0x0000003f3f3ff290 */ /* 0x000fee000fffe03f */
[----:B------:R0:W-:Y:S01]  /*4dee0*/  STL.64 [R1+0x2e0], R4 ;  /* 0x0002e00401007387 */ /* 0x0001e20000100a00 */
[----:B------:R1:W-:Y:S02]  /*4def0*/  STL [R1+0x2e8], R6 ;  /* 0x0002e80601007387 */ /* 0x0003e40000100800 */
[----:B------:R-:W-:Y:S01]  /*4df00*/  IMAD.MOV.U32 R0, RZ, RZ, R7 ;  /* 0x000000ffff007224 */ /* 0x000fe200078e0007 */
[----:B0-----:R-:W3:Y:S01]  /*4df10*/  LDL.LU R4, [R1+0x1050] ;  /* 0x0010500001047983 */ /* 0x001ee20000300800 */
[----:B------:R-:W3:Y:S02]  /*4df20*/  LDL.LU R5, [R1+0x1054] ;  /* 0x0010540001057983 */ /* 0x000ee40000300800 */
[----:B-1----:R-:W3:Y:S02]  /*4df30*/  LDL.LU R6, [R1+0x1058] ;  /* 0x0010580001067983 */ /* 0x002ee40000300800 */
[----:B------:R-:W3:Y:S01]  /*4df40*/  LDL.LU R7, [R1+0x105c] ;  /* 0x00105c0001077983 */ /* 0x000ee20000300800 */
[----:B------:R-:W-:Y:S01]  /*4df50*/  STL [R1+0x38a0], R0 ;  /* 0x0038a00001007387 */ /* 0x000fe20000100800 */
[C---:B--2---:R-:W-:Y:S03]  /*4df60*/  HMMA.16816.F32.BF16 R16, R20.reuse, R16, R12 ;  /* 0x000000101410723c */ /* 0x044fe6000004180c */
[----:B------:R-:W2:Y:S01]  /*4df70*/  LDL.LU.64 R14, [R1+0x49c8] ;  /* 0x0049c800010e7983 */ /* 0x000ea20000300a00 */
[----:B------:R-:W2:Y:S11]  /*4df80*/  LDL.LU.64 R12, [R1+0x49c0] ;  /* 0x0049c000010c7983 */ /* 0x000eb60000300a00 */
[----:B------:R-:W-:Y:S08]  /*4df90*/  @!UPT UIADD3 URZ, URZ, URZ, URZ ;  /* 0x0000003f3f3ff290 */ /* 0x000ff0000fffe03f */
        /* <DEDUP_REMOVED lines=13> */
[----:B------:R-:W-:Y:S01]  /*4e070*/  STL.64 [R1+0x2b0], R16 ;  /* 0x0002b01001007387 */ /* 0x000fe20000100a00 */
[----:B------:R0:W-:Y:S03]  /*4e080*/  STL.64 [R1+0x2b8], R18 ;  /* 0x0002b81201007387 */ /* 0x0001e60000100a00 */
[----:B0-----:R-:W2:Y:S01]  /*4e090*/  LDL.LU.64 R18, [R1+0x4990] ;  /* 0x0049900001127983 */ /* 0x001ea20000300a00 */
[----:B------:R-:W4:Y:S01]  /*4e0a0*/  LDL.LU.64 R16, [R1+0x4988] ;  /* 0x0049880001107983 */ /* 0x000f220000300a00 */
[----:B---3--:R-:W-:Y:S01]  /*4e0b0*/  HMMA.16816.F32.BF16 R4, R20, R12, R4 ;  /* 0x0000000c1404723c */ /* 0x008fe20000041804 */
[----:B------:R-:W-:Y:S02]  /*4e0c0*/  IMAD.MOV.U32 R0, RZ, RZ, R13 ;  /* 0x000000ffff007224 */ /* 0x000fe400078e000d */
[----:B------:R-:W0:Y:S11]  /*4e0d0*/  LDSM.16.M88.4 R12, [R27+0x7000] ;  /* 0x007000001b0c783b */ /* 0x000e360000000200 */
[----:B------:R-:W-:Y:S09]  /*4e0e0*/  @!UPT UIADD3 URZ, URZ, URZ, URZ ;  /* 0x0000003f3f3ff290 */ /* 0x000ff2000fffe03f */
[----:B------:R2:W-:Y:S01]  /*4e0f0*/  STL.64 [R1+0x2a0], R4 ;  /* 0x0002a00401007387 */ /* 0x0005e20000100a00 */
[----:B------:R-:W-:Y:S02]  /*4e100*/  STL.64 [R1+0x2a8], R6 ;  /* 0x0002a80601007387 */ /* 0x000fe40000100a00 */
[----:B------:R-:W-:Y:S02]  /*4e110*/  STL [R1+0x48a0], R0 ;  /* 0x0048a00001007387 */ /* 0x000fe40000100800 */
[----:B--2---:R-:W-:Y:S02]  /*4e120*/  IMAD.MOV.U32 R4, RZ, RZ, R19 ;  /* 0x000000ffff047224 */ /* 0x004fe400078e0013 */
[----:B------:R-:W-:Y:S01]  /*4e130*/  IMAD.MOV.U32 R5, RZ, RZ, R18 ;  /* 0x000000ffff057224 */ /* 0x000fe200078e0012 */
[----:B0-----:R-:W-:Y:S01]  /*4e140*/  STL.64 [R1+0x50], R12 ;  /* 0x0000500c01007387 */ /* 0x001fe20000100a00 */
[----:B------:R0:W-:Y:S02]  /*4e150*/  STL.64 [R1+0x58], R14 ;  /* 0x0000580e01007387 */ /* 0x0001e40000100a00 */
[----:B------:R-:W-:-:S02]  /*4e160*/  IMAD.MOV.U32 R19, RZ, RZ, R12 ;  /* 0x000000ffff137224 */ /* 0x000fc400078e000c */
[----:B------:R-:W-:Y:S01]  /*4e170*/  IMAD.MOV.U32 R18, RZ, RZ, R13 ;  /* 0x000000ffff127224 */ /* 0x000fe200078e000d */
[----:B0-----:R-:W2:Y:S01]  /*4e180*/  LDL.LU.64 R14, [R1+0x4980] ;  /* 0x00498000010e7983 */ /* 0x001ea20000300a00 */
[----:B------:R-:W2:Y:S03]  /*4e190*/  LDL.LU.64 R12, [R1+0x4978] ;  /* 0x00497800010c7983 */ /* 0x000ea60000300a00 */
[----:B------:R0:W-:Y:S02]  /*4e1a0*/  STL.64 [R1+0x4970], R18 ;  /* 0x0049701201007387 */ /* 0x0001e40000100a00 */
[----:B----4-:R1:W-:Y:S02]  /*4e1b0*/  STL.64 [R1+0x4968], R16 ;  /* 0x0049681001007387 */ /* 0x0103e40000100a00 */
[----:B0-----:R-:W-:Y:S01]  /*4e1c0*/  IMAD.MOV.U32 R18, RZ, RZ, R3 ;  /* 0x000000ffff127224 */ /* 0x001fe200078e0003 */
[----:B-1----:R-:W3:Y:S01]  /*4e1d0*/  LDL.LU R16, [R1+0x1100] ;  /* 0x0011000001107983 */ /* 0x002ee20000300800 */
[----:B------:R-:W-:-:S02]  /*4e1e0*/  IMAD.MOV.U32 R17, RZ, RZ, R28 ;  /* 0x000000ffff117224 */ /* 0x000fc400078e001c */
[----:B------:R-:W-:Y:S01]  /*4e1f0*/  IMAD.MOV.U32 R19, RZ, RZ, R2 ;  /* 0x000000ffff137224 */ /* 0x000fe200078e0002 */
[----:B--2---:R-:W-:Y:S01]  /*4e200*/  HMMA.16816.F32.BF16 R8, R20, R8, R12 ;  /* 0x000000081408723c */ /* 0x004fe2000004180c */
[----:B------:R-:W-:Y:S11]  /*4e210*/  LDSM.16.M88.4 R12, [R27+0x9000] ;  /* 0x009000001b0c783b */ /* 0x000ff60000000200 */
[----:B------:R-:W-:Y:S11]  /*4e220*/  @!UPT UIADD3 URZ, URZ, URZ, URZ ;  /* 0x0000003f3f3ff290 */ /* 0x000ff6000fffe03f */
[----:B------:R-:W-:Y:S01]  /*4e230*/  STL [R1+0x290], R8 ;  /* 0x0002900801007387 */ /* 0x000fe20000100800 */
[----:B------:R-:W-:Y:S02]  /*4e240*/  IMAD.MOV.U32 R28, RZ, RZ, R9 ;  /* 0x000000ffff1c7224 */ /* 0x000fe400078e0009 */
[----:B------:R-:W-:Y:S02]  /*4e250*/  IMAD.MOV.U32 R3, RZ, RZ, R10 ;  /* 0x000000ffff037224 */ /* 0x000fe400078e000a */
[----:B------:R-:W-:Y:S02]  /*4e260*/  IMAD.MOV.U32 R2, RZ, RZ, R11 ;  /* 0x000000ffff027224 */ /* 0x000fe400078e000b */
[----:B------:R-:W0:Y:S04]  /*4e270*/  LDSM.16.M88.4 R8, [R27+0x8000] ;  /* 0x008000001b08783b */ /* 0x000e280000000200 */
[----:B------:R-:W-:Y:S01]  /*4e280*/  STL [R1+0x38ac], R2 ;  /* 0x0038ac0201007387 */ /* 0x000fe20000100800 */
[----:B------:R-:W-:Y:S02]  /*4e290*/  STL [R1+0x38a8], R3 ;  /* 0x0038a80301007387 */ /* 0x000fe40000100800 */
[----:B------:R-:W-:Y:S01]  /*4e2a0*/  STL [R1+0x38a4], R28 ;  /* 0x0038a41c01007387 */ /* 0x000fe20000100800 */
        /* <DEDUP_REMOVED lines=8> */
[----:B------:R-:W0:Y:S04]  /*4e330*/  LDSM.16.M88.4 R8, [R27+0xc000] ;  /* 0x00c000001b08783b */ /* 0x000e280000000200 */
[----:B-1----:R-:W-:Y:S01]  /*4e340*/  STL.64 [R1+0x10], R12 ;  /* 0x0000100c01007387 */ /* 0x002fe20000100a00 */
[----:B------:R-:W-:Y:S02]  /*4e350*/  STL.64 [R1+0x18], R14 ;  /* 0x0000180e01007387 */ /* 0x000fe40000100a00 */
[----:B------:R-:W1:Y:S02]  /*4e360*/  LDSM.16.M88.4 R12, [R27+0xd000] ;  /* 0x00d000001b0c783b */ /* 0x000e640000000200 */
[----:B0-----:R-:W-:Y:S02]  /*4e370*/  STL.64 [R1], R8 ;  /* 0x0000000801007387 */ /* 0x001fe40000100a00 */
[----:B------:R-:W-:-:S02]  /*4e380*/  IMAD.MOV.U32 R28, RZ, RZ, R8 ;  /* 0x000000ffff1c7224 */ /* 0x000fc400078e0008 */
[----:B------:R-:W-:Y:S02]  /*4e390*/  STL.64 [R1+0x8], R10 ;  /* 0x0000080a01007387 */ /* 0x000fe40000100a00 */
[----:B------:R-:W-:Y:S02]  /*4e3a0*/  IMAD.MOV.U32 R3, RZ, RZ, R9 ;  /* 0x000000ffff037224 */ /* 0x000fe400078e0009 */
[----:B------:R-:W0:Y:S04]  /*4e3b0*/  LDSM.16.M88.4 R8, [R27+0xe000] ;  /* 0x00e000001b08783b */ /* 0x000e280000000200 */
[----:B-1----:R-:W-:Y:S01]  /*4e3c0*/  STL.64 [R1+0x48e0], R14 ;  /* 0x0048e00e01007387 */ /* 0x002fe20000100a00 */
[----:B------:R1:W-:Y:S03]  /*4e3d0*/  STL.64 [R1+0x48d8], R12 ;  /* 0x0048d80c01007387 */ /* 0x0003e60000100a00 */
[----:B-1----:R-:W2:Y:S04]  /*4e3e0*/  LDL.64 R12, [R1+0x60] ;  /* 0x00006000010c7983 */ /* 0x002ea80000100a00 */
[----:B0-----:R-:W-:Y:S01]  /*4e3f0*/  STL [R1+0x3664], R10 ;  /* 0x0036640a01007387 */ /* 0x001fe20000100800 */
[----:B------:R-:W-:Y:S02]  /*4e400*/  STL [R1+0x3660], R11 ;  /* 0x0036600b01007387 */ /* 0x000fe40000100800 */
[----:B------:R0:W-:Y:S02]  /*4e410*/  STL.64 [R1+0x48d0], R8 ;  /* 0x0048d00801007387 */ /* 0x0001e40000100a00 */
[----:B0-----:R-:W2:Y:S01]  /*4e420*/  LDL.LU R8, [R1+0x1590] ;  /* 0x0015900001087983 */ /* 0x001ea20000300800 */
[----:B------:R-:W2:Y:S02]  /*4e430*/  LDL.LU R9, [R1+0x1594] ;  /* 0x0015940001097983 */ /* 0x000ea40000300800 */
[----:B------:R-:W2:Y:S02]  /*4e440*/  LDL.LU R10, [R1+0x1598] ;  /* 0x00159800010a7983 */ /* 0x000ea40000300800 */
[----:B------:R-:W2:Y:S01]  /*4e450*/  LDL.LU R11, [R1+0x159c] ;  /* 0x00159c00010b7983 */ /* 0x000ea20000300800 */
[C---:B---3--:R-:W-:Y:S01]  /*4e460*/  HMMA.16816.F32.BF16 R4, R20.reuse, R4, R16 ;  /* 0x000000041404723c */ /* 0x048fe20000041810 */
[----:B------:R-:W3:Y:S01]  /*4e470*/  LDL.LU.64 R18, [R1+0x4970] ;  /* 0x0049700001127983 */ /* 0x000ee20000300a00 */
[----:B------:R-:W4:Y:S11]  /*4e480*/  LDL.LU.64 R16, [R1+0x4968] ;  /* 0x0049680001107983 */ /* 0x000f360000300a00 */
[----:B------:R-:W-:Y:S10]  /*4e490*/  @!UPT UIADD3 URZ, URZ, URZ, URZ ;  /* 0x0000003f3f3ff290 */ /* 0x000ff4000fffe03f */
[----:B------:R-:W-:Y:S01]  /*4e4a0*/  STL.64 [R1+0x280], R4 ;  /* 0x0002800401007387 */ /* 0x000fe20000100a00 */
[----:B------:R-:W-:Y:S02]  /*4e4b0*/  STL.64 [R1+0x288], R6 ;  /* 0x0002880601007387 */ /* 0x000fe40000100a00 */
[----:B------:R-:W0:Y:S02]  /*4e4c0*/  LDSM.16.M88.4 R4, [R27+0xf000] ;  /* 0x00f000001b04783b */ /* 0x000e240000000200 */
[----:B------:R-:W1:Y:S04]  /*4e4d0*/  LDSM.16.MT88.4 R24, [R29+0x14080] ;  /* 0x014080001d18783b */ /* 0x000e680000004200 */
[----:B0-----:R-:W-:Y:S01]  /*4e4e0*/  STL [R1+0x38b4], R6 ;  /* 0x0038b40601007387 */ /* 0x001fe20000100800 */
[----:B------:R-:W-:Y:S02]  /*4e4f0*/  STL [R1+0x38b0], R7 ;  /* 0x0038b00701007387 */ /* 0x000fe40000100800 */
[----:B------:R2:W-:Y:S02]  /*4e500*/  STL.64 [R1+0x48c8], R4 ;  /* 0x0048c80401007387 */ /* 0x0005e40000100a00 */
[----:B-1----:R-:W-:Y:S01]  /*4e510*/  STL.64 [R1+0x48c0], R26 ;  /* 0x0048c01a01007387 */ /* 0x002fe20000100a00 */
[----:B------:R0:W-:Y:S01]  /*4e520*/  STL.64 [R1+0x48b8], R24 ;  /* 0x0048b81801007387 */ /* 0x0001e20000100a00 */
[----:B--2---:R-:W-:Y:S11]  /*4e530*/  HMMA.16816.F32.BF16 R4, R20, R12, R8 ;  /* 0x0000000c1404723c */ /* 0x004ff60000041808 */
[----:B------:R-:W-:Y:S11]  /*4e540*/  @!UPT UIADD3 URZ, URZ, URZ, URZ ;  /* 0x0000003f3f3ff290 */ /* 0x000ff6000fffe03f */
[----:B------:R-:W-:Y:S01]  /*4e550*/  @!UPT UIADD3 URZ, URZ, URZ, URZ ;  /* 0x0000003f3f3ff290 */ /* 0x000fe2000fffe03f */
[----:B------:R-:W-:Y:S01]  /*4e560*/  STL.64 [R1+0x520], R4 ;  /* 0x0005200401007387 */ /* 0x000fe20000100a00 */
[----:B------:R-:W-:Y:S02]  /*4e570*/  STL.64 [R1+0x528], R6 ;  /* 0x0005280601007387 */ /* 0x000fe40000100a00 */
[----:B0-----:R-:W2:Y:S02]  /*4e580*/  LDL.LU R24, [R1+0x1580] ;  /* 0x0015800001187983 */ /* 0x001ea40000300800 */
[----:B------:R-:W2:Y:S01]  /*4e590*/  LDL.LU R25, [R1+0x1584] ;  /* 0x0015840001197983 */ /* 0x000ea20000300800 */
[----:B------:R-:W2:Y:S01]  /*4e5a0*/  LDL.LU R26, [R1+0x1588] ;  /* 0x00158800011a7983 */ /* 0x000ea20000300800 */
[----:B------:R-:W2:Y:S03]  /*4e5b0*/  LDL.LU R27, [R1+0x158c] ;  /* 0x00158c00011b7983 */ /* 0x000ea60000300800 */
[----:B--2---:R-:W-:Y:S01]  /*4e5c0*/  STL.64 [R1+0x48f0], R26 ;  /* 0x0048f01a01007387 */ /* 0x004fe20000100a00 */
[----:B------:R0:W-:Y:S03]  /*4e5d0*/  STL.64 [R1+0x48e8], R24 ;  /* 0x0048e81801007387 */ /* 0x0001e60000100a00 */
[----:B0-----:R-:W2:Y:S01]  /*4e5e0*/  LDL.64 R24, [R1+0x10] ;  /* 0x0000100001187983 */ /* 0x001ea20000100a00 */
[----:B------:R-:W-:-:S02]  /*4e5f0*/  IMAD.MOV.U32 R0, RZ, RZ, R12 ;  /* 0x000000ffff007224 */ /* 0x000fc400078e000c */
[----:B------:R-:W-:Y:S01]  /*4e600*/  IMAD.MOV.U32 R2, RZ, RZ, R13 ;  /* 0x000000ffff027224 */ /* 0x000fe200078e000d */
[----:B--2---:R0:W-:Y:S01]  /*4e610*/  STL.64 [R1+0x4908], R24 ;  /* 0x0049081801007387 */ /* 0x0041e20000100a00 */
[----:B------:R-:W2:Y:S02]  /*4e620*/  LDL.LU R12, [R1+0x15c0] ;  /* 0x0015c000010c7983 */ /* 0x000ea40000300800 */
[----:B------:R-:W2:Y:S02]  /*4e630*/  LDL.LU R13, [R1+0x15c4] ;  /* 0x0015c400010d7983 */ /* 0x000ea40000300800 */
[----:B------:R-:W2:Y:S01]  /*4e640*/  LDL.LU R14, [R1+0x15c8] ;  /* 0x0015c800010e7983 */ /* 0x000ea20000300800 */
[----:B------:R-:W2:Y:S04]  /*4e650*/  LDL.LU R15, [R1+0x15cc] ;  /* 0x0015cc00010f7983 */ /* 0x000ea80000300800 */
[----:B0-----:R-:W2:Y:S04]  /*4e660*/  LDL.64 R24, [R1+0x20] ;  /* 0x0000200001187983 */ /* 0x001ea80000100a00 */
[----:B--2---:R0:W-:Y:S04]  /*4e670*/  STL.64 [R1+0x4920], R24 ;  /* 0x0049201801007387 */ /* 0x0041e80000100a00 */
[----:B0-----:R-:W2:Y:S04]  /*4e680*/  LDL.64 R24, [R1+0x30] ;  /* 0x0000300001187983 */ /* 0x001ea80000100a00 */
[----:B--2---:R0:W-:Y:S04]  /*4e690*/  STL.64 [R1+0x4938], R24 ;  /* 0x0049381801007387 */ /* 0x0041e80000100a00 */
[----:B0-----:R-:W2:Y:S04]  /*4e6a0*/  LDL.64 R24, [R1+0x40] ;  /* 0x0000400001187983 */ /* 0x001ea80000100a00 */
[----:B--2---:R-:W-:Y:S01]  /*4e6b0*/  STL.64 [R1+0x4950], R24 ;  /* 0x0049501801007387 */ /* 0x004fe20000100a00 */
[----:B------:R-:W-:Y:S02]  /*4e6c0*/  STL.64 [R1+0x4900], R14 ;  /* 0x0049000e01007387 */ /* 0x000fe40000100a00 */
[----:B------:R0:W-:Y:S02]  /*4e6d0*/  STL.64 [R1+0x48f8], R12 ;  /* 0x0048f80c01007387 */ /* 0x0001e40000100a00 */
        /* <DEDUP_REMOVED lines=22> */
[----:B---3--:R-:W-:-:S02]  /*4e840*/  IMAD.MOV.U32 R24, RZ, RZ, R19 ;  /* 0x000000ffff187224 */ /* 0x008fc400078e0013 */
[----:B------:R-:W-:Y:S02]  /*4e850*/  IMAD.MOV.U32 R25, RZ, RZ, R18 ;  /* 0x000000ffff197224 */ /* 0x000fe400078e0012 */
[----:B----4-:R-:W-:Y:S02]  /*4e860*/  IMAD.MOV.U32 R6, RZ, RZ, R17 ;  /* 0x000000ffff067224 */ /* 0x010fe400078e0011 */
[----:B------:R-:W-:Y:S02]  /*4e870*/  IMAD.MOV.U32 R7, RZ, RZ, R16 ;  /* 0x000000ffff077224 */ /* 0x000fe400078e0010 */
[----:B------:R-:W0:Y:S04]  /*4e880*/  LDSM.16.MT88.4 R16, [R29+0x14100] ;  /* 0x014100001d10783b */ /* 0x000e280000004200 */
[----:B--2---:R-:W-:Y:S01]  /*4e890*/  STL.64 [R1+0x4960], R14 ;  /* 0x0049600e01007387 */ /* 0x004fe20000100a00 */
[----:B------:R1:W-:Y:S03]  /*4e8a0*/  STL.64 [R1+0x4958], R12 ;  /* 0x0049580c01007387 */ /* 0x0003e60000100a00 */
[----:B-1----:R-:W2:Y:S01]  /*4e8b0*/  LDL.LU R12, [R1+0x1660] ;  /* 0x00166000010c7983 */ /* 0x002ea20000300800 */
        /* <DEDUP_REMOVED lines=9> */
[----:B------:R-:W-:Y:S02]  /*4e950*/  STL [R1+0x48ac], R2 ;  /* 0x0048ac0201007387 */ /* 0x000fe40000100800 */
[----:B------:R-:W-:Y:S01]  /*4e960*/  STL [R1+0x48a8], R0 ;  /* 0x0048a80001007387 */ /* 0x000fe20000100800 */
[----:B------:R-:W-:Y:S01]  /*4e970*/  STL [R1+0x48a4], R29 ;  /* 0x0048a41d01007387 */ /* 0x000fe20000100800 */
[----:B0-----:R-:W-:Y:S02]  /*4e980*/  STL.64 [R1+0x47b0], R18 ;  /* 0x0047b01201007387 */ /* 0x001fe40000100a00 */
[----:B------:R-:W-:Y:S01]  /*4e990*/  STL.64 [R1+0x47a8], R16 ;  /* 0x0047a81001007387 */ /* 0x000fe20000100a00 */
[C---:B--2---:R-:W-:Y:S01]  /*4e9a0*/  HMMA.16816.F32.BF16 R24, R20.reuse, R24, R12 ;  /* 0x000000181418723c */ /* 0x044fe2000004180c */
[----:B------:R-:W2:Y:S01]  /*4e9b0*/  LDL.LU.64 R14, [R1+0x4960] ;  /* 0x00496000010e7983 */ /* 0x000ea20000300a00 */
[----:B------:R-:W2:Y:S11]  /*4e9c0*/  LDL.LU.64 R12, [R1+0x4958] ;  /* 0x00495800010c7983 */ /* 0x000eb60000300a00 */
[----:B------:R-:W-:Y:S10]  /*4e9d0*/  @!UPT UIADD3 URZ, URZ, URZ, URZ ;  /* 0x0000003f3f3ff290 */ /* 0x000ff4000fffe03f */
        /* <DEDUP_REMOVED lines=14> */
[C---:B--2---:R-:W-:Y:S01]  /*4eac0*/  HMMA.16816.F32.BF16 R12, R20.reuse, R24, R12 ;  /* 0x00000018140c723c */ /* 0x044fe2000004180c */
[----:B------:R-:W-:Y:S11]  /*4ead0*/  IMAD.MOV.U32 R29, RZ, RZ, R25 ;  /* 0x000000ffff1d7224 */ /* 0x000ff600078e0019 */
[----:B------:R-:W-:Y:S11]  /*4eae0*/  @!UPT UIADD3 URZ, URZ, URZ, URZ ;  /* 0x0000003f3f3ff290 */ /* 0x000ff6000fffe03f */
        /* <DEDUP_REMOVED lines=23> */
[----:B------:R-:W-:-:S02]  /*4ec60*/  IMAD.MOV.U32 R28, RZ, RZ, R24 ;  /* 0x000000ffff1c7224 */ /* 0x000fc400078e0018 */
[----:B------:R-:W-:Y:S01]  /*4ec70*/  IMAD.MOV.U32 R3, RZ, RZ, R25 ;  /* 0x000000ffff037224 */ /* 0x000fe200078e0019 */
[----:B------:R-:W3:Y:S01]  /*4ec80*/  LDL.LU.64 R26, [R1+0x48f0] ;  /* 0x0048f000011a7983 */ /* 0x000ee20000300a00 */
[----:B------:R-:W3:Y:S01]  /*4ec90*/  LDL.LU.64 R24, [R1+0x48e8] ;  /* 0x0048e80001187983 */ /* 0x000ee20000300a00 */
[C---:B--2---:R-:W-:Y:S11]  /*4eca0*/  HMMA.16816.F32.BF16 R12, R20.reuse, R16, R12 ;  /* 0x00000010140c723c */ /* 0x044ff6000004180c */
[----:B------:R-:W-:Y:S11]  /*4ecb0*/  @!UPT UIADD3 URZ, URZ, URZ, URZ ;  /* 0x0000003f3f3ff290 */ /* 0x000ff6000fffe03f */
[----:B------:R-:W-:Y:S01]  /*4ecc0*/  @!UPT UIADD3 URZ, URZ, URZ, URZ ;  /* 0x0000003f3f3ff290 */ /* 0x000fe2000fffe03f */
[----:B------:R-:W-:Y:S01]  /*4ecd0*/  STL.64 [R1+0x4c0], R12 ;  /* 0x0004c00c01007387 */ /* 0x000fe20000100a00 */
[----:B------:R0:W-:Y:S03]  /*4ece0*/  STL.64 [R1+0x4c8], R14 ;  /* 0x0004c80e01007387 */ /* 0x0001e60000100a00 */
[----:B0-----:R-:W2:Y:S01]  /*4ecf0*/  LDL.LU.64 R14, [R1+0x48e0] ;  /* 0x0048e000010e7983 */ /* 0x001ea20000300a00 */
[----:B------:R-:W3:Y:S02]  /*4ed00*/  LDL.LU.64 R12, [R1+0x48d8] ;  /* 0x0048d800010c7983 */ /* 0x000ee40000300a00 */
[----:B------:R0:W-:Y:S02]  /*4ed10*/  STL.64 [R1+0x47c8], R16 ;  /* 0x0047c81001007387 */ /* 0x0001e40000100a00 */
[----:B0-----:R-:W2:Y:S04]  /*4ed20*/  LDL R16, [R1+0xf0] ;  /* 0x0000f00001107983 */ /* 0x001ea80000100800 */
[----:B------:R-:W2:Y:S01]  /*4ed30*/  LDL R17, [R1+0xf4] ;  /* 0x0000f40001117983 */ /* 0x000ea20000100800 */
[C---:B---3--:R-:W-:Y:S11]  /*4ed40*/  HMMA.16816.F32.BF16 R8, R20.reuse, R12, R8 ;  /* 0x0000000c1408723c */ /* 0x048ff60000041808 */
[----:B------:R-:W-:Y:S11]  /*4ed50*/  @!UPT UIADD3 URZ, URZ, URZ, URZ ;  /* 0x0000003f3f3ff290 */ /* 0x000ff6000fffe03f */
[----:B------:R-:W-:Y:S01]  /*4ed60*/  @!UPT UIADD3 URZ, URZ, URZ, URZ ;  /* 0x0000003f3f3ff290 */ /* 0x000fe2000fffe03f */
[----:B------:R0:W-:Y:S01]  /*4ed70*/  STL.64 [R1+0x4b0], R8 ;  /* 0x0004b00801007387 */ /* 0x0001e20000100a00 */
[----:B------:R-:W-:Y:S03]  /*4ed80*/  STL.64 [R1+0x4b8], R10 ;  /* 0x0004b80a01007387 */ /* 0x000fe60000100a00 */
[----:B0-----:R-:W4:Y:S01]  /*4ed90*/  LDL.LU.64 R8, [R1+0x48d0] ;  /* 0x0048d00001087983 */ /* 0x001f220000300a00 */
[----:B--2---:R-:W-:Y:S02]  /*4eda0*/  STL.64 [R1+0x47d8], R14 ;  /* 0x0047d80e01007387 */ /* 0x004fe40000100a00 */
[----:B------:R0:W-:Y:S02]  /*4edb0*/  STL.64 [R1+0x47d0], R12 ;  /* 0x0047d00c01007387 */ /* 0x0001e40000100a00 */
[----:B0-----:R-:W2:Y:S01]  /*4edc0*/  LDL.LU R12, [R1+0x1560] ;  /* 0x00156000010c7983 */ /* 0x001ea20000300800 */
[----:B------:R-:W2:Y:S02]  /*4edd0*/  LDL.LU R13, [R1+0x1564] ;  /* 0x00156400010d7983 */ /* 0x000ea40000300800 */
[----:B------:R-:W2:Y:S02]  /*4ede0*/  LDL.LU R14, [R1+0x1568] ;  /* 0x00156800010e7983 */ /* 0x000ea40000300800 */
[----:B------:R-:W2:Y:S01]  /*4edf0*/  LDL.LU R15, [R1+0x156c] ;  /* 0x00156c00010f7983 */ /* 0x000ea20000300800 */
[C---:B----4-:R-:W-:Y:S11]  /*4ee00*/  HMMA.16816.F32.BF16 R4, R20.reuse, R8, R4 ;  /* 0x000000081404723c */ /* 0x050ff60000041804 */
[----:B------:R-:W-:Y:S11]  /*4ee10*/  @!UPT UIADD3 URZ, URZ, URZ, URZ ;  /* 0x0000003f3f3ff290 */ /* 0x000ff6000fffe03f */
[----:B------:R-:W-:Y:S01]  /*4ee20*/  @!UPT UIADD3 URZ, URZ, URZ, URZ ;  /* 0x0000003f3f3ff290 */ /* 0x000fe2000fffe03f */
[----:B------:R0:W-:Y:S01]  /*4ee30*/  STL.64 [R1+0x4a0], R4 ;  /* 0x0004a00401007387 */ /* 0x0001e20000100a00 */
[----:B------:R-:W-:Y:S03]  /*4ee40*/  STL.64 [R1+0x4a8], R6 ;  /* 0x0004a80601007387 */ /* 0x000fe60000100a00 */
[----:B0-----:R-:W3:Y:S02]  /*4ee50*/  LDL.LU.64 R4, [R1+0x48c8] ;  /* 0x0048c80001047983 */ /* 0x001ee40000300a00 */
[----:B---3--:R-:W-:Y:S02]  /*4ee60*/  HMMA.16816.F32.BF16 R20, R20, R4, R24 ;  /* 0x000000041414723c */ /* 0x008fe40000041818 */
[----:B------:R-:W3:Y:S01]  /*4ee70*/  LDL.LU.64 R26, [R1+0x48c0] ;  /* 0x0048c000011a7983 */ /* 0x000ee20000300a00 */
[----:B------:R-:W3:Y:S02]  /*4ee80*/  LDL.LU.64 R24, [R1+0x48b8] ;  /* 0x0048b80001187983 */ /* 0x000ee40000300a00 */
[----:B------:R0:W-:Y:S02]  /*4ee90*/  STL.64 [R1+0x47b8], R4 ;  /* 0x0047b80401007387 */ /* 0x0001e40000100a00 */
[----:B0-----:R-:W3:Y:S11]  /*4eea0*/  LDL R4, [R1+0x100] ;  /* 0x0001000001047983 */ /* 0x001ef60000100800 */
[----:B------:R-:W-:Y:S05]  /*4eeb0*/  @!UPT UIADD3 URZ, URZ, URZ, URZ ;  /* 0x0000003f3f3ff290 */ /* 0x000fea000fffe03f */
[----:B------:R0:W-:Y:S01]  /*4eec0*/  STL.64 [R1+0x270], R20 ;  /* 0x0002701401007387 */ /* 0x0001e20000100a00 */
[----:B------:R-:W-:Y:S02]  /*4eed0*/  STL.64 [R1+0x278], R22 ;  /* 0x0002781601007387 */ /* 0x000fe40000100a00 */
[----:B------:R-:W3:Y:S01]  /*4eee0*/  LDL R5, [R1+0x104] ;  /* 0x0001040001057983 */ /* 0x000ee20000100800 */
[----:B0-----:R-:W4:Y:S04]  /*4eef0*/  LDL.64 R20, [R1+0x90] ;  /* 0x0000900001147983 */ /* 0x001f280000100a00 */
[----:B----4-:R0:W-:Y:S04]  /*4ef00*/  STL.64 [R1+0x4858], R20 ;  /* 0x0048581401007387 */ /* 0x0101e80000100a00 */
[----:B0-----:R-:W3:Y:S01]  /*4ef10*/  LDL.LU R20, [R1+0x1570] ;  /* 0x0015700001147983 */ /* 0x001ee20000300800 */
[----:B------:R-:W3:Y:S02]  /*4ef20*/  LDL.LU R21, [R1+0x1574] ;  /* 0x0015740001157983 */ /* 0x000ee40000300800 */
[----:B------:R-:W3:Y:S02]  /*4ef30*/  LDL.LU R22, [R1+0x1578] ;  /* 0x0015780001167983 */ /* 0x000ee40000300800 */
[----:B------:R-:W3:Y:S02]  /*4ef40*/  LDL.LU R23, [R1+0x157c] ;  /* 0x00157c0001177983 */ /* 0x000ee40000300800 */
[C---:B---3--:R-:W-:Y:S08]  /*4ef50*/  HMMA.16816.F32.BF16 R20, R24.reuse, R4, R20 ;  /* 0x000000041814723c */ /* 0x048ff00000041814 */
[----:B--2---:R-:W-:Y:S11]  /*4ef60*/  HMMA.16816.F32.BF16 R4, R24, R16, R12 ;  /* 0x000000101804723c */ /* 0x004ff6000004180c */
[----:B------:R-:W-:Y:S04]  /*4ef70*/  @!UPT UIADD3 URZ, URZ, URZ, URZ ;  /* 0x0000003f3f3ff290 */ /* 0x000fe8000fffe03f */
[----:B------:R-:W-:Y:S01]  /*4ef80*/  STL.64 [R1+0x210], R20 ;  /* 0x0002101401007387 */ /* 0x000fe20000100a00 */
[----:B------:R-:W-:Y:S07]  /*4ef90*/  STL.64 [R1+0x218], R22 ;  /* 0x0002181601007387 */ /* 0x000fee0000100a00 */
[----:B------:R0:W-:Y:S02]  /*4efa0*/  STL.64 [R1+0x200], R4 ;  /* 0x0002000401007387 */ /* 0x0001e40000100a00 */
[----:B------:R-:W-:-:S02]  /*4efb0*/  IMAD.MOV.U32 R10, RZ, RZ, R6 ;  /* 0x000000ffff0a7224 */ /* 0x000fc400078e0006 */
[----:B------:R-:W-:Y:S01]  /*4efc0*/  IMAD.MOV.U32 R11, RZ, RZ, R7 ;  /* 0x000000ffff0b7224 */ /* 0x000fe200078e0007 */
[----:B0-----:R-:W2:Y:S01]  /*4efd0*/  LDL.LU R4, [R1+0x14b0] ;  /* 0x0014b00001047983 */ /* 0x001ea20000300800 */
[----:B------:R-:W2:Y:S02]  /*4efe0*/  LDL.LU R5, [R1+0x14b4] ;  /* 0x0014b40001057983 */ /* 0x000ea40000300800 */
[----:B------:R-:W3:Y:S02]  /*4eff0*/  LDL.LU R6, [R1+0x14b8] ;  /* 0x0014b80001067983 */ /* 0x000ee40000300800 */
[----:B------:R-:W3:Y:S02]  /*4f000*/  LDL.LU R7, [R1+0x14bc] ;  /* 0x0014bc0001077983 */ /* 0x000ee40000300800 */
[----:B---3--:R-:W-:Y:S01]  /*4f010*/  STL.64 [R1+0x47e8], R6 ;  /* 0x0047e80601007387 */ /* 0x008fe20000100a00 */
[----:B--2---:R0:W-:Y:S02]  /*4f020*/  STL.64 [R1+0x47e0], R4 ;  /* 0x0047e00401007387 */ /* 0x0041e40000100a00 */
[----:B------:R-:W2:Y:S02]  /*4f030*/  LDL.LU R16, [R1+0x14c0] ;  /* 0x0014c00001107983 */ /* 0x000ea40000300800 */
[----:B------:R-:W2:Y:S01]  /*4f040*/  LDL.LU R17, [R1+0x14c4] ;  /* 0x0014c40001117983 */ /* 0x000ea20000300800 */
[----:B------:R-:W3:Y:S01]  /*4f050*/  LDL.LU R18, [R1+0x14c8] ;  /* 0x0014c80001127983 */ /* 0x000ee20000300800 */
[----:B------:R-:W3:Y:S02]  /*4f060*/  LDL.LU R19, [R1+0x14cc] ;  /* 0x0014cc0001137983 */ /* 0x000ee40000300800 */
[----:B------:R-:W-:-:S02]  /*4f070*/  IMAD.MOV.U32 R12, RZ, RZ, R0 ;  /* 0x000000ffff0c7224 */ /* 0x000fc400078e0000 */
[----:B------:R-:W-:Y:S01]  /*4f080*/  IMAD.MOV.U32 R13, RZ, RZ, R2 ;  /* 0x000000ffff0d7224 */ /* 0x000fe200078e0002 */
[----:B---3--:R-:W-:Y:S01]  /*4f090*/  STL.64 [R1+0x47f8], R18 ;  /* 0x0047f81201007387 */ /* 0x008fe20000100a00 */
[----:B--2---:R-:W-:Y:S02]  /*4f0a0*/  STL.64 [R1+0x47f0], R16 ;  /* 0x0047f01001007387 */ /* 0x004fe40000100a00 */
[----:B------:R-:W2:Y:S02]  /*4f0b0*/  LDL.LU R0, [R1+0x48b4] ;  /* 0x0048b40001007983 */ /* 0x000ea40000300800 */
[----:B------:R-:W3:Y:S01]  /*4f0c0*/  LDL.LU R2, [R1+0x48b0] ;  /* 0x0048b00001027983 */ /* 0x000ee20000300800 */
[----:B------:R-:W-:Y:S01]  /*4f0d0*/  STL.64 [R1+0x4800], R12 ;  /* 0x0048000c01007387 */ /* 0x000fe20000100a00 */
[----:B0-----:R-:W4:Y:S02]  /*4f0e0*/  LDL.LU R4, [R1+0x14d0] ;  /* 0x0014d00001047983 */ /* 0x001f240000300800 */
[----:B------:R-:W4:Y:S02]  /*4f0f0*/  LDL.LU R5, [R1+0x14d4] ;  /* 0x0014d40001057983 */ /* 0x000f240000300800 */
[----:B------:R-:W2:Y:S01]  /*4f100*/  LDL.LU R6, [R1+0x14d8] ;  /* 0x0014d80001067983 */ /* 0x000ea20000300800 */
[----:B------:R-:W2:Y:S04]  /*4f110*/  LDL.LU R7, [R1+0x14dc] ;  /* 0x0014dc0001077983 */ /* 0x000ea80000300800 */
[----:B--2---:R-:W-:Y:S01]  /*4f120*/  STL.64 [R1+0x4810], R6 ;  /* 0x0048100601007387 */ /* 0x004fe20000100a00 */
[----:B----4-:R3:W-:Y:S02]  /*4f130*/  STL.64 [R1+0x4808], R4 ;  /* 0x0048080401007387 */ /* 0x0107e40000100a00 */
[----:B---3--:R-:W-:-:S02]  /*4f140*/  IMAD.MOV.U32 R4, RZ, RZ, R2 ;  /* 0x000000ffff047224 */ /* 0x008fc400078e0002 */
[----:B------:R-:W-:Y:S01]  /*4f150*/  IMAD.MOV.U32 R5, RZ, RZ, R0 ;  /* 0x000000ffff057224 */ /* 0x000fe200078e0000 */
[----:B------:R-:W2:Y:S01]  /*4f160*/  LDL.LU R2, [R1+0x48ac] ;  /* 0x0048ac0001027983 */ /* 0x000ea20000300800 */
[----:B------:R-:W3:Y:S03]  /*4f170*/  LDL.LU R0, [R1+0x48a8] ;  /* 0x0048a80001007983 */ /* 0x000ee60000300800 */
[----:B------:R0:W-:Y:S04]  /*4f180*/  STL.64 [R1+0x4820], R4 ;  /* 0x0048200401007387 */ /* 0x0001e80000100a00 */
[----:B0-----:R-:W4:Y:S04]  /*4f190*/  LDL R4, [R1+0x50] ;  /* 0x0000500001047983 */ /* 0x001f280000100800 */
[----:B------:R-:W4:Y:S01]  /*4f1a0*/  LDL R5, [R1+0x54] ;  /* 0x0000540001057983 */ /* 0x000f220000100800 */
[----:B------:R-:W-:-:S03]  /*4f1b0*/  IMAD.MOV.U32 R17, RZ, RZ, R29 ;  /* 0x000000ffff117224 */ /* 0x000fc600078e001d */
[----:B----4-:R3:W-:Y:S01]  /*4f1c0*/  STL.64 [R1+0x4838], R4 ;  /* 0x0048380401007387 */ /* 0x0107e20000100a00 */
[----:B------:R-:W4:Y:S02]  /*4f1d0*/  LDL R16, [R1+0x30] ;  /* 0x0000300001107983 */ /* 0x000f240000100800 */
[----:B------:R-:W4:Y:S02]  /*4f1e0*/  LDL.LU R29, [R1+0x48a4] ;  /* 0x0048a400011d7983 */ /* 0x000f240000300800 */
[----:B---3--:R-:W-:Y:S02]  /*4f1f0*/  IMAD.MOV.U32 R4, RZ, RZ, R0 ;  /* 0x000000ffff047224 */ /* 0x008fe400078e0000 */
[----:B--2---:R-:W-:Y:S01]  /*4f200*/  IMAD.MOV.U32 R5, RZ, RZ, R2 ;  /* 0x000000ffff057224 */ /* 0x004fe200078e0002 */
[----:B------:R-:W2:Y:S04]  /*4f210*/  LDL.LU R0, [R1+0x48a0] ;  /* 0x0048a00001007983 */ /* 0x000ea80000300800 */
[----:B------:R0:W-:Y:S04]  /*4f220*/  STL.64 [R1+0x4850], R4 ;  /* 0x0048500401007387 */ /* 0x0001e80000100a00 */
[----:B0-----:R-:W3:Y:S01]  /*4f230*/  LDL.LU R4, [R1+0x1520] ;  /* 0x0015200001047983 */ /* 0x001ee20000300800 */
[----:B------:R-:W3:Y:S02]  /*4f240*/  LDL.LU R5, [R1+0x1524] ;  /* 0x0015240001057983 */ /* 0x000ee40000300800 */
[----:B------:R-:W2:Y:S02]  /*4f250*/  LDL.LU R6, [R1+0x1528] ;  /* 0x0015280001067983 */ /* 0x000ea40000300800 */
[----:B------:R-:W2:Y:S02]  /*4f260*/  LDL.LU R7, [R1+0x152c] ;  /* 0x00152c0001077983 */ /* 0x000ea40000300800 */
[----:B--2---:R-:W-:Y:S01]  /*4f270*/  STL.64 [R1+0x4868], R6 ;  /* 0x0048680601007387 */ /* 0x004fe20000100a00 */
[----:B---3--:R-:W-:Y:S02]  /*4f280*/  STL.64 [R1+0x4860], R4 ;  /* 0x0048600401007387 */ /* 0x008fe40000100a00 */
[----:B------:R-:W2:Y:S02]  /*4f290*/  LDL R20, [R1+0xa0] ;  /* 0x0000a00001147983 */ /* 0x000ea40000100800 */
[----:B------:R-:W2:Y:S02]  /*4f2a0*/  LDL R21, [R1+0xa4] ;  /* 0x0000a40001157983 */ /* 0x000ea40000100800 */
[----:B--2---:R0:W-:Y:S04]  /*4f2b0*/  STL.64 [R1+0x4870], R20 ;  /* 0x0048701401007387 */ /* 0x0041e80000100a00 */
[----:B0-----:R-:W2:Y:S01]  /*4f2c0*/  LDL R20, [R1+0xd0] ;  /* 0x0000d00001147983 */ /* 0x001ea20000100800 */
[----:B------:R-:W-:-:S05]  /*4f2d0*/  IMAD.MOV.U32 R21, RZ, RZ, R0 ;  /* 0x000000ffff157224 */ /* 0x000fca00078e0000 */
[----:B--2---:R0:W-:Y:S04]  /*4f2e0*/  STL.64 [R1+0x4888], R20 ;  /* 0x0048881401007387 */ /* 0x0041e80000100a00 */
[----:B0-----:R-:W2:Y:S01]  /*4f2f0*/  LDL.64 R20, [R1+0xe0] ;  /* 0x0000e00001147983 */ /* 0x001ea20000100a00 */
[----:B------:R-:W3:Y:S02]  /*4f300*/  LDL.LU R4, [R1+0x1530] ;  /* 0x0015300001047983 */ /* 0x000ee40000300800 */
[----:B------:R-:W3:Y:S02]  /*4f310*/  LDL.LU R5, [R1+0x1534] ;  /* 0x0015340001057983 */ /* 0x000ee40000300800 */
[----:B------:R-:W2:Y:S01]  /*4f320*/  LDL.LU R6, [R1+0x1538] ;  /* 0x0015380001067983 */ /* 0x000ea20000300800 */
[----:B------:R-:W2:Y:S04]  /*4f330*/  LDL.LU R7, [R1+0x153c] ;  /* 0x00153c0001077983 */ /* 0x000ea80000300800 */
        /* <DEDUP_REMOVED lines=12> */
[----:B----4-:R0:W-:Y:S04]  /*4f400*/  STL.64 [R1+0x4818], R16 ;  /* 0x0048181001007387 */ /* 0x0101e80000100a00 */
        /* <DEDUP_REMOVED lines=23> */
[----:B------:R-:W-:Y:S01]  /*4f580*/  STL [R1+0x366c], R11 ;  /* 0x00366c0b01007387 */ /* 0x000fe20000100800 */
[----:B------:R-:W-:Y:S02]  /*4f590*/  STL [R1+0x3668], R10 ;  /* 0x0036680a01007387 */ /* 0x000fe40000100800 */
[----:B------:R-:W-:Y:S02]  /*4f5a0*/  STL.64 [R1+0x1f0], R4 ;  /* 0x0001f00401007387 */ /* 0x000fe40000100a00 */
[----:B------:R0:W-:Y:S02]  /*4f5b0*/  STL.64 [R1+0x1f8], R6 ;  /* 0x0001f80601007387 */ /* 0x0001e40000100a00 */
[----:B0-----:R-:W4:Y:S01]  /*4f5c0*/  LDL.LU.64 R6, [R1+0x4898] ;  /* 0x0048980001067983 */ /* 0x001f220000300a00 */
[----:B------:R-:W4:Y:S02]  /*4f5d0*/  LDL.LU.64 R4, [R1+0x4890] ;  /* 0x0048900001047983 */ /* 0x000f240000300a00 */
[----:B------:R-:W4:Y:S02]  /*4f5e0*/  LDL.LU.64 R20, [R1+0x4888] ;  /* 0x0048880001147983 */ /* 0x000f240000300a00 */
[----:B----4-:R-:W-:Y:S01]  /*4f5f0*/  HMMA.16816.F32.BF16 R20, R24, R20, R4 ;  /* 0x000000141814723c */ /* 0x010fe20000041804 */
[----:B------:R-:W4:Y:S01]  /*4f600*/  LDL.LU.64 R6, [R1+0x4880] ;  /* 0x0048800001067983 */ /* 0x000f220000300a00 */
[----:B------:R-:W4:Y:S11]  /*4f610*/  LDL.LU.64 R4, [R1+0x4878] ;  /* 0x0048780001047983 */ /* 0x000f360000300a00 */
[----:B------:R-:W-:Y:S10]  /*4f620*/  @!UPT UIADD3 URZ, URZ, URZ, URZ ;  /* 0x0000003f3f3ff290 */ /* 0x000ff4000fffe03f */
[----:B------:R0:W-:Y:S04]  /*4f630*/  STL.64 [R1+0x1e0], R20 ;  /* 0x0001e01401007387 */ /* 0x0001e80000100a00 */
[----:B0-----:R-:W4:Y:S01]  /*4f640*/  LDL.LU.64 R20, [R1+0x4870] ;  /* 0x0048700001147983 */ /* 0x001f220000300a00 */
[----:B------:R-:W-:Y:S02]  /*4f650*/  IMAD.MOV.U32 R11, RZ, RZ, R22 ;  /* 0x000000ffff0b7224 */ /* 0x000fe400078e0016 */
[----:B------:R-:W-:-:S05]  /*4f660*/  IMAD.MOV.U32 R10, RZ, RZ, R23 ;  /* 0x000000ffff0a7224 */ /* 0x000fca00078e0017 */
[----:B------:R-:W-:Y:S01]  /*4f670*/  STL [R1+0x3674], R10 ;  /* 0x0036740a01007387 */ /* 0x000fe20000100800 */
[----:B------:R-:W-:Y:S01]  /*4f680*/  STL [R1+0x3670], R11 ;  /* 0x0036700b01007387 */ /* 0x000fe20000100800 */
[C---:B----4-:R-:W-:Y:S02]  /*4f690*/  HMMA.16816.F32.BF16 R20, R24.reuse, R20, R4 ;  /* 0x000000141814723c */ /* 0x050fe40000041804 */
[----:B------:R-:W4:Y:S01]  /*4f6a0*/  LDL.LU.64 R6, [R1+0x4868] ;  /* 0x0048680001067983 */ /* 0x000f220000300a00 */
[----:B------:R-:W4:Y:S11]  /*4f6b0*/  LDL.LU.64 R4, [R1+0x4860] ;  /* 0x0048600001047983 */ /* 0x000f360000300a00 */
[----:B------:R-:W-:Y:S09]  /*4f6c0*/  @!UPT UIADD3 URZ, URZ, URZ, URZ ;  /* 0x0000003f3f3ff290 */ /* 0x000ff2000fffe03f */
[----:B------:R0:W-:Y:S01]  /*4f6d0*/  STL.64 [R1+0x1d0], R20 ;  /* 0x0001d01401007387 */ /* 0x0001e20000100a00 */
[----:B------:R-:W-:Y:S03]  /*4f6e0*/  STL.64 [R1+0x1d8], R22 ;  /* 0x0001d81601007387 */ /* 0x000fe60000100a00 */
[----:B0-----:R-:W4:Y:S02]  /*4f6f0*/  LDL.LU.64 R20, [R1+0x4858] ;  /* 0x0048580001147983 */ /* 0x001f240000300a00 */
[C---:B----4-:R-:W-:Y:S11]  /*4f700*/  HMMA.16816.F32.BF16 R4, R24.reuse, R20, R4 ;  /* 0x000000141804723c */ /* 0x050ff60000041804 */
[----:B------:R-:W-:Y:S11]  /*4f710*/  @!UPT UIADD3 URZ, URZ, URZ, URZ ;  /* 0x0000003f3f3ff290 */ /* 0x000ff6000fffe03f */
[----:B------:R-:W-:Y:S01]  /*4f720*/  @!UPT UIADD3 URZ, URZ, URZ, URZ ;  /* 0x0000003f3f3ff290 */ /* 0x000fe2000fffe03f */
[----:B------:R0:W-:Y:S01]  /*4f730*/  STL.64 [R1+0x1c0], R4 ;  /* 0x0001c00401007387 */ /* 0x0001e20000100a00 */
[----:B------:R2:W-:Y:S03]  /*4f740*/  STL.64 [R1+0x1c8], R6 ;  /* 0x0001c80601007387 */ /* 0x0005e60000100a00 */
[----:B0-----:R-:W2:Y:S01]  /*4f750*/  LDL.LU.64 R4, [R1+0x4850] ;  /* 0x0048500001047983 */ /* 0x001ea20000300a00 */
[----:B------:R-:W-:Y:S01]  /*4f760*/  STL.64 [R1+0x4760], R20 ;  /* 0x0047601401007387 */ /* 0x000fe20000100a00 */
[----:B--2---:R-:W-:Y:S02]  /*4f770*/  HMMA.16816.F32.BF16 R4, R24, R4, R16 ;  /* 0x000000041804723c */ /* 0x004fe40000041810 */
[----:B------:R-:W2:Y:S01]  /*4f780*/  LDL.LU.64 R18, [R1+0x4848] ;  /* 0x0048480001127983 */ /* 0x000ea20000300a00 */
[----:B------:R-:W2:Y:S11]  /*4f790*/  LDL.LU.64 R16, [R1+0x4840] ;  /* 0x0048400001107983 */ /* 0x000eb60000300a00 */
[----:B------:R-:W-:Y:S09]  /*4f7a0*/  @!UPT UIADD3 URZ, URZ, URZ, URZ ;  /* 0x0000003f3f3ff290 */ /* 0x000ff2000fffe03f */
[----:B------:R0:W-:Y:S04]  /*4f7b0*/  STL.64 [R1+0x490], R4 ;  /* 0x0004900401007387 */ /* 0x0001e80000100a00 */
[----:B0-----:R-:W2:Y:S01]  /*4f7c0*/  LDL.LU.64 R4, [R1+0x4838] ;  /* 0x0048380001047983 */ /* 0x001ea20000300a00 */
[----:B------:R-:W-:Y:S02]  /*4f7d0*/  IMAD.MOV.U32 R10, RZ, RZ, R6 ;  /* 0x000000ffff0a7224 */ /* 0x000fe400078e0006 */
[----:B------:R-:W-:-:S05]  /*4f7e0*/  IMAD.MOV.U32 R11, RZ, RZ, R7 ;  /* 0x000000ffff0b7224 */ /* 0x000fca00078e0007 */
[----:B------:R-:W-:Y:S01]  /*4f7f0*/  STL [R1+0x367c], R11 ;  /* 0x00367c0b01007387 */ /* 0x000fe20000100800 */
[----:B------:R-:W-:Y:S01]  /*4f800*/  STL [R1+0x3678], R10 ;  /* 0x0036780a01007387 */ /* 0x000fe20000100800 */
        /* <DEDUP_REMOVED lines=9> */
[----:B------:R-:W-:Y:S11]  /*4f8a0*/  @!UPT UIADD3 URZ, URZ, URZ, URZ ;  /* 0x0000003f3f3ff290 */ /* 0x000ff6000fffe03f */
[----:B------:R-:W-:Y:S02]  /*4f8b0*/  IMAD.MOV.U32 R11, RZ, RZ, R6 ;  /* 0x000000ffff0b7224 */ /* 0x000fe400078e0006 */
[----:B------:R-:W-:Y:S01]  /*4f8c0*/  IMAD.MOV.U32 R10, RZ, RZ, R7 ;  /* 0x000000ffff0a7224 */ /* 0x000fe200078e0007 */
[----:B------:R0:W-:Y:S01]  /*4f8d0*/  STL.64 [R1+0x470], R4 ;  /* 0x0004700401007387 */ /* 0x0001e20000100a00 */
[----:B------:R-:W2:Y:S03]  /*4f8e0*/  LDL.LU.64 R6, [R1+0x4810] ;  /* 0x0048100001067983 */ /* 0x000ea60000300a00 */
[----:B0-----:R-:W2:Y:S01]  /*4f8f0*/  LDL.LU.64 R4, [R1+0x4808] ;  /* 0x0048080001047983 */ /* 0x001ea20000300a00 */
[----:B------:R-:W-:Y:S02]  /*4f900*/  STL [R1+0x3684], R11 ;  /* 0x0036840b01007387 */ /* 0x000fe40000100800 */
[----:B------:R-:W-:Y:S02]  /*4f910*/  STL [R1+0x3680], R10 ;  /* 0x0036800a01007387 */ /* 0x000fe40000100800 */
[----:B------:R0:W-:Y:S02]  /*4f920*/  STL.64 [R1+0x47c0], R8 ;  /* 0x0047c00801007387 */ /* 0x0001e40000100a00 */
[----:B0-----:R-:W4:Y:S01]  /*4f930*/  LDL.LU R8, [R1+0x14a0] ;  /* 0x0014a00001087983 */ /* 0x001f220000300800 */
[----:B------:R-:W4:Y:S02]  /*4f940*/  LDL.LU R9, [R1+0x14a4] ;  /* 0x0014a40001097983 */ /* 0x000f240000300800 */
[----:B------:R-:W4:Y:S02]  /*4f950*/  LDL.LU R10, [R1+0x14a8] ;  /* 0x0014a800010a7983 */ /* 0x000f240000300800 */
[----:B------:R-:W4:Y:S01]  /*4f960*/  LDL.LU R11, [R1+0x14ac] ;  /* 0x0014ac00010b7983 */ /* 0x000f220000300800 */
[C---:B---3--:R-:W-:Y:S01]  /*4f970*/  HMMA.16816.F32.BF16 R16, R24.reuse, R16, R12 ;  /* 0x000000101810723c */ /* 0x048fe2000004180c */
[----:B------:R-:W2:Y:S11]  /*4f980*/  LDL.LU.64 R12, [R1+0x4800] ;  /* 0x00480000010c7983 */ /* 0x000eb60000300a00 */
[----:B------:R-:W-:Y:S11]  /*4f990*/  @!UPT UIADD3 URZ, URZ, URZ, URZ ;  /* 0x0000003f3f3ff290 */ /* 0x000ff6000fffe03f */
[----:B------:R-:W-:Y:S01]  /*4f9a0*/  STL.64 [R1+0x460], R16 ;  /* 0x0004601001007387 */ /* 0x000fe20000100a00 */
[----:B------:R0:W-:Y:S03]  /*4f9b0*/  STL.64 [R1+0x468], R18 ;  /* 0x0004681201007387 */ /* 0x0001e60000100a00 */
[----:B0-----:R-:W3:Y:S01]  /*4f9c0*/  LDL.LU.64 R18, [R1+0x47f8] ;  /* 0x0047f80001127983 */ /* 0x001ee20000300a00 */
[----:B------:R-:W3:Y:S02]  /*4f9d0*/  LDL.LU.64 R16, [R1+0x47f0] ;  /* 0x0047f00001107983 */ /* 0x000ee40000300a00 */
[----:B------:R-:W-:Y:S02]  /*4f9e0*/  IMAD.MOV.U32 R20, RZ, RZ, R28 ;  /* 0x000000ffff147224 */ /* 0x000fe400078e001c */
[----:B------:R-:W-:Y:S01]  /*4f9f0*/  IMAD.MOV.U32 R21, RZ, RZ, R3 ;  /* 0x000000ffff157224 */ /* 0x000fe200078e0003 */
[C---:B--2---:R-:W-:Y:S01]  /*4fa00*/  HMMA.16816.F32.BF16 R12, R24.reuse, R12, R4 ;  /* 0x0000000c180c723c */ /* 0x044fe20000041804 */
[----:B------:R-:W2:Y:S01]  /*4fa10*/  LDL.LU.64 R6, [R1+0x47e8] ;  /* 0x0047e80001067983 */ /* 0x000ea20000300a00 */
[----:B------:R-:W2:Y:S11]  /*4fa20*/  LDL.LU.64 R4, [R1+0x47e0] ;  /* 0x0047e00001047983 */ /* 0x000eb60000300a00 */
[----:B------:R-:W-:Y:S10]  /*4fa30*/  @!UPT UIADD3 URZ, URZ, URZ, URZ ;  /* 0x0000003f3f3ff290 */ /* 0x000ff4000fffe03f */
[----:B------:R-:W-:Y:S01]  /*4fa40*/  STL.64 [R1+0x450], R12 ;  /* 0x0004500c01007387 */ /* 0x000fe20000100a00 */
[----:B------:R0:W-:Y:S03]  /*4fa50*/  STL.64 [R1+0x458], R14 ;  /* 0x0004580e01007387 */ /* 0x0001e60000100a00 */
[----:B0-----:R-:W2:Y:S01]  /*4fa60*/  LDL.LU.64 R14, [R1+0x47d8] ;  /* 0x0047d800010e7983 */ /* 0x001ea20000300a00 */
[----:B------:R-:W4:Y:S01]  /*4fa70*/  LDL.LU.64 R12, [R1+0x47d0] ;  /* 0x0047d000010c7983 */ /* 0x000f220000300a00 */
[C---:B---3--:R-:W-:Y:S01]  /*4fa80*/  HMMA.16816.F32.BF16 R20, R24.reuse, R20, R16 ;  /* 0x000000141814723c */ /* 0x048fe20000041810 */
[----:B------:R-:W2:Y:S07]  /*4fa90*/  LDL.LU.64 R16, [R1+0x47c8] ;  /* 0x0047c80001107983 */ /* 0x000eae0000300a00 */
[C---:B--2---:R-:W-:Y:S01]  /*4faa0*/  HMMA.16816.F32.BF16 R4, R24.reuse, R16, R4 ;  /* 0x000000101804723c */ /* 0x044fe20000041804 */
[----:B------:R-:W2:Y:S11]  /*4fab0*/  LDL.LU R16, [R1+0x1320] ;  /* 0x0013200001107983 */ /* 0x000eb60000300800 */
[----:B------:R-:W-:Y:S03]  /*4fac0*/  @!UPT UIADD3 URZ, URZ, URZ, URZ ;  /* 0x0000003f3f3ff290 */ /* 0x000fe6000fffe03f */
[----:B------:R-:W-:Y:S02]  /*4fad0*/  STL.64 [R1+0x440], R20 ;  /* 0x0004401401007387 */ /* 0x000fe40000100a00 */
[----:B------:R-:W-:Y:S06]  /*4fae0*/  STL.64 [R1+0x448], R22 ;  /* 0x0004481601007387 */ /* 0x000fec0000100a00 */
        /* <DEDUP_REMOVED lines=9> */
[----:B------:R-:W2:Y:S04]  /*4fb80*/  LDL.64 R20, [R1+0xd0] ;  /* 0x0000d00001147983 */ /* 0x000ea80000100a00 */
[----:B--2---:R0:W-:Y:S04]  /*4fb90*/  STL.64 [R1+0x4768], R20 ;  /* 0x0047681401007387 */ /* 0x0041e80000100a00 */
[----:B0-----:R-:W2:Y:S01]  /*4fba0*/  LDL.LU R20, [R1+0x12f0] ;  /* 0x0012f00001147983 */ /* 0x001ea20000300800 */
[----:B------:R-:W2:Y:S02]  /*4fbb0*/  LDL.LU R21, [R1+0x12f4] ;  /* 0x0012f40001157983 */ /* 0x000ea40000300800 */
[----:B------:R-:W2:Y:S02]  /*4fbc0*/  LDL.LU R22, [R1+0x12f8] ;  /* 0x0012f80001167983 */ /* 0x000ea40000300800 */
[----:B------:R-:W2:Y:S01]  /*4fbd0*/  LDL.LU R23, [R1+0x12fc] ;  /* 0x0012fc0001177983 */ /* 0x000ea20000300800 */
[C---:B----4-:R-:W-:Y:S01]  /*4fbe0*/  HMMA.16816.F32.BF16 R8, R24.reuse, R12, R8 ;  /* 0x0000000c1808723c */ /* 0x050fe20000041808 */
[----:B--2---:R-:W-:Y:S01]  /*4fbf0*/  STL.64 [R1+0x4778], R22 ;  /* 0x0047781601007387 */ /* 0x004fe20000100a00 */
[----:B------:R0:W-:Y:S03]  /*4fc00*/  STL.64 [R1+0x4770], R20 ;  /* 0x0047701401007387 */ /* 0x0001e60000100a00 */
[----:B0-----:R-:W2:Y:S04]  /*4fc10*/  LDL.64 R20, [R1+0xf0] ;  /* 0x0000f00001147983 */ /* 0x001ea80000100a00 */
[----:B--2---:R0:W-:Y:S04]  /*4fc20*/  STL.64 [R1+0x4790], R20 ;  /* 0x0047901401007387 */ /* 0x0041e80000100a00 */
[----:B0-----:R-:W2:Y:S10]  /*4fc30*/  LDL.64 R20, [R1+0x100] ;  /* 0x0001000001147983 */ /* 0x001eb40000100a00 */
[----:B------:R0:W-:Y:S02]  /*4fc40*/  STL.64 [R1+0x420], R8 ;  /* 0x0004200801007387 */ /* 0x0001e40000100a00 */
[----:B------:R-:W-:Y:S01]  /*4fc50*/  STL.64 [R1+0x428], R10 ;  /* 0x0004280a01007387 */ /* 0x000fe20000100a00 */
[----:B0-----:R-:W3:Y:S01]  /*4fc60*/  LDL.LU.64 R8, [R1+0x47c0] ;  /* 0x0047c00001087983 */ /* 0x001ee20000300a00 */
        /* <DEDUP_REMOVED lines=12> */
[C---:B---3--:R-:W-:Y:S01]  /*4fd30*/  HMMA.16816.F32.BF16 R4, R24.reuse, R8, R4 ;  /* 0x000000081804723c */ /* 0x048fe20000041804 */
[----:B----4-:R-:W-:Y:S01]  /*4fd40*/  STL.64 [R1+0x47a0], R14 ;  /* 0x0047a00e01007387 */ /* 0x010fe20000100a00 */
[----:B--2---:R0:W-:Y:S03]  /*4fd50*/  STL.64 [R1+0x4798], R12 ;  /* 0x0047980c01007387 */ /* 0x0041e60000100a00 */
[----:B0-----:R-:W2:Y:S01]  /*4fd60*/  LDL.LU R12, [R1+0x1310] ;  /* 0x00131000010c7983 */ /* 0x001ea20000300800 */
[----:B------:R-:W2:Y:S02]  /*4fd70*/  LDL.LU R13, [R1+0x1314] ;  /* 0x00131400010d7983 */ /* 0x000ea40000300800 */
[----:B------:R-:W2:Y:S02]  /*4fd80*/  LDL.LU R14, [R1+0x1318] ;  /* 0x00131800010e7983 */ /* 0x000ea40000300800 */
[----:B------:R-:W2:Y:S11]  /*4fd90*/  LDL.LU R15, [R1+0x131c] ;  /* 0x00131c00010f7983 */ /* 0x000eb60000300800 */
[----:B------:R-:W-:Y:S02]  /*4fda0*/  @!UPT UIADD3 URZ, URZ, URZ, URZ ;  /* 0x0000003f3f3ff290 */ /* 0x000fe4000fffe03f */
[----:B------:R0:W-:Y:S01]  /*4fdb0*/  STL.64 [R1+0x410], R4 ;  /* 0x0004100401007387 */ /* 0x0001e20000100a00 */
[----:B------:R-:W-:Y:S03]  /*4fdc0*/  STL.64 [R1+0x418], R6 ;  /* 0x0004180601007387 */ /* 0x000fe60000100a00 */
[----:B0-----:R-:W3:Y:S01]  /*4fdd0*/  LDL.LU.64 R4, [R1+0x47b8] ;  /* 0x0047b80001047983 */ /* 0x001ee20000300a00 */
[----:B------:R0:W-:Y:S03]  /*4fde0*/  STL.64 [R1+0x46f0], R8 ;  /* 0x0046f00801007387 */ /* 0x0001e60000100a00 */
[----:B0-----:R-:W4:Y:S01]  /*4fdf0*/  LDL.64 R8, [R1+0xa0] ;  /* 0x0000a00001087983 */ /* 0x001f220000100a00 */
[----:B---3--:R-:W-:Y:S03]  /*4fe00*/  HMMA.16816.F32.BF16 R24, R24, R4, R16 ;  /* 0x000000041818723c */ /* 0x008fe60000041810 */
[----:B------:R-:W2:Y:S01]  /*4fe10*/  LDL.LU.64 R18, [R1+0x47b0] ;  /* 0x0047b00001127983 */ /* 0x000ea20000300a00 */
[----:B------:R-:W2:Y:S02]  /*4fe20*/  LDL.LU.64 R16, [R1+0x47a8] ;  /* 0x0047a80001107983 */ /* 0x000ea40000300a00 */
[----:B------:R0:W-:Y:S02]  /*4fe30*/  STL.64 [R1+0x4758], R4 ;  /* 0x0047580401007387 */ /* 0x0001e40000100a00 */
[----:B------:R-:W-:Y:S01]  /*4fe40*/  IMAD.MOV.U32 R3, RZ, RZ, R21 ;  /* 0x000000ffff037224 */ /* 0x000fe200078e0015 */
[----:B0-----:R-:W4:Y:S11]  /*4fe50*/  LDL.LU R4, [R1+0x12d0] ;  /* 0x0012d00001047983 */ /* 0x001f360000300800 */
[----:B------:R-:W-:Y:S03]  /*4fe60*/  @!UPT UIADD3 URZ, URZ, URZ, URZ ;  /* 0x0000003f3f3ff290 */ /* 0x000fe6000fffe03f */
[----:B------:R-:W-:Y:S01]  /*4fe70*/  STL.64 [R1+0x1b0], R24 ;  /* 0x0001b01801007387 */ /* 0x000fe20000100a00 */
[----:B------:R0:W-:Y:S02]  /*4fe80*/  STL.64 [R1+0x1b8], R26 ;  /* 0x0001b81a01007387 */ /* 0x0001e40000100a00 */
[----:B------:R-:W4:Y:S02]  /*4fe90*/  LDL.LU R5, [R1+0x12d4] ;  /* 0x0012d40001057983 */ /* 0x000f240000300800 */
[----:B------:R-:W4:Y:S01]  /*4fea0*/  LDL.LU R6, [R1+0x12d8] ;  /* 0x0012d80001067983 */ /* 0x000f220000300800 */
[----:B------:R-:W4:Y:S01]  /*4feb0*/  LDL.LU R7, [R1+0x12dc] ;  /* 0x0012dc0001077983 */ /* 0x000f220000300800 */
[----:B0-----:R-:W-:Y:S01]  /*4fec0*/  IMAD.MOV.U32 R26, RZ, RZ, R20 ;  /* 0x000000ffff1a7224 */ /* 0x001fe200078e0014 */
        /* <DEDUP_REMOVED lines=19> */
[----:B------:R-:W3:Y:S02]  /*50000*/  LDL.LU.64 R20, [R1+0x4770] ;  /* 0x0047700001147983 */ /* 0x000ee40000300a00 */
[----:B------:R-:W-:-:S02]  /*50010*/  IMAD.MOV.U32 R24, RZ, RZ, R2 ;  /* 0x000000ffff187224 */ /* 0x000fc400078e0002 */
[----:B------:R-:W-:Y:S01]  /*50020*/  IMAD.MOV.U32 R25, RZ, RZ, R0 ;  /* 0x000000ffff197224 */ /* 0x000fe200078e0000 */
[----:B------:R-:W-:Y:S01]  /*50030*/  STL [R1+0x46a4], R27 ;  /* 0x0046a41b01007387 */ /* 0x000fe20000100800 */
[----:B------:R-:W-:Y:S05]  /*50040*/  STL [R1+0x46a0], R28 ;  /* 0x0046a01c01007387 */ /* 0x000fea0000100800 */
[C---:B---3--:R-:W-:Y:S11]  /*50050*/  HMMA.16816.F32.BF16 R20, R16.reuse, R24, R20 ;  /* 0x000000181014723c */ /* 0x048ff60000041814 */
[----:B------:R-:W-:Y:S11]  /*50060*/  @!UPT UIADD3 URZ, URZ, URZ, URZ ;  /* 0x0000003f3f3ff290 */ /* 0x000ff6000fffe03f */
[----:B------:R-:W-:Y:S01]  /*50070*/  @!UPT UIADD3 URZ, URZ, URZ, URZ ;  /* 0x0000003f3f3ff290 */ /* 0x000fe2000fffe03f */
[----:B------:R0:W-:Y:S01]  /*50080*/  STL.64 [R1+0x180], R20 ;  /* 0x0001801401007387 */ /* 0x0001e20000100a00 */
[----:B------:R-:W-:Y:S03]  /*50090*/  STL.64 [R1+0x188], R22 ;  /* 0x0001881601007387 */ /* 0x000fe60000100a00 */
[----:B0-----:R-:W3:Y:S01]  /*500a0*/  LDL.LU.64 R20, [R1+0x4768] ;  /* 0x0047680001147983 */ /* 0x001ee20000300a00 */
[----:B------:R0:W-:Y:S03]  /*500b0*/  STL.64 [R1+0x4668], R24 ;  /* 0x0046681801007387 */ /* 0x0001e60000100a00 */
[----:B0-----:R-:W3:Y:S01]  /*500c0*/  LDL.LU R24, [R1+0x12e0] ;  /* 0x0012e00001187983 */ /* 0x001ee20000300800 */
[----:B------:R-:W3:Y:S02]  /*500d0*/  LDL.LU R25, [R1+0x12e4] ;  /* 0x0012e40001197983 */ /* 0x000ee40000300800 */
[----:B------:R-:W3:Y:S02]  /*500e0*/  LDL.LU R26, [R1+0x12e8] ;  /* 0x0012e800011a7983 */ /* 0x000ee40000300800 */
[----:B------:R-:W3:Y:S02]  /*500f0*/  LDL.LU R27, [R1+0x12ec] ;  /* 0x0012ec00011b7983 */ /* 0x000ee40000300800 */
[C---:B---3--:R-:W-:Y:S11]  /*50100*/  HMMA.16816.F32.BF16 R24, R16.reuse, R20, R24 ;  /* 0x000000141018723c */ /* 0x048ff60000041818 */
[----:B------:R-:W-:Y:S11]  /*50110*/  @!UPT UIADD3 URZ, URZ, URZ, URZ ;  /* 0x0000003f3f3ff290 */ /* 0x000ff6000fffe03f */
[----:B------:R-:W-:Y:S01]  /*50120*/  @!UPT UIADD3 URZ, URZ, URZ, URZ ;  /* 0x0000003f3f3ff290 */ /* 0x000fe2000fffe03f */
[----:B------:R0:W-:Y:S01]  /*50130*/  STL.64 [R1+0x170], R24 ;  /* 0x0001701801007387 */ /* 0x0001e20000100a00 */
[----:B------:R-:W-:Y:S02]  /*50140*/  STL.64 [R1+0x178], R26 ;  /* 0x0001781a01007387 */ /* 0x000fe40000100a00 */
[----:B0-----:R-:W-:Y:S02]  /*50150*/  IMAD.MOV.U32 R25, RZ, RZ, R20 ;  /* 0x000000ffff197224 */ /* 0x001fe400078e0014 */
[----:B------:R-:W-:Y:S02]  /*50160*/  IMAD.MOV.U32 R24, RZ, RZ, R21 ;  /* 0x000000ffff187224 */ /* 0x000fe400078e0015 */
[----:B------:R-:W2:Y:S01]  /*50170*/  LDL.LU.64 R20, [R1+0x4760] ;  /* 0x0047600001147983 */ /* 0x000ea20000300a00 */
[----:B----4-:R-:W-:Y:S02]  /*50180*/  HMMA.16816.F32.BF16 R4, R16, R8, R4 ;  /* 0x000000081004723c */ /* 0x010fe40000041804 */
[----:B------:R-:W-:Y:S02]  /*50190*/  STL [R1+0x46ac], R24 ;  /* 0x0046ac1801007387 */ /* 0x000fe40000100800 */
[----:B------:R-:W-:Y:S02]  /*501a0*/  STL [R1+0x46a8], R25 ;  /* 0x0046a81901007387 */ /* 0x000fe40000100800 */
[----:B------:R-:W-:-:S02]  /*501b0*/  IMAD.MOV.U32 R0, RZ, RZ, R9 ;  /* 0x000000ffff007224 */ /* 0x000fc400078e0009 */
[----:B------:R-:W-:Y:S11]  /*501c0*/  IMAD.MOV.U32 R2, RZ, RZ, R8 ;  /* 0x000000ffff027224 */ /* 0x000ff600078e0008 */
[----:B------:R-:W-:Y:S04]  /*501d0*/  @!UPT UIADD3 URZ, URZ, URZ, URZ ;  /* 0x0000003f3f3ff290 */ /* 0x000fe8000fffe03f */
[----:B------:R-:W-:Y:S01]  /*501e0*/  STL.64 [R1+0x160], R4 ;  /* 0x0001600401007387 */ /* 0x000fe20000100a00 */
[----:B------:R2:W-:Y:S02]  /*501f0*/  STL.64 [R1+0x168], R6 ;  /* 0x0001680601007387 */ /* 0x0005e40000100a00 */
[----:B------:R-:W-:Y:S02]  /*50200*/  STL [R1+0x46b4], R0 ;  /* 0x0046b40001007387 */ /* 0x000fe40000100800 */
[----:B------:R-:W-:Y:S01]  /*50210*/  STL [R1+0x46b0], R2 ;  /* 0x0046b00201007387 */ /* 0x000fe20000100800 */
[----:B--2---:R-:W-:Y:S11]  /*50220*/  HMMA.16816.F32.BF16 R4, R16, R20, R12 ;  /* 0x000000141004723c */ /* 0x004ff6000004180c */
[----:B------:R-:W-:Y:S11]  /*50230*/  @!UPT UIADD3 URZ, URZ, URZ, URZ ;  /* 0x0000003f3f3ff290 */ /* 0x000ff6000fffe03f */
[----:B------:R-:W-:Y:S01]  /*50240*/  @!UPT UIADD3 URZ, URZ, URZ, URZ ;  /* 0x0000003f3f3ff290 */ /* 0x000fe2000fffe03f */
[----:B------:R-:W-:Y:S01]  /*50250*/  STL.64 [R1+0x150], R4 ;  /* 0x0001500401007387 */ /* 0x000fe20000100a00 */
[----:B------:R-:W-:Y:S02]  /*50260*/  STL.64 [R1+0x158], R6 ;  /* 0x0001580601007387 */ /* 0x000fe40000100a00 */
[----:B------:R-:W2:Y:S02]  /*50270*/  LDL.LU R8, [R1+0x1250] ;  /* 0x0012500001087983 */ /* 0x000ea40000300800 */
[----:B------:R-:W2:Y:S01]  /*50280*/  LDL.LU R9, [R1+0x1254] ;  /* 0x0012540001097983 */ /* 0x000ea20000300800 */
[----:B------:R-:W3:Y:S01]  /*50290*/  LDL.LU R10, [R1+0x1258] ;  /* 0x00125800010a7983 */ /* 0x000ee20000300800 */
[----:B------:R-:W3:Y:S03]  /*502a0*/  LDL.LU R11, [R1+0x125c] ;  /* 0x00125c00010b7983 */ /* 0x000ee60000300800 */
[----:B---3--:R-:W-:Y:S01]  /*502b0*/  STL.64 [R1+0x4700], R10 ;  /* 0x0047000a01007387 */ /* 0x008fe20000100a00 */
[----:B--2---:R0:W-:Y:S03]  /*502c0*/  STL.64 [R1+0x46f8], R8 ;  /* 0x0046f80801007387 */ /* 0x0041e60000100a00 */
[----:B0-----:R-:W2:Y:S04]  /*502d0*/  LDL.64 R8, [R1+0x10] ;  /* 0x0000100001087983 */ /* 0x001ea80000100a00 */
[----:B--2---:R0:W-:Y:S04]  /*502e0*/  STL.64 [R1+0x4710], R8 ;  /* 0x0047100801007387 */ /* 0x0041e80000100a00 */
[----:B0-----:R-:W2:Y:S04]  /*502f0*/  LDL.64 R8, [R1+0x20] ;  /* 0x0000200001087983 */ /* 0x001ea80000100a00 */
[----:B--2---:R-:W-:Y:S01]  /*50300*/  STL.64 [R1+0x4728], R8 ;  /* 0x0047280801007387 */ /* 0x004fe20000100a00 */
[----:B------:R-:W2:Y:S03]  /*50310*/  LDL.64 R12, [R1] ;  /* 0x00000000010c7983 */ /* 0x000ea60000100a00 */
[----:B--2---:R0:W-:Y:S04]  /*50320*/  STL.64 [R1+0x4708], R12 ;  /* 0x0047080c01007387 */ /* 0x0041e80000100a00 */
        /* <DEDUP_REMOVED lines=8> */
[----:B------:R-:W2:Y:S04]  /*503b0*/  LDL.64 R8, [R1+0x30] ;  /* 0x0000300001087983 */ /* 0x000ea80000100a00 */
[----:B--2---:R0:W-:Y:S04]  /*503c0*/  STL.64 [R1+0x4740], R8 ;  /* 0x0047400801007387 */ /* 0x0041e80000100a00 */
[----:B0-----:R-:W2:Y:S04]  /*503d0*/  LDL.64 R8, [R1+0x40] ;  /* 0x0000400001087983 */ /* 0x001ea80000100a00 */
[----:B--2---:R0:W-:Y:S04]  /*503e0*/  STL.64 [R1+0x4748], R8 ;  /* 0x0047480801007387 */ /* 0x0041e80000100a00 */
[----:B0-----:R-:W2:Y:S04]  /*503f0*/  LDL.64 R8, [R1+0x50] ;  /* 0x0000500001087983 */ /* 0x001ea80000100a00 */
[----:B--2---:R0:W-:Y:S04]  /*50400*/  STL.64 [R1+0x4750], R8 ;  /* 0x0047500801007387 */ /* 0x0041e80000100a00 */
[----:B0-----:R-:W4:Y:S01]  /*50410*/  LDL.64 R8, [R1+0x60] ;  /* 0x0000600001087983 */ /* 0x001f220000100a00 */
[----:B---3--:R-:W-:Y:S02]  /*50420*/  STL.64 [R1+0x4720], R14 ;  /* 0x0047200e01007387 */ /* 0x008fe40000100a00 */
[----:B------:R0:W-:Y:S02]  /*50430*/  STL.64 [R1+0x4718], R12 ;  /* 0x0047180c01007387 */ /* 0x0001e40000100a00 */
        /* <DEDUP_REMOVED lines=15> */
[----:B------:R-:W2:Y:S01]  /*50530*/  LDL.LU R23, [R1+0x123c] ;  /* 0x00123c0001177983 */ /* 0x000ea20000300800 */
[----:B----4-:R-:W-:Y:S01]  /*50540*/  HMMA.16816.F32.BF16 R4, R16, R8, R4 ;  /* 0x000000081004723c */ /* 0x010fe20000041804 */
[----:B--2---:R-:W-:Y:S01]  /*50550*/  STL.64 [R1+0x46d8], R22 ;  /* 0x0046d81601007387 */ /* 0x004fe20000100a00 */
[----:B---3--:R0:W-:Y:S03]  /*50560*/  STL.64 [R1+0x46d0], R20 ;  /* 0x0046d01401007387 */ /* 0x0081e60000100a00 */
[----:B0-----:R-:W2:Y:S01]  /*50570*/  LDL.LU R20, [R1+0x1240] ;  /* 0x0012400001147983 */ /* 0x001ea20000300800 */
[----:B------:R-:W2:Y:S02]  /*50580*/  LDL.LU R21, [R1+0x1244] ;  /* 0x0012440001157983 */ /* 0x000ea40000300800 */
[----:B------:R-:W2:Y:S02]  /*50590*/  LDL.LU R22, [R1+0x1248] ;  /* 0x0012480001167983 */ /* 0x000ea40000300800 */
[----:B------:R-:W2:Y:S01]  /*505a0*/  LDL.LU R23, [R1+0x124c] ;  /* 0x00124c0001177983 */ /* 0x000ea20000300800 */
[----:B------:R0:W-:Y:S01]  /*505b0*/  STL [R1+0x46bc], R26 ;  /* 0x0046bc1a01007387 */ /* 0x0001e20000100800 */
[----:B------:R-:W3:Y:S02]  /*505c0*/  LDL.LU R24, [R1+0x12a0] ;  /* 0x0012a00001187983 */ /* 0x000ee40000300800 */
[----:B------:R-:W3:Y:S01]  /*505d0*/  LDL.LU R25, [R1+0x12a4] ;  /* 0x0012a40001197983 */ /* 0x000ee20000300800 */
[----:B0-----:R-:W3:Y:S01]  /*505e0*/  LDL.LU R26, [R1+0x12a8] ;  /* 0x0012a800011a7983 */ /* 0x001ee20000300800 */
[----:B------:R-:W3:Y:S02]  /*505f0*/  LDL.LU R27, [R1+0x12ac] ;  /* 0x0012ac00011b7983 */ /* 0x000ee40000300800 */
[----:B------:R-:W-:Y:S05]  /*50600*/  STL [R1+0x46b8], R3 ;  /* 0x0046b80301007387 */ /* 0x000fea0000100800 */
[----:B------:R0:W-:Y:S01]  /*50610*/  STL.64 [R1+0x400], R4 ;  /* 0x0004000401007387 */ /* 0x0001e20000100a00 */
[----:B------:R1:W-:Y:S04]  /*50620*/  STL.64 [R1+0x408], R6 ;  /* 0x0004080601007387 */ /* 0x0003e80000100a00 */
[----:B0-----:R-:W4:Y:S01]  /*50630*/  LDL.LU.64 R4, [R1+0x4758] ;  /* 0x0047580001047983 */ /* 0x001f220000300a00 */
[----:B-1----:R-:W-:-:S02]  /*50640*/  IMAD.MOV.U32 R7, RZ, RZ, R8 ;  /* 0x000000ffff077224 */ /* 0x002fc400078e0008 */
[----:B------:R-:W-:Y:S02]  /*50650*/  IMAD.MOV.U32 R6, RZ, RZ, R9 ;  /* 0x000000ffff067224 */ /* 0x000fe400078e0009 */
[----:B------:R-:W3:Y:S03]  /*50660*/  LDL.LU.64 R8, [R1+0x4750] ;  /* 0x0047500001087983 */ /* 0x000ee60000300a00 */
[----:B------:R-:W-:Y:S02]  /*50670*/  STL [R1+0x46c4], R6 ;  /* 0x0046c40601007387 */ /* 0x000fe40000100800 */
[----:B------:R-:W-:Y:S01]  /*50680*/  STL [R1+0x46c0], R7 ;  /* 0x0046c00701007387 */ /* 0x000fe20000100800 */
[C---:B---3--:R-:W-:Y:S01]  /*50690*/  HMMA.16816.F32.BF16 R24, R16.reuse, R8, R24 ;  /* 0x000000081018723c */ /* 0x048fe20000041818 */
[----:B------:R-:W-:Y:S11]  /*506a0*/  IMAD.MOV.U32 R28, RZ, RZ, R9 ;  /* 0x000000ffff1c7224 */ /* 0x000ff600078e0009 */
[----:B------:R-:W-:Y:S11]  /*506b0*/  @!UPT UIADD3 URZ, URZ, URZ, URZ ;  /* 0x0000003f3f3ff290 */ /* 0x000ff6000fffe03f */
[----:B------:R-:W-:Y:S01]  /*506c0*/  STL.64 [R1+0x3f0], R24 ;  /* 0x0003f01801007387 */ /* 0x000fe20000100a00 */
[----:B------:R0:W-:Y:S02]  /*506d0*/  STL.64 [R1+0x3f8], R26 ;  /* 0x0003f81a01007387 */ /* 0x0001e40000100a00 */
[----:B0-----:R-:W-:Y:S02]  /*506e0*/  IMAD.MOV.U32 R27, RZ, RZ, R8 ;  /* 0x000000ffff1b7224 */ /* 0x001fe400078e0008 */
[----:B------:R-:W3:Y:S03]  /*506f0*/  LDL.LU.64 R8, [R1+0x4748] ;  /* 0x0047480001087983 */ /* 0x000ee60000300a00 */
[----:B------:R0:W-:Y:S02]  /*50700*/  STL [R1+0x46c8], R27 ;  /* 0x0046c81b01007387 */ /* 0x0001e40000100800 */
[----:B------:R-:W3:Y:S02]  /*50710*/  LDL.LU R24, [R1+0x1290] ;  /* 0x0012900001187983 */ /* 0x000ee40000300800 */
[----:B------:R-:W3:Y:S01]  /*50720*/  LDL.LU R25, [R1+0x1294] ;  /* 0x0012940001197983 */ /* 0x000ee20000300800 */
[----:B------:R-:W3:Y:S04]  /*50730*/  LDL.LU R26, [R1+0x1298] ;  /* 0x00129800011a7983 */ /* 0x000ee80000300800 */
[----:B0-----:R-:W3:Y:S02]  /*50740*/  LDL.LU R27, [R1+0x129c] ;  /* 0x00129c00011b7983 */ /* 0x001ee40000300800 */
[C---:B---3--:R-:W-:Y:S11]  /*50750*/  HMMA.16816.F32.BF16 R24, R16.reuse, R8, R24 ;  /* 0x000000081018723c */ /* 0x048ff60000041818 */
[----:B------:R-:W-:Y:S11]  /*50760*/  @!UPT UIADD3 URZ, URZ, URZ, URZ ;  /* 0x0000003f3f3ff290 */ /* 0x000ff6000fffe03f */
[----:B------:R-:W-:Y:S01]  /*50770*/  @!UPT UIADD3 URZ, URZ, URZ, URZ ;  /* 0x0000003f3f3ff290 */ /* 0x000fe2000fffe03f */
[----:B------:R0:W-:Y:S01]  /*50780*/  STL.64 [R1+0x3e0], R24 ;  /* 0x0003e01801007387 */ /* 0x0001e20000100a00 */
[----:B------:R-:W-:Y:S02]  /*50790*/  STL.64 [R1+0x3e8], R26 ;  /* 0x0003e81a01007387 */ /* 0x000fe40000100a00 */
[----:B0-----:R-:W-:Y:S02]  /*507a0*/  IMAD.MOV.U32 R24, RZ, RZ, R8 ;  /* 0x000000ffff187224 */ /* 0x001fe400078e0008 */
[----:B------:R-:W-:Y:S02]  /*507b0*/  IMAD.MOV.U32 R25, RZ, RZ, R9 ;  /* 0x000000ffff197224 */ /* 0x000fe400078e0009 */
[----:B------:R-:W3:Y:S02]  /*507c0*/  LDL.LU.64 R8, [R1+0x4740] ;  /* 0x0047400001087983 */ /* 0x000ee40000300a00 */
[----:B---3--:R-:W-:Y:S01]  /*507d0*/  HMMA.16816.F32.BF16 R12, R16, R8, R12 ;  /* 0x00000008100c723c */ /* 0x008fe2000004180c */
[----:B------:R-:W-:-:S02]  /*507e0*/  IMAD.MOV.U32 R0, RZ, RZ, R8 ;  /* 0x000000ffff007224 */ /* 0x000fc400078e0008 */
        /* <DEDUP_REMOVED lines=21> */
[----:B------:R-:W-:Y:S03]  /*50940*/  STL.64 [R1+0x3b8], R14 ;  /* 0x0003b80e01007387 */ /* 0x000fe60000100a00 */
[----:B0-----:R-:W3:Y:S01]  /*50950*/  LDL.LU.64 R12, [R1+0x4708] ;  /* 0x00470800010c7983 */ /* 0x001ee20000300a00 */
[----:B------:R-:W3:Y:S02]  /*50960*/  LDL.LU.64 R10, [R1+0x4700] ;  /* 0x00470000010a7983 */ /* 0x000ee40000300a00 */
[----:B------:R-:W3:Y:S02]  /*50970*/  LDL.LU.64 R8, [R1+0x46f8] ;  /* 0x0046f80001087983 */ /* 0x000ee40000300a00 */
[C---:B---3--:R-:W-:Y:S01]  /*50980*/  HMMA.16816.F32.BF16 R8, R16.reuse, R12, R8 ;  /* 0x0000000c1008723c */ /* 0x048fe20000041808 */
[----:B------:R-:W-:Y:S11]  /*50990*/  IMAD.MOV.U32 R27, RZ, RZ, R12 ;  /* 0x000000ffff1b7224 */ /* 0x000ff600078e000c */
[----:B------:R-:W-:Y:S11]  /*509a0*/  @!UPT UIADD3 URZ, URZ, URZ, URZ ;  /* 0x0000003f3f3ff290 */ /* 0x000ff6000fffe03f */
[----:B------:R0:W-:Y:S01]  /*509b0*/  STL.64 [R1+0x3a0], R8 ;  /* 0x0003a00801007387 */ /* 0x0001e20000100a00 */
[----:B------:R1:W-:Y:S03]  /*509c0*/  STL.64 [R1+0x3a8], R10 ;  /* 0x0003a80a01007387 */ /* 0x0003e60000100a00 */
[----:B0-----:R-:W3:Y:S01]  /*509d0*/  LDL.LU.64 R8, [R1+0x46f0] ;  /* 0x0046f00001087983 */ /* 0x001ee20000300a00 */
[----:B-1----:R-:W-:Y:S02]  /*509e0*/  IMAD.MOV.U32 R11, RZ, RZ, R13 ;  /* 0x000000ffff0b7224 */ /* 0x002fe400078e000d */
[----:B------:R-:W2:Y:S02]  /*509f0*/  LDL.LU.64 R14, [R1+0x46e8] ;  /* 0x0046e800010e7983 */ /* 0x000ea40000300a00 */
[----:B------:R-:W2:Y:S02]  /*50a00*/  LDL.LU.64 R12, [R1+0x46e0] ;  /* 0x0046e000010c7983 */ /* 0x000ea40000300a00 */
[C---:B--2---:R-:W-:Y:S11]  /*50a10*/  HMMA.16816.F32.BF16 R20, R16.reuse, R12, R20 ;  /* 0x0000000c1014723c */ /* 0x044ff60000041814 */
[----:B------:R-:W-:Y:S11]  /*50a20*/  @!UPT UIADD3 URZ, URZ, URZ, URZ ;  /* 0x0000003f3f3ff290 */ /* 0x000ff6000fffe03f */
[----:B------:R-:W-:Y:S01]  /*50a30*/  @!UPT UIADD3 URZ, URZ, URZ, URZ ;  /* 0x0000003f3f3ff290 */ /* 0x000fe2000fffe03f */
[----:B------:R-:W-:Y:S01]  /*50a40*/  STL.64 [R1+0x390], R20 ;  /* 0x0003901401007387 */ /* 0x000fe20000100a00 */
[----:B------:R0:W-:Y:S03]  /*50a50*/  STL.64 [R1+0x398], R22 ;  /* 0x0003981601007387 */ /* 0x0001e60000100a00 */
[----:B0-----:R-:W3:Y:S01]  /*50a60*/  LDL.LU.64 R22, [R1+0x46d8] ;  /* 0x0046d80001167983 */ /* 0x001ee20000300a00 */
[----:B------:R-:W3:Y:S02]  /*50a70*/  LDL.LU.64 R20, [R1+0x46d0] ;  /* 0x0046d00001147983 */ /* 0x000ee40000300a00 */
[----:B------:R-:W-:Y:S02]  /*50a80*/  STL.64 [R1+0x4598], R14 ;  /* 0x0045980e01007387 */ /* 0x000fe40000100a00 */
[----:B------:R0:W-:Y:S02]  /*50a90*/  STL.64 [R1+0x4590], R12 ;  /* 0x0045900c01007387 */ /* 0x0001e40000100a00 */
[----:B0-----:R-:W4:Y:S01]  /*50aa0*/  LDL.LU R12, [R1+0x1220] ;  /* 0x00122000010c7983 */ /* 0x001f220000300800 */
[----:B------:R-:W4:Y:S02]  /*50ab0*/  LDL.LU R13, [R1+0x1224] ;  /* 0x00122400010d7983 */ /* 0x000f240000300800 */
[----:B------:R-:W4:Y:S02]  /*50ac0*/  LDL.LU R14, [R1+0x1228] ;  /* 0x00122800010e7983 */ /* 0x000f240000300800 */
[----:B------:R-:W4:Y:S01]  /*50ad0*/  LDL.LU R15, [R1+0x122c] ;  /* 0x00122c00010f7983 */ /* 0x000f220000300800 */
[----:B------:R-:W-:Y:S01]  /*50ae0*/  LOP3.LUT R10, R29, 0x20, RZ, 0x3c, !PT ;  /* 0x000000201d0a7812 */ /* 0x000fe200078e3cff */
[C---:B---3--:R-:W-:Y:S08]  /*50af0*/  HMMA.16816.F32.BF16 R20, R16.reuse, R8, R20 ;  /* 0x000000081014723c */ /* 0x048ff00000041814 */
[----:B----4-:R-:W-:Y:S11]  /*50b00*/  HMMA.16816.F32.BF16 R16, R16, R4, R12 ;  /* 0x000000041010723c */ /* 0x010ff6000004180c */
[----:B------:R-:W-:Y:S04]  /*50b10*/  @!UPT UIADD3 URZ, URZ, URZ, URZ ;  /* 0x0000003f3f3ff290 */ /* 0x000fe8000fffe03f */
[----:B------:R-:W-:Y:S01]  /*50b20*/  STL.64 [R1+0x380], R20 ;  /* 0x0003801401007387 */ /* 0x000fe20000100a00 */
[----:B------:R-:W-:Y:S02]  /*50b30*/  STL.64 [R1+0x388], R22 ;  /* 0x0003881601007387 */ /* 0x000fe40000100a00 */
[----:B------:R-:W-:Y:S02]  /*50b40*/  IMAD.MOV.U32 R12, RZ, RZ, R27 ;  /* 0x000000ffff0c7224 */ /* 0x000fe400078e001b */
[----:B------:R-:W-:Y:S01]  /*50b50*/  IMAD.MOV.U32 R13, RZ, RZ, R11 ;  /* 0x000000ffff0d7224 */ /* 0x000fe200078e000b */
[----:B------:R-:W-:Y:S01]  /*50b60*/  STL [R1+0x38b8], R29 ;  /* 0x0038b81d01007387 */ /* 0x000fe20000100800 */
[----:B------:R-:W2:Y:S03]  /*50b70*/  LDL.LU R27, [R1+0x46c8] ;  /* 0x0046c800011b7983 */ /* 0x000ea60000300800 */
[----:B------:R-:W0:Y:S04]  /*50b80*/  LDSM.16.MT88.4 R20, [R29+0x14180] ;  /* 0x014180001d14783b */ /* 0x000e280000004200 */
[----:B------:R-:W-:Y:S01]  /*50b90*/  STL.64 [R1+0x140], R16 ;  /* 0x0001401001007387 */ /* 0x000fe20000100a00 */
[----:B------:R-:W-:Y:S02]  /*50ba0*/  STL.64 [R1+0x148], R18 ;  /* 0x0001481201007387 */ /* 0x000fe40000100a00 */
[----:B------:R-:W-:Y:S02]  /*50bb0*/  STL.64 [R1+0x45b0], R12 ;  /* 0x0045b00c01007387 */ /* 0x000fe40000100a00 */
[----:B------:R-:W-:Y:S01]  /*50bc0*/  STL.64 [R1+0x4578], R4 ;  /* 0x0045780401007387 */ /* 0x000fe20000100a00 */
[----:B------:R-:W-:Y:S01]  /*50bd0*/  STL [R1+0x4588], R10 ;  /* 0x0045880a01007387 */ /* 0x000fe20000100800 */
[----:B------:R1:W-:Y:S03]  /*50be0*/  STL.64 [R1+0x4580], R8 ;  /* 0x0045800801007387 */ /* 0x0003e60000100a00 */
[----:B------:R3:W4:Y:S04]  /*50bf0*/  LDSM.16.MT88.4 R16, [R10+0x14000] ;  /* 0x014000000a10783b */ /* 0x0007280000004200 */
[----:B-1----:R-:W2:Y:S01]  /*50c00*/  LDL.LU R8, [R1+0x13b0] ;  /* 0x0013b00001087983 */ /* 0x002ea20000300800 */
[----:B------:R-:W2:Y:S02]  /*50c10*/  LDL.LU R9, [R1+0x13b4] ;  /* 0x0013b40001097983 */ /* 0x000ea40000300800 */
[----:B---3--:R-:W3:Y:S02]  /*50c20*/  LDL.LU R10, [R1+0x13b8] ;  /* 0x0013b800010a7983 */ /* 0x008ee40000300800 */
        /* <DEDUP_REMOVED lines=8> */
[----:B-1----:R-:W2:Y:S01]  /*50cb0*/  LDL.LU R8, [R1+0x13c0] ;  /* 0x0013c00001087983 */ /* 0x002ea20000300800 */
[----:B------:R-:W2:Y:S02]  /*50cc0*/  LDL.LU R9, [R1+0x13c4] ;  /* 0x0013c40001097983 */ /* 0x000ea40000300800 */
[----:B------:R-:W3:Y:S02]  /*50cd0*/  LDL.LU R10, [R1+0x13c8] ;  /* 0x0013c800010a7983 */ /* 0x000ee40000300800 */
[----:B------:R-:W3:Y:S02]  /*50ce0*/  LDL.LU R11, [R1+0x13cc] ;  /* 0x0013cc00010b7983 */ /* 0x000ee40000300800 */
[----:B------:R-:W-:-:S02]  /*50cf0*/  IMAD.MOV.U32 R12, RZ, RZ, R26 ;  /* 0x000000ffff0c7224 */ /* 0x000fc400078e001a */
[----:B------:R-:W-:Y:S01]  /*50d00*/  IMAD.MOV.U32 R13, RZ, RZ, R3 ;  /* 0x000000ffff0d7224 */ /* 0x000fe200078e0003 */
[----:B------:R-:W4:Y:S01]  /*50d10*/  LDL.LU R26, [R1+0x46bc] ;  /* 0x0046bc00011a7983 */ /* 0x000f220000300800 */
[----:B------:R-:W4:Y:S03]  /*50d20*/  LDL.LU R3, [R1+0x46b8] ;  /* 0x0046b80001037983 */ /* 0x000f260000300800 */
[----:B------:R1:W-:Y:S02]  /*50d30*/  STL.64 [R1+0x45e0], R12 ;  /* 0x0045e00c01007387 */ /* 0x0003e40000100a00 */
[----:B-1----:R-:W-:Y:S02]  /*50d40*/  IMAD.MOV.U32 R12, RZ, RZ, R0 ;  /* 0x000000ffff0c7224 */ /* 0x002fe400078e0000 */
        /* <DEDUP_REMOVED lines=22> */
[----:B----4-:R-:W-:Y:S02]  /*50eb0*/  IMAD.MOV.U32 R4, RZ, RZ, R3 ;  /* 0x000000ffff047224 */ /* 0x010fe400078e0003 */
[----:B------:R-:W-:Y:S01]  /*50ec0*/  IMAD.MOV.U32 R5, RZ, RZ, R26 ;  /* 0x000000ffff057224 */ /* 0x000fe200078e001a */
[----:B------:R-:W4:Y:S01]  /*50ed0*/  LDL.LU R27, [R1+0x46a4] ;  /* 0x0046a400011b7983 */ /* 0x000f220000300800 */
[----:B------:R-:W-:Y:S02]  /*50ee0*/  IMAD.MOV.U32 R13, RZ, RZ, R28 ;  /* 0x000000ffff0d7224 */ /* 0x000fe400078e001c */
[----:B------:R-:W4:Y:S02]  /*50ef0*/  LDL.LU R28, [R1+0x46a0] ;  /* 0x0046a000011c7983 */ /* 0x000f240000300800 */
[----:B------:R-:W4:Y:S01]  /*50f00*/  LDL.LU R3, [R1+0x469c] ;  /* 0x00469c0001037983 */ /* 0x000f220000300800 */
[----:B------:R-:W4:Y:S01]  /*50f10*/  LDL.LU R26, [R1+0x4698] ;  /* 0x00469800011a7983 */ /* 0x000f220000300800 */
[----:B------:R-:W-:Y:S02]  /*50f20*/  STL.64 [R1+0x4640], R4 ;  /* 0x0046400401007387 */ /* 0x000fe40000100a00 */
[----:B------:R1:W-:Y:S02]  /*50f30*/  STL.64 [R1+0x4628], R12 ;  /* 0x0046280c01007387 */ /* 0x0003e40000100a00 */
[----:B-1----:R-:W-:-:S02]  /*50f40*/  IMAD.MOV.U32 R12, RZ, RZ, R7 ;  /* 0x000000ffff0c7224 */ /* 0x002fc400078e0007 */
[----:B------:R-:W-:Y:S01]  /*50f50*/  IMAD.MOV.U32 R13, RZ, RZ, R6 ;  /* 0x000000ffff0d7224 */ /* 0x000fe200078e0006 */
[----:B---3--:R-:W-:Y:S01]  /*50f60*/  STL.64 [R1+0x45f0], R10 ;  /* 0x0045f00a01007387 */ /* 0x008fe20000100a00 */
[----:B--2---:R1:W-:Y:S03]  /*50f70*/  STL.64 [R1+0x45e8], R8 ;  /* 0x0045e80801007387 */ /* 0x0043e60000100a00 */
[----:B-1----:R-:W2:Y:S01]  /*50f80*/  LDL.LU R8, [R1+0x13f0] ;  /* 0x0013f00001087983 */ /* 0x002ea20000300800 */
[----:B------:R-:W2:Y:S02]  /*50f90*/  LDL.LU R9, [R1+0x13f4] ;  /* 0x0013f40001097983 */ /* 0x000ea40000300800 */
[----:B------:R-:W3:Y:S02]  /*50fa0*/  LDL.LU R10, [R1+0x13f8] ;  /* 0x0013f800010a7983 */ /* 0x000ee40000300800 */
[----:B------:R-:W3:Y:S01]  /*50fb0*/  LDL.LU R11, [R1+0x13fc] ;  /* 0x0013fc00010b7983 */ /* 0x000ee20000300800 */
[----:B------:R1:W-:Y:S01]  /*50fc0*/  STL.64 [R1+0x4648], R12 ;  /* 0x0046480c01007387 */ /* 0x0003e20000100a00 */
[----:B------:R-:W2:Y:S02]  /*50fd0*/  LDL.LU R4, [R1+0x1440] ;  /* 0x0014400001047983 */ /* 0x000ea40000300800 */
[----:B------:R-:W2:Y:S02]  /*50fe0*/  LDL.LU R5, [R1+0x1444] ;  /* 0x0014440001057983 */ /* 0x000ea40000300800 */
[----:B------:R-:W2:Y:S01]  /*50ff0*/  LDL.LU R6, [R1+0x1448] ;  /* 0x0014480001067983 */ /* 0x000ea20000300800 */
[----:B------:R-:W2:Y:S01]  /*51000*/  LDL.LU R7, [R1+0x144c] ;  /* 0x00144c0001077983 */ /* 0x000ea20000300800 */
[----:B-1----:R-:W-:-:S02]  /*51010*/  IMAD.MOV.U32 R12, RZ, RZ, R25 ;  /* 0x000000ffff0c7224 */ /* 0x002fc400078e0019 */
[----:B------:R-:W-:Y:S02]  /*51020*/  IMAD.MOV.U32 R13, RZ, RZ, R24 ;  /* 0x000000ffff0d7224 */ /* 0x000fe400078e0018 */
[----:B----4-:R-:W-:Y:S02]  /*51030*/  IMAD.MOV.U32 R24, RZ, RZ, R28 ;  /* 0x000000ffff187224 */ /* 0x010fe400078e001c */
[----:B------:R-:W-:Y:S01]  /*51040*/  IMAD.MOV.U32 R25, RZ, RZ, R27 ;  /* 0x000000ffff197224 */ /* 0x000fe200078e001b */
[----:B--2---:R-:W-:Y:S01]  /*51050*/  STL.64 [R1+0x4658], R6 ;  /* 0x0046580601007387 */ /* 0x004fe20000100a00 */
[----:B------:R-:W-:Y:S03]  /*51060*/  STL.64 [R1+0x4650], R4 ;  /* 0x0046500401007387 */ /* 0x000fe60000100a00 */
[----:B------:R-:W-:Y:S02]  /*51070*/  STL.64 [R1+0x4680], R24 ;  /* 0x0046801801007387 */ /* 0x000fe40000100a00 */
[----:B------:R1:W-:Y:S02]  /*51080*/  STL.64 [R1+0x4660], R12 ;  /* 0x0046600c01007387 */ /* 0x0003e40000100a00 */
[----:B-1----:R-:W2:Y:S01]  /*51090*/  LDL.LU R12, [R1+0x1460] ;  /* 0x00146000010c7983 */ /* 0x002ea20000300800 */
[----:B------:R-:W2:Y:S02]  /*510a0*/  LDL.LU R13, [R1+0x1464] ;  /* 0x00146400010d7983 */ /* 0x000ea40000300800 */
[----:B------:R-:W4:Y:S02]  /*510b0*/  LDL.LU R14, [R1+0x1468] ;  /* 0x00146800010e7983 */ /* 0x000f240000300800 */
[----:B------:R-:W4:Y:S02]  /*510c0*/  LDL.LU R15, [R1+0x146c] ;  /* 0x00146c00010f7983 */ /* 0x000f240000300800 */
[----:B----4-:R-:W-:Y:S01]  /*510d0*/  STL.64 [R1+0x4678], R14 ;  /* 0x0046780e01007387 */ /* 0x010fe20000100a00 */
[----:B--2---:R1:W-:Y:S03]  /*510e0*/  STL.64 [R1+0x4670], R12 ;  /* 0x0046700c01007387 */ /* 0x0043e60000100a00 */
[----:B-1----:R-:W2:Y:S01]  /*510f0*/  LDL.LU R12, [R1+0x1470] ;  /* 0x00147000010c7983 */ /* 0x002ea20000300800 */
[----:B------:R-:W2:Y:S02]  /*51100*/  LDL.LU R13, [R1+0x1474] ;  /* 0x00147400010d7983 */ /* 0x000ea40000300800 */
[----:B------:R-:W4:Y:S02]  /*51110*/  LDL.LU R14, [R1+0x1478] ;  /* 0x00147800010e7983 */ /* 0x000f240000300800 */
[----:B------:R-:W4:Y:S02]  /*51120*/  LDL.LU R15, [R1+0x147c] ;  /* 0x00147c00010f7983 */ /* 0x000f240000300800 */
[----:B----4-:R-:W-:Y:S01]  /*51130*/  STL.64 [R1+0x4690], R14 ;  /* 0x0046900e01007387 */ /* 0x010fe20000100a00 */
[----:B--2---:R1:W-:Y:S03]  /*51140*/  STL.64 [R1+0x4688], R12 ;  /* 0x0046880c01007387 */ /* 0x0043e60000100a00 */
[----:B-1----:R-:W0:Y:S01]  /*51150*/  LDL.LU R12, [R1+0x1480] ;  /* 0x00148000010c7983 */ /* 0x002e220000300800 */
[----:B------:R-:W0:Y:S02]  /*51160*/  LDL.LU R13, [R1+0x1484] ;  /* 0x00148400010d7983 */ /* 0x000e240000300800 */
[----:B------:R-:W0:Y:S02]  /*51170*/  LDL.LU R14, [R1+0x1488] ;  /* 0x00148800010e7983 */ /* 0x000e240000300800 */
[----:B------:R-:W0:Y:S01]  /*51180*/  LDL.LU R15, [R1+0x148c] ;  /* 0x00148c00010f7983 */ /* 0x000e220000300800 */
[----:B------:R-:W2:Y:S01]  /*51190*/  LDL.LU R4, [R1+0x1450] ;  /* 0x0014500001047983 */ /* 0x000ea20000300800 */
[----:B------:R-:W2:Y:S02]  /*511a0*/  LDL.LU R5, [R1+0x1454] ;  /* 0x0014540001057983 */ /* 0x000ea40000300800 */
[----:B------:R-:W2:Y:S02]  /*511b0*/  LDL.LU R6, [R1+0x1458] ;  /* 0x0014580001067983 */ /* 0x000ea40000300800 */
[----:B------:R-:W2:Y:S01]  /*511c0*/  LDL.LU R7, [R1+0x145c] ;  /* 0x00145c0001077983 */ /* 0x000ea20000300800 */
[----:B---3--:R-:W-:Y:S01]  /*511d0*/  STL.64 [R1+0x4608], R10 ;  /* 0x0046080a01007387 */ /* 0x008fe20000100a00 */
[----:B------:R1:W-:Y:S03]  /*511e0*/  STL.64 [R1+0x4600], R8 ;  /* 0x0046000801007387 */ /* 0x0003e60000100a00 */
[----:B-1----:R-:W3:Y:S01]  /*511f0*/  LDL.LU R8, [R1+0x1400] ;  /* 0x0014000001087983 */ /* 0x002ee20000300800 */
[----:B------:R-:W3:Y:S02]  /*51200*/  LDL.LU R9, [R1+0x1404] ;  /* 0x0014040001097983 */ /* 0x000ee40000300800 */
[----:B------:R-:W4:Y:S02]  /*51210*/  LDL.LU R10, [R1+0x1408] ;  /* 0x00140800010a7983 */ /* 0x000f240000300800 */
[----:B------:R-:W4:Y:S02]  /*51220*/  LDL.LU R11, [R1+0x140c] ;  /* 0x00140c00010b7983 */ /* 0x000f240000300800 */
[----:B------:R-:W-:-:S02]  /*51230*/  IMAD.MOV.U32 R24, RZ, RZ, R26 ;  /* 0x000000ffff187224 */ /* 0x000fc400078e001a */
[----:B------:R-:W-:Y:S01]  /*51240*/  IMAD.MOV.U32 R25, RZ, RZ, R3 ;  /* 0x000000ffff197224 */ /* 0x000fe200078e0003 */
[----:B----4-:R-:W-:Y:S01]  /*51250*/  STL.64 [R1+0x4620], R10 ;  /* 0x0046200a01007387 */ /* 0x010fe20000100a00 */
[----:B---3--:R1:W-:Y:S03]  /*51260*/  STL.64 [R1+0x4618], R8 ;  /* 0x0046180801007387 */ /* 0x0083e60000100a00 */
[----:B-1----:R-:W3:Y:S01]  /*51270*/  LDL.LU R8, [R1+0x1410] ;  /* 0x0014100001087983 */ /* 0x002ee20000300800 */
[----:B------:R-:W3:Y:S02]  /*51280*/  LDL.LU R9, [R1+0x1414] ;  /* 0x0014140001097983 */ /* 0x000ee40000300800 */
[----:B------:R-:W4:Y:S02]  /*51290*/  LDL.LU R10, [R1+0x1418] ;  /* 0x00141800010a7983 */ /* 0x000f240000300800 */
[----:B------:R-:W4:Y:S01]  /*512a0*/  LDL.LU R11, [R1+0x141c] ;  /* 0x00141c00010b7983 */ /* 0x000f220000300800 */
[C---:B0-----:R-:W-:Y:S01]  /*512b0*/  HMMA.16816.F32.BF16 R24, R20.reuse, R24, R12 ;  /* 0x000000181418723c */ /* 0x041fe2000004180c */
[----:B----4-:R-:W-:Y:S01]  /*512c0*/  STL.64 [R1+0x4638], R10 ;  /* 0x0046380a01007387 */ /* 0x010fe20000100a00 */
[----:B---3--:R0:W-:Y:S03]  /*512d0*/  STL.64 [R1+0x4630], R8 ;  /* 0x0046300801007387 */ /* 0x0081e60000100a00 */
[----:B0-----:R-:W3:Y:S01]  /*512e0*/  LDL.LU R8, [R1+0x1420] ;  /* 0x0014200001087983 */ /* 0x001ee20000300800 */
[----:B------:R-:W3:Y:S02]  /*512f0*/  LDL.LU R9, [R1+0x1424] ;  /* 0x0014240001097983 */ /* 0x000ee40000300800 */
[----:B------:R-:W3:Y:S02]  /*51300*/  LDL.LU R10, [R1+0x1428] ;  /* 0x00142800010a7983 */ /* 0x000ee40000300800 */
[----:B------:R-:W3:Y:S01]  /*51310*/  LDL.LU R11, [R1+0x142c] ;  /* 0x00142c00010b7983 */ /* 0x000ee20000300800 */
[----:B------:R-:W-:Y:S01]  /*51320*/  STL.64 [R1+0x4570], R18 ;  /* 0x0045701201007387 */ /* 0x000fe20000100a00 */
[----:B------:R0:W-:Y:S03]  /*51330*/  STL.64 [R1+0x4568], R16 ;  /* 0x0045681001007387 */ /* 0x0001e60000100a00 */
[----:B0-----:R-:W4:Y:S01]  /*51340*/  LDL.LU R16, [R1+0x1430] ;  /* 0x0014300001107983 */ /* 0x001f220000300800 */
[----:B------:R-:W4:Y:S02]  /*51350*/  LDL.LU R17, [R1+0x1434] ;  /* 0x0014340001117983 */ /* 0x000f240000300800 */
[----:B------:R-:W4:Y:S02]  /*51360*/  LDL.LU R18, [R1+0x1438] ;  /* 0x0014380001127983 */ /* 0x000f240000300800 */
[----:B------:R-:W4:Y:S01]  /*51370*/  LDL.LU R19, [R1+0x143c] ;  /* 0x00143c0001137983 */ /* 0x000f220000300800 */
[----:B------:R-:W2:Y:S01]  /*51380*/  LDL.LU.64 R14, [R1+0x4690] ;  /* 0x00469000010e7983 */ /* 0x000ea20000300a00 */
[----:B------:R-:W2:Y:S02]  /*51390*/  LDL.LU.64 R12, [R1+0x4688] ;  /* 0x00468800010c7983 */ /* 0x000ea40000300a00 */
[----:B------:R0:W-:Y:S02]  /*513a0*/  STL.64 [R1+0x130], R24 ;  /* 0x0001301801007387 */ /* 0x0001e40000100a00 */
[----:B------:R2:W-:Y:S01]  /*513b0*/  STL.64 [R1+0x138], R26 ;  /* 0x0001381a01007387 */ /* 0x0005e20000100a00 */
        /* <DEDUP_REMOVED lines=8> */
[C---:B--2---:R-:W-:Y:S11]  /*51440*/  HMMA.16816.F32.BF16 R12, R20.reuse, R24, R12 ;  /* 0x00000018140c723c */ /* 0x044ff6000004180c */
[----:B------:R-:W-:Y:S11]  /*51450*/  @!UPT UIADD3 URZ, URZ, URZ, URZ ;  /* 0x0000003f3f3ff290 */ /* 0x000ff6000fffe03f */
[----:B------:R-:W-:Y:S01]  /*51460*/  @!UPT UIADD3 URZ, URZ, URZ, URZ ;  /* 0x0000003f3f3ff290 */ /* 0x000fe2000fffe03f */
[----:B------:R0:W-:Y:S01]  /*51470*/  STL.64 [R1+0x110], R12 ;  /* 0x0001100c01007387 */ /* 0x0001e20000100a00 */
[----:B------:R1:W-:Y:S03]  /*51480*/  STL.64 [R1+0x118], R14 ;  /* 0x0001180e01007387 */ /* 0x0003e60000100a00 */
[----:B0-----:R-:W1:Y:S01]  /*51490*/  LDL.LU.64 R12, [R1+0x4660] ;  /* 0x00466000010c7983 */ /* 0x001e620000300a00 */
[----:B------:R0:W-:Y:S01]  /*514a0*/  STL.64 [R1+0x4538], R24 ;  /* 0x0045381801007387 */ /* 0x0001e20000100a00 */
[----:B-1----:R-:W-:Y:S02]  /*514b0*/  HMMA.16816.F32.BF16 R12, R20, R12, R4 ;  /* 0x0000000c140c723c */ /* 0x002fe40000041804 */
[----:B------:R-:W2:Y:S01]  /*514c0*/  LDL.LU.64 R6, [R1+0x4658] ;  /* 0x0046580001067983 */ /* 0x000ea20000300a00 */
[----:B------:R-:W2:Y:S02]  /*514d0*/  LDL.LU.64 R4, [R1+0x4650] ;  /* 0x0046500001047983 */ /* 0x000ea40000300a00 */
[----:B0-----:R-:W-:-:S02]  /*514e0*/  IMAD.MOV.U32 R24, RZ, RZ, R2 ;  /* 0x000000ffff187224 */ /* 0x001fc400078e0002 */
[----:B------:R-:W-:Y:S11]  /*514f0*/  IMAD.MOV.U32 R25, RZ, RZ, R0 ;  /* 0x000000ffff197224 */ /* 0x000ff600078e0000 */
[----:B------:R-:W-:Y:S05]  /*51500*/  @!UPT UIADD3 URZ, URZ, URZ, URZ ;  /* 0x0000003f3f3ff290 */ /* 0x000fea000fffe03f */
[----:B------:R0:W-:Y:S01]  /*51510*/  STL.64 [R1+0xc0], R12 ;  /* 0x0000c00c01007387 */ /* 0x0001e20000100a00 */
[----:B------:R-:W-:Y:S03]  /*51520*/  STL.64 [R1+0xc8], R14 ;  /* 0x0000c80e01007387 */ /* 0x000fe60000100a00 */
[----:B0-----:R-:W3:Y:S01]  /*51530*/  LDL.LU.64 R12, [R1+0x4648] ;  /* 0x00464800010c7983 */ /* 0x001ee20000300a00 */
[C---:B--2---:R-:W-:Y:S03]  /*51540*/  HMMA.16816.F32.BF16 R24, R20.reuse, R24, R4 ;  /* 0x000000181418723c */ /* 0x044fe60000041804 */
[----:B------:R-:W4:Y:S05]  /*51550*/  LDL.LU.64 R4, [R1+0x4640] ;  /* 0x0046400001047983 */ /* 0x000f2a0000300a00 */
[C---:B----4-:R-:W-:Y:S01]  /*51560*/  HMMA.16816.F32.BF16 R4, R20.reuse, R4, R16 ;  /* 0x000000041404723c */ /* 0x050fe20000041810 */
        /* <DEDUP_REMOVED lines=9> */
[----:B0-----:R-:W4:Y:S01]  /*51600*/  LDL.LU R4, [R1+0x13a0] ;  /* 0x0013a00001047983 */ /* 0x001f220000300800 */
[----:B------:R-:W4:Y:S02]  /*51610*/  LDL.LU R5, [R1+0x13a4] ;  /* 0x0013a40001057983 */ /* 0x000f240000300800 */
[----:B-1----:R-:W4:Y:S02]  /*51620*/  LDL.LU R6, [R1+0x13a8] ;  /* 0x0013a80001067983 */ /* 0x002f240000300800 */
[----:B------:R-:W4:Y:S01]  /*51630*/  LDL.LU R7, [R1+0x13ac] ;  /* 0x0013ac0001077983 */ /* 0x000f220000300800 */
[----:B------:R-:W2:Y:S01]  /*51640*/  LDL.64 R24, [R1+0xf0] ;  /* 0x0000f00001187983 */ /* 0x000ea20000100a00 */
[C---:B---3--:R-:W-:Y:S03]  /*51650*/  HMMA.16816.F32.BF16 R12, R20.reuse, R12, R8 ;  /* 0x0000000c140c723c */ /* 0x048fe60000041808 */
[----:B--2---:R0:W-:Y:S04]  /*51660*/  STL.64 [R1+0x4550], R24 ;  /* 0x0045501801007387 */ /* 0x0041e80000100a00 */
[----:B0-----:R-:W2:Y:S01]  /*51670*/  LDL.64 R24, [R1+0x100] ;  /* 0x0001000001187983 */ /* 0x001ea20000100a00 */
[----:B------:R-:W3:Y:S02]  /*51680*/  LDL.LU.64 R10, [R1+0x4638] ;  /* 0x00463800010a7983 */ /* 0x000ee40000300a00 */
[----:B------:R-:W3:Y:S11]  /*51690*/  LDL.LU.64 R8, [R1+0x4630] ;  /* 0x0046300001087983 */ /* 0x000ef60000300a00 */
[----:B------:R-:W-:Y:S02]  /*516a0*/  @!UPT UIADD3 URZ, URZ, URZ, URZ ;  /* 0x0000003f3f3ff290 */ /* 0x000fe4000fffe03f */
[----:B------:R0:W-:Y:S01]  /*516b0*/  STL.64 [R1+0x370], R12 ;  /* 0x0003700c01007387 */ /* 0x0001e20000100a00 */
[----:B------:R3:W-:Y:S04]  /*516c0*/  STL.64 [R1+0x378], R14 ;  /* 0x0003780e01007387 */ /* 0x0007e80000100a00 */
        /* <DEDUP_REMOVED lines=42> */
[----:B0-----:R-:W2:Y:S01]  /*51970*/  LDL.LU.64 R14, [R1+0x4598] ;  /* 0x00459800010e7983 */ /* 0x001ea20000300a00 */
[----:B------:R-:W3:Y:S02]  /*51980*/  LDL.LU.64 R12, [R1+0x4590] ;  /* 0x00459000010c7983 */ /* 0x000ee40000300a00 */
[C---:B---3--:R-:W-:Y:S11]  /*51990*/  HMMA.16816.F32.BF16 R8, R20.reuse, R12, R8 ;  /* 0x0000000c1408723c */ /* 0x048ff60000041808 */
[----:B------:R-:W-:Y:S11]  /*519a0*/  @!UPT UIADD3 URZ, URZ, URZ, URZ ;  /* 0x0000003f3f3ff290 */ /* 0x000ff6000fffe03f */
[----:B------:R-:W-:Y:S01]  /*519b0*/  @!UPT UIADD3 URZ, URZ, URZ, URZ ;  /* 0x0000003f3f3ff290 */ /* 0x000fe2000fffe03f */
[----:B------:R-:W-:Y:S01]  /*519c0*/  STL.64 [R1+0x300], R8 ;  /* 0x0003000801007387 */ /* 0x000fe20000100a00 */
[----:B------:R0:W-:Y:S03]  /*519d0*/  STL.64 [R1+0x308], R10 ;  /* 0x0003080a01007387 */ /* 0x0001e60000100a00 */
[----:B0-----:R-:W3:Y:S01]  /*519e0*/  LDL.LU R10, [R1+0x4588] ;  /* 0x00458800010a7983 */ /* 0x001ee20000300800 */
[----:B------:R-:W4:Y:S02]  /*519f0*/  LDL.LU.64 R8, [R1+0x4580] ;  /* 0x0045800001087983 */ /* 0x000f240000300a00 */
[----:B--2---:R-:W-:Y:S02]  /*51a00*/  STL.64 [R1+0x4490], R14 ;  /* 0x0044900e01007387 */ /* 0x004fe40000100a00 */
[----:B------:R0:W-:Y:S02]  /*51a10*/  STL.64 [R1+0x4488], R12 ;  /* 0x0044880c01007387 */ /* 0x0001e40000100a00 */
[----:B0-----:R-:W2:Y:S04]  /*51a20*/  LDL.64 R12, [R1+0xa0] ;  /* 0x0000a000010c7983 */ /* 0x001ea80000100a00 */
        /* <DEDUP_REMOVED lines=17> */
[----:B------:R-:W2:Y:S02]  /*51b40*/  LDL.LU R15, [R1+0x139c] ;  /* 0x00139c00010f7983 */ /* 0x000ea40000300800 */
[----:B------:R0:W-:Y:S01]  /*51b50*/  STL.64 [R1+0x2f0], R4 ;  /* 0x0002f00401007387 */ /* 0x0001e20000100a00 */
[----:B------:R-:W-:Y:S03]  /*51b60*/  STL.64 [R1+0x2f8], R6 ;  /* 0x0002f80601007387 */ /* 0x000fe60000100a00 */
[----:B0-----:R-:W4:Y:S02]  /*51b70*/  LDL.LU.64 R4, [R1+0x4578] ;  /* 0x0045780001047983 */ /* 0x001f240000300a00 */
[----:B----4-:R-:W-:Y:S02]  /*51b80*/  HMMA.16816.F32.BF16 R20, R20, R4, R16 ;  /* 0x000000041414723c */ /* 0x010fe40000041810 */
[----:B------:R-:W2:Y:S01]  /*51b90*/  LDL.LU.64 R18, [R1+0x4570] ;  /* 0x0045700001127983 */ /* 0x000ea20000300a00 */
[----:B------:R-:W2:Y:S02]  /*51ba0*/  LDL.LU.64 R16, [R1+0x4568] ;  /* 0x0045680001107983 */ /* 0x000ea40000300a00 */
[----:B------:R-:W-:-:S02]  /*51bb0*/  IMAD.MOV.U32 R11, RZ, RZ, R24 ;  /* 0x000000ffff0b7224 */ /* 0x000fc400078e0018 */
[----:B------:R-:W-:Y:S11]  /*51bc0*/  IMAD.MOV.U32 R3, RZ, RZ, R25 ;  /* 0x000000ffff037224 */ /* 0x000ff600078e0019 */
[----:B------:R-:W-:Y:S05]  /*51bd0*/  @!UPT UIADD3 URZ, URZ, URZ, URZ ;  /* 0x0000003f3f3ff290 */ /* 0x000fea000fffe03f */
[----:B------:R0:W-:Y:S01]  /*51be0*/  STL.64 [R1+0x70], R20 ;  /* 0x0000701401007387 */ /* 0x0001e20000100a00 */
[----:B------:R1:W-:Y:S03]  /*51bf0*/  STL.64 [R1+0x78], R22 ;  /* 0x0000781601007387 */ /* 0x0003e60000100a00 */
[----:B0-----:R-:W4:Y:S01]  /*51c00*/  LDL.LU R20, [R1+0x1350] ;  /* 0x0013500001147983 */ /* 0x001f220000300800 */
[----:B------:R-:W4:Y:S02]  /*51c10*/  LDL.LU R21, [R1+0x1354] ;  /* 0x0013540001157983 */ /* 0x000f240000300800 */
[----:B-1----:R-:W4:Y:S02]  /*51c20*/  LDL.LU R22, [R1+0x1358] ;  /* 0x0013580001167983 */ /* 0x002f240000300800 */
[----:B------:R-:W4:Y:S01]  /*51c30*/  LDL.LU R23, [R1+0x135c] ;  /* 0x00135c0001177983 */ /* 0x000f220000300800 */
        /* <DEDUP_REMOVED lines=10> */
[----:B---3--:R-:W-:Y:S02]  /*51ce0*/  STL [R1+0x4500], R10 ;  /* 0x0045000a01007387 */ /* 0x008fe40000100800 */
[----:B------:R0:W-:Y:S02]  /*51cf0*/  STL.64 [R1+0x44f8], R8 ;  /* 0x0044f80801007387 */ /* 0x0001e40000100a00 */
[----:B0-----:R-:W3:Y:S01]  /*51d00*/  LDL.64 R8, [R1+0xd0] ;  /* 0x0000d00001087983 */ /* 0x001ee20000100a00 */
        /* <DEDUP_REMOVED lines=11> */
[----:B------:R0:W-:Y:S03]  /*51dc0*/  STL.64 [R1+0x44f0], R4 ;  /* 0x0044f00401007387 */ /* 0x0001e60000100a00 */
        /* <DEDUP_REMOVED lines=8> */
[----:B------:R-:W-:Y:S03]  /*51e50*/  STL.64 [R1+0x248], R14 ;  /* 0x0002480e01007387 */ /* 0x000fe60000100a00 */
[----:B0-----:R-:W4:Y:S01]  /*51e60*/  LDL.LU.64 R12, [R1+0x4530] ;  /* 0x00453000010c7983 */ /* 0x001f220000300a00 */
[----:B---3--:R-:W-:Y:S01]  /*51e70*/  HMMA.16816.F32.BF16 R4, R16, R8, R4 ;  /* 0x000000081004723c */ /* 0x008fe20000041804 */
[----:B------:R0:W-:Y:S11]  /*51e80*/  STL.64 [R1+0x4428], R24 ;  /* 0x0044281801007387 */ /* 0x0001f60000100a00 */
[----:B------:R-:W-:Y:S11]  /*51e90*/  @!UPT UIADD3 URZ, URZ, URZ, URZ ;  /* 0x0000003f3f3ff290 */ /* 0x000ff6000fffe03f */
[----:B------:R-:W-:Y:S01]  /*51ea0*/  STL.64 [R1+0x230], R4 ;  /* 0x0002300401007387 */ /* 0x000fe20000100a00 */
[----:B------:R4:W-:Y:S02]  /*51eb0*/  STL.64 [R1+0x238], R6 ;  /* 0x0002380601007387 */ /* 0x0009e40000100a00 */
[----:B0-----:R-:W-:Y:S02]  /*51ec0*/  IMAD.MOV.U32 R24, RZ, RZ, R9 ;  /* 0x000000ffff187224 */ /* 0x001fe400078e0009 */
[----:B------:R-:W-:-:S03]  /*51ed0*/  IMAD.MOV.U32 R25, RZ, RZ, R8 ;  /* 0x000000ffff197224 */ /* 0x000fc600078e0008 */
[----:B------:R-:W-:Y:S02]  /*51ee0*/  STL [R1+0x4464], R24 ;  /* 0x0044641801007387 */ /* 0x000fe40000100800 */
[----:B------:R-:W-:Y:S01]  /*51ef0*/  STL [R1+0x4460], R25 ;  /* 0x0044601901007387 */ /* 0x000fe20000100800 */
[----:B----4-:R-:W-:Y:S11]  /*51f00*/  HMMA.16816.F32.BF16 R4, R16, R12, R20 ;  /* 0x0000000c1004723c */ /* 0x010ff60000041814 */
        /* <DEDUP_REMOVED lines=8> */
[----:B------:R-:W4:Y:S02]  /*51f90*/  LDL.64 R8, [R1+0x60] ;  /* 0x0000600001087983 */ /* 0x000f240000100a00 */
[----:B----4-:R0:W-:Y:S04]  /*51fa0*/  STL.64 [R1+0x4518], R8 ;  /* 0x0045180801007387 */ /* 0x0101e80000100a00 */
[----:B0-----:R-:W4:Y:S01]  /*51fb0*/  LDL.64 R8, [R1+0x90] ;  /* 0x0000900001087983 */ /* 0x001f220000100a00 */
[----:B---3--:R-:W-:Y:S02]  /*51fc0*/  STL.64 [R1+0x44b8], R22 ;  /* 0x0044b81601007387 */ /* 0x008fe40000100a00 */
[----:B--2---:R0:W-:Y:S02]  /*51fd0*/  STL.64 [R1+0x44b0], R20 ;  /* 0x0044b01401007387 */ /* 0x0041e40000100a00 */
[----:B0-----:R-:W2:Y:S04]  /*51fe0*/  LDL.64 R20, [R1+0x20] ;  /* 0x0000200001147983 */ /* 0x001ea80000100a00 */
[----:B--2---:R0:W-:Y:S04]  /*51ff0*/  STL.64 [R1+0x44c8], R20 ;  /* 0x0044c81401007387 */ /* 0x0041e80000100a00 */
[----:B0-----:R-:W2:Y:S01]  /*52000*/  LDL.64 R20, [R1+0x30] ;  /* 0x0000300001147983 */ /* 0x001ea20000100a00 */
[----:B------:R-:W-:-:S02]  /*52010*/  IMAD.MOV.U32 R27, RZ, RZ, R12 ;  /* 0x000000ffff1b7224 */ /* 0x000fc400078e000c */
[----:B------:R-:W-:Y:S01]  /*52020*/  IMAD.MOV.U32 R26, RZ, RZ, R13 ;  /* 0x000000ffff1a7224 */ /* 0x000fe200078e000d */
[----:B--2---:R-:W-:Y:S01]  /*52030*/  STL.64 [R1+0x44e0], R20 ;  /* 0x0044e01401007387 */ /* 0x004fe20000100a00 */
[----:B------:R-:W2:Y:S03]  /*52040*/  LDL.64 R12, [R1] ;  /* 0x00000000010c7983 */ /* 0x000ea60000100a00 */
[----:B--2---:R0:W-:Y:S04]  /*52050*/  STL.64 [R1+0x44a8], R12 ;  /* 0x0044a80c01007387 */ /* 0x0041e80000100a00 */
[----:B0-----:R-:W2:Y:S04]  /*52060*/  LDL.64 R12, [R1+0x10] ;  /* 0x00001000010c7983 */ /* 0x001ea80000100a00 */
[----:B--2---:R0:W-:Y:S04]  /*52070*/  STL.64 [R1+0x44c0], R12 ;  /* 0x0044c00c01007387 */ /* 0x0041e80000100a00 */
        /* <DEDUP_REMOVED lines=20> */
[----:B------:R-:W3:Y:S01]  /*521c0*/  LDL.64 R20, [R1+0x40] ;  /* 0x0000400001147983 */ /* 0x000ee20000100a00 */
[----:B----4-:R-:W-:-:S02]  /*521d0*/  IMAD.MOV.U32 R29, RZ, RZ, R8 ;  /* 0x000000ffff1d7224 */ /* 0x010fc400078e0008 */
[----:B------:R-:W-:Y:S01]  /*521e0*/  IMAD.MOV.U32 R28, RZ, RZ, R9 ;  /* 0x000000ffff1c7224 */ /* 0x000fe200078e0009 */
[C---:B--2---:R-:W-:Y:S01]  /*521f0*/  HMMA.16816.F32.BF16 R4, R16.reuse, R8, R4 ;  /* 0x000000081004723c */ /* 0x044fe20000041804 */
[----:B---3--:R0:W-:Y:S04]  /*52200*/  STL.64 [R1+0x44e8], R20 ;  /* 0x0044e81401007387 */ /* 0x0081e80000100a00 */
[----:B0-----:R-:W2:Y:S01]  /*52210*/  LDL.64 R20, [R1+0x50] ;  /* 0x0000500001147983 */ /* 0x001ea20000100a00 */
[----:B------:R-:W-:Y:S02]  /*52220*/  STL.64 [R1+0x44d8], R14 ;  /* 0x0044d80e01007387 */ /* 0x000fe40000100a00 */
[----:B------:R0:W-:Y:S02]  /*52230*/  STL.64 [R1+0x44d0], R12 ;  /* 0x0044d00c01007387 */ /* 0x0001e40000100a00 */
[----:B0-----:R-:W3:Y:S01]  /*52240*/  LDL.LU R12, [R1+0x11e0] ;  /* 0x0011e000010c7983 */ /* 0x001ee20000300800 */
[----:B------:R-:W3:Y:S02]  /*52250*/  LDL.LU R13, [R1+0x11e4] ;  /* 0x0011e400010d7983 */ /* 0x000ee40000300800 */
[----:B------:R-:W3:Y:S02]  /*52260*/  LDL.LU R14, [R1+0x11e8] ;  /* 0x0011e800010e7983 */ /* 0x000ee40000300800 */
[----:B------:R-:W3:Y:S01]  /*52270*/  LDL.LU R15, [R1+0x11ec] ;  /* 0x0011ec00010f7983 */ /* 0x000ee20000300800 */
[----:B------:R0:W-:Y:S01]  /*52280*/  STL [R1+0x446c], R26 ;  /* 0x00446c1a01007387 */ /* 0x0001e20000100800 */
[----:B------:R1:W-:Y:S02]  /*52290*/  STL [R1+0x4468], R27 ;  /* 0x0044681b01007387 */ /* 0x0003e40000100800 */
[----:B------:R-:W4:Y:S02]  /*522a0*/  LDL.LU R24, [R1+0x11f0] ;  /* 0x0011f00001187983 */ /* 0x000f240000300800 */
[----:B------:R-:W4:Y:S01]  /*522b0*/  LDL.LU R25, [R1+0x11f4] ;  /* 0x0011f40001197983 */ /* 0x000f220000300800 */
[----:B0-----:R-:W4:Y:S01]  /*522c0*/  LDL.LU R26, [R1+0x11f8] ;  /* 0x0011f800011a7983 */ /* 0x001f220000300800 */
[----:B-1----:R-:W4:Y:S02]  /*522d0*/  LDL.LU R27, [R1+0x11fc] ;  /* 0x0011fc00011b7983 */ /* 0x002f240000300800 */
[----:B------:R-:W-:Y:S02]  /*522e0*/  STL.64 [R1+0xae0], R4 ;  /* 0x000ae00401007387 */ /* 0x000fe40000100a00 */
[----:B------:R0:W-:Y:S02]  /*522f0*/  STL.64 [R1+0xae8], R6 ;  /* 0x000ae80601007387 */ /* 0x0001e40000100a00 */
        /* <DEDUP_REMOVED lines=13> */
[----:B------:R-:W2:Y:S02]  /*523d0*/  LDL.LU R10, [R1+0x4500] ;  /* 0x00450000010a7983 */ /* 0x000ea40000300800 */
[----:B------:R-:W3:Y:S01]  /*523e0*/  LDL.LU.64 R8, [R1+0x44f8] ;  /* 0x0044f80001087983 */ /* 0x000ee20000300a00 */
[----:B--2---:R-:W-:Y:S01]  /*523f0*/  STL.64 [R1+0x4480], R10 ;  /* 0x0044800a01007387 */ /* 0x004fe20000100a00 */
[----:B---3--:R0:W-:Y:S03]  /*52400*/  STL.64 [R1+0x4478], R8 ;  /* 0x0044780801007387 */ /* 0x0081e60000100a00 */
[----:B0-----:R-:W2:Y:S01]  /*52410*/  LDL.LU R8, [R1+0x11a0] ;  /* 0x0011a00001087983 */ /* 0x001ea20000300800 */
[----:B------:R-:W2:Y:S02]  /*52420*/  LDL.LU R9, [R1+0x11a4] ;  /* 0x0011a40001097983 */ /* 0x000ea40000300800 */
[----:B------:R-:W3:Y:S02]  /*52430*/  LDL.LU R10, [R1+0x11a8] ;  /* 0x0011a800010a7983 */ /* 0x000ee40000300800 */
[----:B------:R-:W3:Y:S01]  /*52440*/  LDL.LU R11, [R1+0x11ac] ;  /* 0x0011ac00010b7983 */ /* 0x000ee20000300800 */
[C---:B------:R-:W-:Y:S01]  /*52450*/  HMMA.16816.F32.BF16 R4, R16.reuse, R20, R4 ;  /* 0x000000141004723c */ /* 0x040fe20000041804 */
[----:B---3--:R-:W-:Y:S01]  /*52460*/  STL.64 [R1+0x44a0], R10 ;  /* 0x0044a00a01007387 */ /* 0x008fe20000100a00 */
[----:B--2---:R0:W-:Y:S03]  /*52470*/  STL.64 [R1+0x4498], R8 ;  /* 0x0044980801007387 */ /* 0x0041e60000100a00 */
[----:B0-----:R-:W2:Y:S01]  /*52480*/  LDL.LU R8, [R1+0x11b0] ;  /* 0x0011b00001087983 */ /* 0x001ea20000300800 */
[----:B------:R-:W2:Y:S02]  /*52490*/  LDL.LU R9, [R1+0x11b4] ;  /* 0x0011b40001097983 */ /* 0x000ea40000300800 */
[----:B------:R-:W2:Y:S02]  /*524a0*/  LDL.LU R10, [R1+0x11b8] ;  /* 0x0011b800010a7983 */ /* 0x000ea40000300800 */
[----:B------:R-:W2:Y:S11]  /*524b0*/  LDL.LU R11, [R1+0x11bc] ;  /* 0x0011bc00010b7983 */ /* 0x000eb60000300800 */
[----:B------:R-:W-:Y:S02]  /*524c0*/  @!UPT UIADD3 URZ, URZ, URZ, URZ ;  /* 0x0000003f3f3ff290 */ /* 0x000fe4000fffe03f */
[----:B------:R0:W-:Y:S01]  /*524d0*/  STL.64 [R1+0x1560], R4 ;  /* 0x0015600401007387 */ /* 0x0001e20000100a00 */
[----:B------:R1:W-:Y:S03]  /*524e0*/  STL.64 [R1+0x1568], R6 ;  /* 0x0015680601007387 */ /* 0x0003e60000100a00 */
[----:B0-----:R-:W3:Y:S01]  /*524f0*/  LDL.LU.64 R4, [R1+0x44f0] ;  /* 0x0044f00001047983 */ /* 0x001ee20000300a00 */
[----:B-1----:R-:W-:Y:S02]  /*52500*/  IMAD.MOV.U32 R6, RZ, RZ, R20 ;  /* 0x000000ffff067224 */ /* 0x002fe400078e0014 */
[----:B------:R-:W-:Y:S02]  /*52510*/  IMAD.MOV.U32 R7, RZ, RZ, R21 ;  /* 0x000000ffff077224 */ /* 0x000fe400078e0015 */
[----:B------:R-:W4:Y:S02]  /*52520*/  LDL.LU.64 R20, [R1+0x44e8] ;  /* 0x0044e80001147983 */ /* 0x000f240000300a00 */
[C---:B----4-:R-:W-:Y:S11]  /*52530*/  HMMA.16816.F32.BF16 R24, R16.reuse, R20, R24 ;  /* 0x000000141018723c */ /* 0x050ff60000041818 */
[----:B------:R-:W-:Y:S11]  /*52540*/  @!UPT UIADD3 URZ, URZ, URZ, URZ ;  /* 0x0000003f3f3ff290 */ /* 0x000ff6000fffe03f */
[----:B------:R-:W-:Y:S01]  /*52550*/  @!UPT UIADD3 URZ, URZ, URZ, URZ ;  /* 0x0000003f3f3ff290 */ /* 0x000fe2000fffe03f */
[----:B------:R0:W-:Y:S01]  /*52560*/  STL.64 [R1+0x1550], R24 ;  /* 0x0015501801007387 */ /* 0x0001e20000100a00 */
[----:B------:R1:W-:Y:S02]  /*52570*/  STL.64 [R1+0x1558], R26 ;  /* 0x0015581a01007387 */ /* 0x0003e40000100a00 */
[----:B0-----:R-:W-:Y:S02]  /*52580*/  IMAD.MOV.U32 R24, RZ, RZ, R20 ;  /* 0x000000ffff187224 */ /* 0x001fe400078e0014 */
[----:B------:R-:W-:Y:S02]  /*52590*/  IMAD.MOV.U32 R25, RZ, RZ, R21 ;  /* 0x000000ffff197224 */ /* 0x000fe400078e0015 */
[----:B------:R-:W4:Y:S02]  /*525a0*/  LDL.LU.64 R20, [R1+0x44e0] ;  /* 0x0044e00001147983 */ /* 0x000f240000300a00 */
[----:B----4-:R-:W-:Y:S01]  /*525b0*/  HMMA.16816.F32.BF16 R12, R16, R20, R12 ;  /* 0x00000014100c723c */ /* 0x010fe2000004180c */
[----:B-1----:R-:W-:-:S02]  /*525c0*/  IMAD.MOV.U32 R26, RZ, RZ, R20 ;  /* 0x000000ffff1a7224 */ /* 0x002fc400078e0014 */
        /* <DEDUP_REMOVED lines=11> */
[----:B------:R0:W-:Y:S01]  /*52680*/  STL.64 [R1+0x1530], R12 ;  /* 0x0015300c01007387 */ /* 0x0001e20000100a00 */
[----:B------:R-:W-:Y:S03]  /*52690*/  STL.64 [R1+0x1538], R14 ;  /* 0x0015380e01007387 */ /* 0x000fe60000100a00 */
[----:B0-----:R-:W4:Y:S01]  /*526a0*/  LDL.LU.64 R12, [R1+0x44c0] ;  /* 0x0044c000010c7983 */ /* 0x001f220000300a00 */
[----:B------:R-:W4:Y:S02]  /*526b0*/  LDL.LU.64 R22, [R1+0x44b8] ;  /* 0x0044b80001167983 */ /* 0x000f240000300a00 */
[----:B------:R-:W4:Y:S02]  /*526c0*/  LDL.LU.64 R20, [R1+0x44b0] ;  /* 0x0044b00001147983 */ /* 0x000f240000300a00 */
[C---:B----4-:R-:W-:Y:S11]  /*526d0*/  HMMA.16816.F32.BF16 R20, R16.reuse, R12, R20 ;  /* 0x0000000c1014723c */ /* 0x050ff60000041814 */
[----:B------:R-:W-:Y:S11]  /*526e0*/  @!UPT UIADD3 URZ, URZ, URZ, URZ ;  /* 0x0000003f3f3ff290 */ /* 0x000ff6000fffe03f */
[----:B------:R-:W-:Y:S01]  /*526f0*/  @!UPT UIADD3 URZ, URZ, URZ, URZ ;  /* 0x0000003f3f3ff290 */ /* 0x000fe2000fffe03f */
[----:B------:R0:W-:Y:S01]  /*52700*/  STL.64 [R1+0x1520], R20 ;  /* 0x0015201401007387 */ /* 0x0001e20000100a00 */
[----:B------:R-:W-:Y:S02]  /*52710*/  STL.64 [R1+0x1528], R22 ;  /* 0x0015281601007387 */ /* 0x000fe40000100a00 */
        /* <DEDUP_REMOVED lines=11> */
[----:B------:R-:W4:Y:S02]  /*527d0*/  LDL.LU.64 R14, [R1+0x4490] ;  /* 0x00449000010e7983 */ /* 0x000f240000300a00 */
        /* <DEDUP_REMOVED lines=8> */
[----:B----4-:R-:W-:Y:S02]  /*52860*/  STL.64 [R1+0x4340], R14 ;  /* 0x0043400e01007387 */ /* 0x010fe40000100a00 */
[----:B------:R0:W-:Y:S02]  /*52870*/  STL.64 [R1+0x4338], R12 ;  /* 0x0043380c01007387 */ /* 0x0001e40000100a00 */
[----:B0-----:R-:W2:Y:S01]  /*52880*/  LDL.LU R12, [R1+0x1190] ;  /* 0x00119000010c7983 */ /* 0x001ea20000300800 */
[----:B------:R-:W2:Y:S02]  /*52890*/  LDL.LU R13, [R1+0x1194] ;  /* 0x00119400010d7983 */ /* 0x000ea40000300800 */
[----:B------:R-:W2:Y:S02]  /*528a0*/  LDL.LU R14, [R1+0x1198] ;  /* 0x00119800010e7983 */ /* 0x000ea40000300800 */
[----:B------:R-:W2:Y:S02]  /*528b0*/  LDL.LU R15, [R1+0x119c] ;  /* 0x00119c00010f7983 */ /* 0x000ea40000300800 */
[----:B--2---:R-:W-:Y:S11]  /*528c0*/  HMMA.16816.F32.BF16 R12, R16, R8, R12 ;  /* 0x00000008100c723c */ /* 0x004ff6000004180c */
[----:B------:R-:W-:Y:S11]  /*528d0*/  @!UPT UIADD3 URZ, URZ, URZ, URZ ;  /* 0x0000003f3f3ff290 */ /* 0x000ff6000fffe03f */
[----:B------:R-:W-:Y:S01]  /*528e0*/  @!UPT UIADD3 URZ, URZ, URZ, URZ ;  /* 0x0000003f3f3ff290 */ /* 0x000fe2000fffe03f */
[----:B------:R0:W-:Y:S01]  /*528f0*/  STL.64 [R1+0x14f0], R12 ;  /* 0x0014f00c01007387 */ /* 0x0001e20000100a00 */
[----:B------:R1:W-:Y:S03]  /*52900*/  STL.64 [R1+0x14f8], R14 ;  /* 0x0014f80e01007387 */ /* 0x0003e60000100a00 */
[----:B0-----:R-:W2:Y:S01]  /*52910*/  LDL.LU R12, [R1+0x10a0] ;  /* 0x0010a000010c7983 */ /* 0x001ea20000300800 */
[----:B------:R-:W2:Y:S02]  /*52920*/  LDL.LU R13, [R1+0x10a4] ;  /* 0x0010a400010d7983 */ /* 0x000ea40000300800 */
[----:B-1----:R-:W4:Y:S02]  /*52930*/  LDL.LU R14, [R1+0x10a8] ;  /* 0x0010a800010e7983 */ /* 0x002f240000300800 */
[----:B------:R-:W4:Y:S02]  /*52940*/  LDL.LU R15, [R1+0x10ac] ;  /* 0x0010ac00010f7983 */ /* 0x000f240000300800 */
[----:B----4-:R-:W-:Y:S01]  /*52950*/  STL.64 [R1+0x4350], R14 ;  /* 0x0043500e01007387 */ /* 0x010fe20000100a00 */
[----:B--2---:R0:W-:Y:S02]  /*52960*/  STL.64 [R1+0x4348], R12 ;  /* 0x0043480c01007387 */ /* 0x0041e40000100a00 */
[----:B0-----:R-:W-:-:S02]  /*52970*/  IMAD.MOV.U32 R12, RZ, RZ, R21 ;  /* 0x000000ffff0c7224 */ /* 0x001fc400078e0015 */
[----:B------:R-:W-:Y:S02]  /*52980*/  IMAD.MOV.U32 R13, RZ, RZ, R20 ;  /* 0x000000ffff0d7224 */ /* 0x000fe400078e0014 */
[----:B------:R-:W-:Y:S04]  /*52990*/  LDSM.16.MT88.4 R20, [R10+0x14080] ;  /* 0x014080000a14783b */ /* 0x000fe80000004200 */
[----:B------:R0:W-:Y:S04]  /*529a0*/  STL.64 [R1+0x4368], R12 ;  /* 0x0043680c01007387 */ /* 0x0001e80000100a00 */
[----:B0-----:R-:W3:Y:S01]  /*529b0*/  LDL.LU R12, [R1+0x1180] ;  /* 0x00118000010c7983 */ /* 0x001ee20000300800 */
[----:B------:R-:W3:Y:S02]  /*529c0*/  LDL.LU R13, [R1+0x1184] ;  /* 0x00118400010d7983 */ /* 0x000ee40000300800 */
[----:B------:R-:W3:Y:S02]  /*529d0*/  LDL.LU R14, [R1+0x1188] ;  /* 0x00118800010e7983 */ /* 0x000ee40000300800 */
[----:B------:R-:W3:Y:S02]  /*529e0*/  LDL.LU R15, [R1+0x118c] ;  /* 0x00118c00010f7983 */ /* 0x000ee40000300800 */
[----:B---3--:R-:W-:Y:S07]  /*529f0*/  HMMA.16816.F32.BF16 R16, R16, R4, R12 ;  /* 0x000000041010723c */ /* 0x008fee000004180c */
[----:B------:R-:W-:-:S02]  /*52a00*/  IMAD.MOV.U32 R12, RZ, RZ, R28 ;  /* 0x000000ffff0c7224 */ /* 0x000fc400078e001c */
[----:B------:R-:W2:Y:S11]  /*52a10*/  LDL.LU R28, [R1+0x4474] ;  /* 0x00447400011c7983 */ /* 0x000eb60000300800 */
[----:B------:R-:W-:Y:S03]  /*52a20*/  @!UPT UIADD3 URZ, URZ, URZ, URZ ;  /* 0x0000003f3f3ff290 */ /* 0x000fe6000fffe03f */
[----:B------:R-:W-:Y:S01]  /*52a30*/  STL.64 [R1+0x12a0], R16 ;  /* 0x0012a01001007387 */ /* 0x000fe20000100a00 */
[----:B------:R-:W-:Y:S02]  /*52a40*/  STL.64 [R1+0x12a8], R18 ;  /* 0x0012a81201007387 */ /* 0x000fe40000100a00 */
[----:B------:R-:W0:Y:S04]  /*52a50*/  LDSM.16.MT88.4 R16, [R10+0x14100] ;  /* 0x014100000a10783b */ /* 0x000e280000004200 */
[----:B------:R-:W-:Y:S02]  /*52a60*/  IMAD.MOV.U32 R13, RZ, RZ, R29 ;  /* 0x000000ffff0d7224 */ /* 0x000fe400078e001d */
[----:B------:R-:W3:Y:S03]  /*52a70*/  LDL.LU R29, [R1+0x4470] ;  /* 0x00447000011d7983 */ /* 0x000ee60000300800 */
[----:B------:R1:W-:Y:S02]  /*52a80*/  STL.64 [R1+0x4380], R12 ;  /* 0x0043800c01007387 */ /* 0x0003e40000100a00 */
[----:B-1----:R-:W-:-:S02]  /*52a90*/  IMAD.MOV.U32 R12, RZ, RZ, R26 ;  /* 0x000000ffff0c7224 */ /* 0x002fc400078e001a */
[----:B------:R-:W-:Y:S01]  /*52aa0*/  IMAD.MOV.U32 R13, RZ, RZ, R27 ;  /* 0x000000ffff0d7224 */ /* 0x000fe200078e001b */
[----:B------:R-:W4:Y:S01]  /*52ab0*/  LDL.LU R26, [R1+0x446c] ;  /* 0x00446c00011a7983 */ /* 0x000f220000300800 */
[----:B------:R-:W2:Y:S03]  /*52ac0*/  LDL.LU R27, [R1+0x4468] ;  /* 0x00446800011b7983 */ /* 0x000ea60000300800 */
[----:B------:R-:W-:Y:S01]  /*52ad0*/  STL.64 [R1+0x4398], R12 ;  /* 0x0043980c01007387 */ /* 0x000fe20000100a00 */
[----:B------:R-:W-:Y:S02]  /*52ae0*/  STL.64 [R1+0x4330], R4 ;  /* 0x0043300401007387 */ /* 0x000fe40000100a00 */
[----:B------:R-:W-:Y:S02]  /*52af0*/  STL [R1+0x4420], R10 ;  /* 0x0044200a01007387 */ /* 0x000fe40000100800 */
[----:B------:R-:W-:Y:S01]  /*52b00*/  STL.64 [R1+0x4418], R8 ;  /* 0x0044180801007387 */ /* 0x000fe20000100a00 */
[----:B0-----:R-:W-:Y:S01]  /*52b10*/  STL.64 [R1+0x4328], R18 ;  /* 0x0043281201007387 */ /* 0x001fe20000100a00 */
[----:B------:R0:W-:Y:S03]  /*52b20*/  STL.64 [R1+0x4320], R16 ;  /* 0x0043201001007387 */ /* 0x0001e60000100a00 */
[----:B0-----:R-:W2:Y:S01]  /*52b30*/  LDL.LU R16, [R1+0x1090] ;  /* 0x0010900001107983 */ /* 0x001ea20000300800 */
[----:B------:R-:W2:Y:S02]  /*52b40*/  LDL.LU R17, [R1+0x1094] ;  /* 0x0010940001117983 */ /* 0x000ea40000300800 */
[----:B------:R-:W2:Y:S02]  /*52b50*/  LDL.LU R18, [R1+0x1098] ;  /* 0x0010980001127983 */ /* 0x000ea40000300800 */
[----:B------:R-:W2:Y:S02]  /*52b60*/  LDL.LU R19, [R1+0x109c] ;  /* 0x00109c0001137983 */ /* 0x000ea40000300800 */
[----:B------:R-:W-:-:S02]  /*52b70*/  IMAD.MOV.U32 R12, RZ, RZ, R24 ;  /* 0x000000ffff0c7224 */ /* 0x000fc400078e0018 */
[----:B------:R-:W-:Y:S01]  /*52b80*/  IMAD.MOV.U32 R13, RZ, RZ, R25 ;  /* 0x000000ffff0d7224 */ /* 0x000fe200078e0019 */
[----:B------:R-:W3:Y:S01]  /*52b90*/  LDL.LU R24, [R1+0x4464] ;  /* 0x0044640001187983 */ /* 0x000ee20000300800 */
[----:B------:R-:W3:Y:S03]  /*52ba0*/  LDL.LU R25, [R1+0x4460] ;  /* 0x0044600001197983 */ /* 0x000ee60000300800 */
[----:B------:R0:W-:Y:S01]  /*52bb0*/  STL.64 [R1+0x43b0], R12 ;  /* 0x0043b00c01007387 */ /* 0x0001e20000100a00 */
[----:B------:R-:W-:Y:S02]  /*52bc0*/  IMAD.MOV.U32 R4, RZ, RZ, R3 ;  /* 0x000000ffff047224 */ /* 0x000fe400078e0003 */
[----:B------:R-:W-:Y:S02]  /*52bd0*/  IMAD.MOV.U32 R5, RZ, RZ, R11 ;  /* 0x000000ffff057224 */ /* 0x000fe400078e000b */
[----:B0-----:R-:W-:-:S02]  /*52be0*/  IMAD.MOV.U32 R12, RZ, RZ, R6 ;  /* 0x000000ffff0c7224 */ /* 0x001fc400078e0006 */
[----:B------:R-:W-:Y:S01]  /*52bf0*/  IMAD.MOV.U32 R13, RZ, RZ, R7 ;  /* 0x000000ffff0d7224 */ /* 0x000fe200078e0007 */
        /* <DEDUP_REMOVED lines=8> */
[----:B------:R0:W-:Y:S02]  /*52c80*/  STL.64 [R1+0x43c8], R12 ;  /* 0x0043c80c01007387 */ /* 0x0001e40000100a00 */
[----:B------:R-:W2:Y:S01]  /*52c90*/  LDL.LU R3, [R1+0x4454] ;  /* 0x0044540001037983 */ /* 0x000ea20000300800 */
[----:B------:R-:W2:Y:S01]  /*52ca0*/  LDL.LU R11, [R1+0x4450] ;  /* 0x00445000010b7983 */ /* 0x000ea20000300800 */
[----:B------:R3:W-:Y:S03]  /*52cb0*/  STL.64 [R1+0x43d0], R4 ;  /* 0x0043d00401007387 */ /* 0x0007e60000100a00 */
[----:B0-----:R-:W2:Y:S01]  /*52cc0*/  LDL.LU R12, [R1+0x1110] ;  /* 0x00111000010c7983 */ /* 0x001ea20000300800 */
[----:B------:R-:W2:Y:S02]  /*52cd0*/  LDL.LU R13, [R1+0x1114] ;  /* 0x00111400010d7983 */ /* 0x000ea40000300800 */
[----:B------:R-:W2:Y:S02]  /*52ce0*/  LDL.LU R14, [R1+0x1118] ;  /* 0x00111800010e7983 */ /* 0x000ea40000300800 */
[----:B------:R-:W2:Y:S02]  /*52cf0*/  LDL.LU R15, [R1+0x111c] ;  /* 0x00111c00010f7983 */ /* 0x000ea40000300800 */
[----:B---3--:R-:W-:-:S02]  /*52d00*/  IMAD.MOV.U32 R4, RZ, RZ, R29 ;  /* 0x000000ffff047224 */ /* 0x008fc400078e001d */
[----:B------:R-:W-:Y:S01]  /*52d10*/  IMAD.MOV.U32 R5, RZ, RZ, R28 ;  /* 0x000000ffff057224 */ /* 0x000fe200078e001c */
[----:B--2---:R-:W-:Y:S01]  /*52d20*/  STL.64 [R1+0x43e0], R14 ;  /* 0x0043e00e01007387 */ /* 0x004fe20000100a00 */
[----:B------:R0:W-:Y:S03]  /*52d30*/  STL.64 [R1+0x43d8], R12 ;  /* 0x0043d80c01007387 */ /* 0x0001e60000100a00 */
[----:B------:R1:W-:Y:S01]  /*52d40*/  STL.64 [R1+0x43e8], R4 ;  /* 0x0043e80401007387 */ /* 0x0003e20000100a00 */
[----:B0-----:R-:W2:Y:S01]  /*52d50*/  LDL.LU R12, [R1+0x1120] ;  /* 0x00112000010c7983 */ /* 0x001ea20000300800 */
[----:B------:R-:W2:Y:S02]  /*52d60*/  LDL.LU R13, [R1+0x1124] ;  /* 0x00112400010d7983 */ /* 0x000ea40000300800 */
[----:B------:R-:W3:Y:S02]  /*52d70*/  LDL.LU R14, [R1+0x1128] ;  /* 0x00112800010e7983 */ /* 0x000ee40000300800 */
[----:B------:R-:W3:Y:S02]  /*52d80*/  LDL.LU R15, [R1+0x112c] ;  /* 0x00112c00010f7983 */ /* 0x000ee40000300800 */
[----:B-1----:R-:W-:-:S02]  /*52d90*/  IMAD.MOV.U32 R4, RZ, RZ, R27 ;  /* 0x000000ffff047224 */ /* 0x002fc400078e001b */
[----:B----4-:R-:W-:Y:S01]  /*52da0*/  IMAD.MOV.U32 R5, RZ, RZ, R26 ;  /* 0x000000ffff057224 */ /* 0x010fe200078e001a */
[----:B---3--:R-:W-:Y:S01]  /*52db0*/  STL.64 [R1+0x43f8], R14 ;  /* 0x0043f80e01007387 */ /* 0x008fe20000100a00 */
[----:B--2---:R0:W-:Y:S03]  /*52dc0*/  STL.64 [R1+0x43f0], R12 ;  /* 0x0043f00c01007387 */ /* 0x0041e60000100a00 */
[----:B------:R1:W-:Y:S01]  /*52dd0*/  STL.64 [R1+0x4400], R4 ;  /* 0x0044000401007387 */ /* 0x0003e20000100a00 */
[----:B0-----:R-:W2:Y:S01]  /*52de0*/  LDL.LU R12, [R1+0x1130] ;  /* 0x00113000010c7983 */ /* 0x001ea20000300800 */
[----:B------:R-:W2:Y:S02]  /*52df0*/  LDL.LU R13, [R1+0x1134] ;  /* 0x00113400010d7983 */ /* 0x000ea40000300800 */
[----:B------:R-:W3:Y:S02]  /*52e00*/  LDL.LU R14, [R1+0x1138] ;  /* 0x00113800010e7983 */ /* 0x000ee40000300800 */
[----:B------:R-:W3:Y:S02]  /*52e10*/  LDL.LU R15, [R1+0x113c] ;  /* 0x00113c00010f7983 */ /* 0x000ee40000300800 */
[----:B-1----:R-:W-:-:S02]  /*52e20*/  IMAD.MOV.U32 R4, RZ, RZ, R25 ;  /* 0x000000ffff047224 */ /* 0x002fc400078e0019 */
[----:B------:R-:W-:Y:S02]  /*52e30*/  IMAD.MOV.U32 R5, RZ, RZ, R24 ;  /* 0x000000ffff057224 */ /* 0x000fe400078e0018 */
[----:B------:R-:W-:Y:S02]  /*52e40*/  IMAD.MOV.U32 R24, RZ, RZ, R7 ;  /* 0x000000ffff187224 */ /* 0x000fe400078e0007 */
[----:B------:R-:W-:Y:S01]  /*52e50*/  IMAD.MOV.U32 R25, RZ, RZ, R6 ;  /* 0x000000ffff197224 */ /* 0x000fe200078e0006 */
[----:B---3--:R-:W-:Y:S01]  /*52e60*/  STL.64 [R1+0x4410], R14 ;  /* 0x0044100e01007387 */ /* 0x008fe20000100a00 */
[----:B--2---:R-:W-:Y:S02]  /*52e70*/  STL.64 [R1+0x4408], R12 ;  /* 0x0044080c01007387 */ /* 0x004fe40000100a00 */
[----:B------:R0:W-:Y:S02]  /*52e80*/  STL.64 [R1+0x4430], R4 ;  /* 0x0044300401007387 */ /* 0x0001e40000100a00 */
[----:B------:R1:W-:Y:S01]  /*52e90*/  STL.64 [R1+0x4438], R24 ;  /* 0x0044381801007387 */ /* 0x0003e20000100a00 */
[----:B0-----:R-:W2:Y:S01]  /*52ea0*/  LDL.LU R4, [R1+0x1160] ;  /* 0x0011600001047983 */ /* 0x001ea20000300800 */
[----:B------:R-:W2:Y:S02]  /*52eb0*/  LDL.LU R5, [R1+0x1164] ;  /* 0x0011640001057983 */ /* 0x000ea40000300800 */
[----:B------:R-:W3:Y:S02]  /*52ec0*/  LDL.LU R6, [R1+0x1168] ;  /* 0x0011680001067983 */ /* 0x000ee40000300800 */
[----:B------:R-:W3:Y:S02]  /*52ed0*/  LDL.LU R7, [R1+0x116c] ;  /* 0x00116c0001077983 */ /* 0x000ee40000300800 */
[----:B-1----:R-:W-:Y:S01]  /*52ee0*/  IMAD.MOV.U32 R24, RZ, RZ, R11 ;  /* 0x000000ffff187224 */ /* 0x002fe200078e000b */
        /* <DEDUP_REMOVED lines=26> */
[----:B------:R-:W-:-:S07]  /*53090*/  IMAD.MOV.U32 R25, RZ, RZ, R3 ;  /* 0x000000ffff197224 */ /* 0x000fce00078e0003 */
[C---:B------:R-:W-:Y:S01]  /*530a0*/  HMMA.16816.F32.BF16 R24, R20.reuse, R24, R4 ;  /* 0x000000181418723c */ /* 0x040fe20000041804 */
        /* <DEDUP_REMOVED lines=12> */
[----:B------:R-:W2:Y:S01]  /*53170*/  LDL.LU.64 R6, [R1+0x4448] ;  /* 0x0044480001067983 */ /* 0x000ea20000300a00 */
[----:B------:R-:W2:Y:S02]  /*53180*/  LDL.LU.64 R4, [R1+0x4440] ;  /* 0x0044400001047983 */ /* 0x000ea40000300a00 */
[----:B------:R0:W-:Y:S02]  /*53190*/  STL.64 [R1+0x1280], R24 ;  /* 0x0012801801007387 */ /* 0x0001e40000100a00 */
[----:B------:R2:W-:Y:S01]  /*531a0*/  STL.64 [R1+0x1288], R26 ;  /* 0x0012881a01007387 */ /* 0x0005e20000100a00 */
[----:B0-----:R-:W2:Y:S02]  /*531b0*/  LDL.LU.64 R24, [R1+0x4438] ;  /* 0x0044380001187983 */ /* 0x001ea40000300a00 */
[C---:B--2---:R-:W-:Y:S02]  /*531c0*/  HMMA.16816.F32.BF16 R24, R20.reuse, R24, R4 ;  /* 0x000000181418723c */ /* 0x044fe40000041804 */
[----:B------:R-:W4:Y:S11]  /*531d0*/  LDL.LU.64 R4, [R1+0x4430] ;  /* 0x0044300001047983 */ /* 0x000f360000300a00 */
[----:B------:R-:W-:Y:S10]  /*531e0*/  @!UPT UIADD3 URZ, URZ, URZ, URZ ;  /* 0x0000003f3f3ff290 */ /* 0x000ff4000fffe03f */
[----:B------:R0:W-:Y:S01]  /*531f0*/  STL.64 [R1+0x1270], R24 ;  /* 0x0012701801007387 */ /* 0x0001e20000100a00 */
[----:B------:R-:W-:Y:S03]  /*53200*/  STL.64 [R1+0x1278], R26 ;  /* 0x0012781a01007387 */ /* 0x000fe60000100a00 */
[----:B0-----:R-:W3:Y:S01]  /*53210*/  LDL.LU.64 R24, [R1+0x4428] ;  /* 0x0044280001187983 */ /* 0x001ee20000300a00 */
[C---:B----4-:R-:W-:Y:S08]  /*53220*/  HMMA.16816.F32.BF16 R4, R20.reuse, R4, R12 ;  /* 0x000000041404723c */ /* 0x050ff0000004180c */
[C---:B---3--:R-:W-:Y:S11]  /*53230*/  HMMA.16816.F32.BF16 R8, R20.reuse, R24, R8 ;  /* 0x000000181408723c */ /* 0x048ff60000041808 */
[----:B------:R-:W-:Y:S11]  /*53240*/  @!UPT UIADD3 URZ, URZ, URZ, URZ ;  /* 0x0000003f3f3ff290 */ /* 0x000ff6000fffe03f */
[----:B------:R-:W-:Y:S01]  /*53250*/  @!UPT UIADD3 URZ, URZ, URZ, URZ ;  /* 0x0000003f3f3ff290 */ /* 0x000fe2000fffe03f */
[----:B------:R-:W-:Y:S01]  /*53260*/  STL.64 [R1+0x1260], R8 ;  /* 0x0012600801007387 */ /* 0x000fe20000100a00 */
[----:B------:R0:W-:Y:S03]  /*53270*/  STL.64 [R1+0x1268], R10 ;  /* 0x0012680a01007387 */ /* 0x0001e60000100a00 */
[----:B0-----:R-:W2:Y:S01]  /*53280*/  LDL.LU R10, [R1+0x4420] ;  /* 0x00442000010a7983 */ /* 0x001ea20000300800 */
[----:B------:R-:W3:Y:S02]  /*53290*/  LDL.LU.64 R8, [R1+0x4418] ;  /* 0x0044180001087983 */ /* 0x000ee40000300a00 */
[----:B------:R-:W-:Y:S02]  /*532a0*/  STL.64 [R1+0x4318], R24 ;  /* 0x0043181801007387 */ /* 0x000fe40000100a00 */
[----:B------:R-:W2:Y:S01]  /*532b0*/  LDL R11, [R1+0x2350] ;  /* 0x00235000010b7983 */ /* 0x000ea20000100800 */
[----:B------:R-:W4:Y:S01]  /*532c0*/  LDL.LU.64 R14, [R1+0x4410] ;  /* 0x00441000010e7983 */ /* 0x000f220000300a00 */
[----:B------:R-:W4:Y:S02]  /*532d0*/  LDL.LU.64 R12, [R1+0x4408] ;  /* 0x00440800010c7983 */ /* 0x000f240000300a00 */
[----:B------:R0:W-:Y:S02]  /*532e0*/  STL.64 [R1+0x1250], R4 ;  /* 0x0012500401007387 */ /* 0x0001e40000100a00 */
[----:B------:R4:W-:Y:S01]  /*532f0*/  STL.64 [R1+0x1258], R6 ;  /* 0x0012580601007387 */ /* 0x0009e20000100a00 */
[----:B0-----:R-:W4:Y:S02]  /*53300*/  LDL.LU.64 R4, [R1+0x4400] ;  /* 0x0044000001047983 */ /* 0x001f240000300a00 */
[C---:B----4-:R-:W-:Y:S02]  /*53310*/  HMMA.16816.F32.BF16 R4, R20.reuse, R4, R12 ;  /* 0x000000041404723c */ /* 0x050fe4000004180c */
[----:B------:R-:W4:Y:S01]  /*53320*/  LDL.LU.64 R14, [R1+0x43f8] ;  /* 0x0043f800010e7983 */ /* 0x000f220000300a00 */
[----:B------:R-:W4:Y:S11]  /*53330*/  LDL.LU.64 R12, [R1+0x43f0] ;  /* 0x0043f000010c7983 */ /* 0x000f360000300a00 */
[----:B------:R-:W-:Y:S09]  /*53340*/  @!UPT UIADD3 URZ, URZ, URZ, URZ ;  /* 0x0000003f3f3ff290 */ /* 0x000ff2000fffe03f */
[----:B------:R0:W-:Y:S01]  /*53350*/  STL.64 [R1+0x1240], R4 ;  /* 0x0012400401007387 */ /* 0x0001e20000100a00 */
[----:B------:R4:W-:Y:S03]  /*53360*/  STL.64 [R1+0x1248], R6 ;  /* 0x0012480601007387 */ /* 0x0009e60000100a00 */
        /* <DEDUP_REMOVED lines=9> */
[----:B------:R-:W4:Y:S11]  /*53400*/  LDL.LU.64 R12, [R1+0x43c8] ;  /* 0x0043c800010c7983 */ /* 0x000f360000300a00 */
[----:B------:R-:W-:Y:S10]  /*53410*/  @!UPT UIADD3 URZ, URZ, URZ, URZ ;  /* 0x0000003f3f3ff290 */ /* 0x000ff4000fffe03f */
[----:B------:R0:W-:Y:S01]  /*53420*/  STL.64 [R1+0x1450], R4 ;  /* 0x0014500401007387 */ /* 0x0001e20000100a00 */
[----:B------:R1:W-:Y:S03]  /*53430*/  STL.64 [R1+0x1458], R6 ;  /* 0x0014580601007387 */ /* 0x0003e60000100a00 */
[----:B0-----:R-:W3:Y:S01]  /*53440*/  LDL.LU R4, [R1+0x1080] ;  /* 0x0010800001047983 */ /* 0x001ee20000300800 */
[----:B------:R-:W3:Y:S02]  /*53450*/  LDL.LU R5, [R1+0x1084] ;  /* 0x0010840001057983 */ /* 0x000ee40000300800 */
[----:B-1----:R-:W3:Y:S02]  /*53460*/  LDL.LU R6, [R1+0x1088] ;  /* 0x0010880001067983 */ /* 0x002ee40000300800 */
[----:B------:R-:W3:Y:S01]  /*53470*/  LDL.LU R7, [R1+0x108c] ;  /* 0x00108c0001077983 */ /* 0x000ee20000300800 */
[C---:B----4-:R-:W-:Y:S01]  /*53480*/  HMMA.16816.F32.BF16 R12, R20.reuse, R12, R16 ;  /* 0x0000000c140c723c */ /* 0x050fe20000041810 */
[----:B------:R-:W4:Y:S01]  /*53490*/  LDL.LU.64 R18, [R1+0x43c0] ;  /* 0x0043c00001127983 */ /* 0x000f220000300a00 */
[----:B------:R-:W4:Y:S11]  /*534a0*/  LDL.LU.64 R16, [R1+0x43b8] ;  /* 0x0043b80001107983 */ /* 0x000f360000300a00 */
[----:B------:R-:W-:Y:S10]  /*534b0*/  @!UPT UIADD3 URZ, URZ, URZ, URZ ;  /* 0x0000003f3f3ff290 */ /* 0x000ff4000fffe03f */
        /* <DEDUP_REMOVED lines=24> */
[----:B----4-:R-:W-:Y:S02]  /*53640*/  HMMA.16816.F32.BF16 R12, R20, R12, R16 ;  /* 0x0000000c140c723c */ /* 0x010fe40000041810 */
[----:B------:R-:W4:Y:S01]  /*53650*/  LDL.LU.64 R18, [R1+0x4360] ;  /* 0x0043600001127983 */ /* 0x000f220000300a00 */
[----:B------:R-:W4:Y:S11]  /*53660*/  LDL.LU.64 R16, [R1+0x4358] ;  /* 0x0043580001107983 */ /* 0x000f360000300a00 */
[----:B------:R-:W-:Y:S09]  /*53670*/  @!UPT UIADD3 URZ, URZ, URZ, URZ ;  /* 0x0000003f3f3ff290 */ /* 0x000ff2000fffe03f */
[----:B------:R-:W-:Y:S01]  /*53680*/  STL.64 [R1+0x1400], R12 ;  /* 0x0014000c01007387 */ /* 0x000fe20000100a00 */
[----:B------:R0:W-:Y:S03]  /*53690*/  STL.64 [R1+0x1408], R14 ;  /* 0x0014080e01007387 */ /* 0x0001e60000100a00 */
[----:B0-----:R-:W2:Y:S01]  /*536a0*/  LDL.LU.64 R14, [R1+0x4350] ;  /* 0x00435000010e7983 */ /* 0x001ea20000300a00 */
[----:B------:R-:W2:Y:S02]  /*536b0*/  LDL.LU.64 R12, [R1+0x4348] ;  /* 0x00434800010c7983 */ /* 0x000ea40000300a00 */
[----:B------:R-:W-:Y:S02]  /*536c0*/  IMAD.MOV.U32 R24, RZ, RZ, R2 ;  /* 0x000000ffff187224 */ /* 0x000fe400078e0002 */
[----:B------:R-:W-:-:S07]  /*536d0*/  IMAD.MOV.U32 R25, RZ, RZ, R0 ;  /* 0x000000ffff197224 */ /* 0x000fce00078e0000 */
[C---:B--2---:R-:W-:Y:S01]  /*536e0*/  HMMA.16816.F32.BF16 R24, R20.reuse, R24, R12 ;  /* 0x000000181418723c */ /* 0x044fe2000004180c */
[----:B------:R-:W2:Y:S01]  /*536f0*/  LDL.LU.64 R14, [R1+0x4340] ;  /* 0x00434000010e7983 */ /* 0x000ea20000300a00 */
[----:B------:R-:W4:Y:S11]  /*53700*/  LDL.LU.64 R12, [R1+0x4338] ;  /* 0x00433800010c7983 */ /* 0x000f360000300a00 */
[----:B------:R-:W-:Y:S10]  /*53710*/  @!UPT UIADD3 URZ, URZ, URZ, URZ ;  /* 0x0000003f3f3ff290 */ /* 0x000ff4000fffe03f */
[----:B------:R-:W-:Y:S01]  /*53720*/  STL.64 [R1+0x13f0], R24 ;  /* 0x0013f01801007387 */ /* 0x000fe20000100a00 */
[----:B------:R4:W-:Y:S02]  /*53730*/  STL.64 [R1+0x13f8], R26 ;  /* 0x0013f81a01007387 */ /* 0x0009e40000100a00 */
[C---:B----4-:R-:W-:Y:S01]  /*53740*/  HMMA.16816.F32.BF16 R24, R20.reuse, R12, R16 ;  /* 0x0000000c1418723c */ /* 0x050fe20000041810 */
[----:B------:R-:W4:Y:S11]  /*53750*/  LDL.LU R16, [R1+0x1060] ;  /* 0x0010600001107983 */ /* 0x000f360000300800 */
[----:B------:R-:W-:Y:S11]  /*53760*/  @!UPT UIADD3 URZ, URZ, URZ, URZ ;  /* 0x0000003f3f3ff290 */ /* 0x000ff6000fffe03f */
        /* <DEDUP_REMOVED lines=9> */
[----:B--2---:R-:W-:Y:S01]  /*53800*/  STL.64 [R1+0x4260], R14 ;  /* 0x0042600e01007387 */ /* 0x004fe20000100a00 */
[----:B------:R0:W-:Y:S03]  /*53810*/  STL.64 [R1+0x4258], R12 ;  /* 0x0042580c01007387 */ /* 0x0001e60000100a00 */
[----:B0-----:R-:W2:Y:S04]  /*53820*/  LDL.64 R12, [R1+0x90] ;  /* 0x00009000010c7983 */ /* 0x001ea80000100a00 */
[----:B--2---:R0:W-:Y:S04]  /*53830*/  STL.64 [R1+0x42e0], R12 ;  /* 0x0042e00c01007387 */ /* 0x0041e80000100a00 */
[----:B0-----:R-:W2:Y:S04]  /*53840*/  LDL.64 R12, [R1+0xd0] ;  /* 0x0000d000010c7983 */ /* 0x001ea80000100a00 */
[----:B--2---:R0:W-:Y:S04]  /*53850*/  STL.64 [R1+0x42e8], R12 ;  /* 0x0042e80c01007387 */ /* 0x0041e80000100a00 */
[----:B0-----:R-:W2:Y:S01]  /*53860*/  LDL.LU R12, [R1+0x1000] ;  /* 0x00100000010c7983 */ /* 0x001ea20000300800 */
[----:B------:R-:W2:Y:S02]  /*53870*/  LDL.LU R13, [R1+0x1004] ;  /* 0x00100400010d7983 */ /* 0x000ea40000300800 */
[----:B------:R-:W2:Y:S02]  /*53880*/  LDL.LU R14, [R1+0x1008] ;  /* 0x00100800010e7983 */ /* 0x000ea40000300800 */
[----:B------:R-:W2:Y:S01]  /*53890*/  LDL.LU R15, [R1+0x100c] ;  /* 0x00100c00010f7983 */ /* 0x000ea20000300800 */
[C---:B---3--:R-:W-:Y:S01]  /*538a0*/  HMMA.16816.F32.BF16 R4, R20.reuse, R8, R4 ;  /* 0x000000081404723c */ /* 0x048fe20000041804 */
[----:B--2---:R-:W-:Y:S01]  /*538b0*/  STL.64 [R1+0x42f8], R14 ;  /* 0x0042f80e01007387 */ /* 0x004fe20000100a00 */
[----:B------:R0:W-:Y:S03]  /*538c0*/  STL.64 [R1+0x42f0], R12 ;  /* 0x0042f00c01007387 */ /* 0x0001e60000100a00 */
[----:B0-----:R-:W2:Y:S04]  /*538d0*/  LDL.64 R12, [R1+0xf0] ;  /* 0x0000f000010c7983 */ /* 0x001ea80000100a00 */
[----:B--2---:R0:W-:Y:S04]  /*538e0*/  STL.64 [R1+0x4310], R12 ;  /* 0x0043100c01007387 */ /* 0x0041e80000100a00 */
[----:B0-----:R-:W2:Y:S10]  /*538f0*/  LDL.64 R12, [R1+0x100] ;  /* 0x00010000010c7983 */ /* 0x001eb40000100a00 */
[----:B------:R0:W-:Y:S02]  /*53900*/  STL.64 [R1+0x13d0], R4 ;  /* 0x0013d00401007387 */ /* 0x0001e40000100a00 */
[----:B------:R-:W-:Y:S01]  /*53910*/  STL.64 [R1+0x13d8], R6 ;  /* 0x0013d80601007387 */ /* 0x000fe20000100a00 */
[----:B0-----:R-:W4:Y:S01]  /*53920*/  LDL.LU.64 R4, [R1+0x4330] ;  /* 0x0043300001047983 */ /* 0x001f220000300a00 */
[----:B------:R-:W-:Y:S02]  /*53930*/  STL.64 [R1+0x4250], R10 ;  /* 0x0042500a01007387 */ /* 0x000fe40000100a00 */
[----:B------:R0:W-:Y:S02]  /*53940*/  STL.64 [R1+0x4248], R8 ;  /* 0x0042480801007387 */ /* 0x0001e40000100a00 */
[----:B0-----:R-:W3:Y:S01]  /*53950*/  LDL.LU R8, [R1+0xee0] ;  /* 0x000ee00001087983 */ /* 0x001ee20000300800 */
        /* <DEDUP_REMOVED lines=11> */
[----:B------:R-:W3:Y:S11]  /*53a10*/  LDL.LU.64 R16, [R1+0x4320] ;  /* 0x0043200001107983 */ /* 0x000ef60000300a00 */
[----:B------:R0:W-:Y:S02]  /*53a20*/  STL.64 [R1+0x1220], R20 ;  /* 0x0012201401007387 */ /* 0x0001e40000100a00 */
[----:B------:R-:W-:Y:S02]  /*53a30*/  STL.64 [R1+0x1228], R22 ;  /* 0x0012281601007387 */ /* 0x000fe40000100a00 */
[----:B------:R-:W-:Y:S01]  /*53a40*/  IMAD.MOV.U32 R3, RZ, RZ, R13 ;  /* 0x000000ffff037224 */ /* 0x000fe200078e000d */
[----:B0-----:R-:W4:Y:S01]  /*53a50*/  LDL.64 R20, [R1+0xa0] ;  /* 0x0000a00001147983 */ /* 0x001f220000100a00 */
[----:B------:R0:W-:Y:S03]  /*53a60*/  STL.64 [R1+0x4268], R4 ;  /* 0x0042680401007387 */ /* 0x0001e60000100a00 */
[----:B0-----:R-:W4:Y:S01]  /*53a70*/  LDL.LU R4, [R1+0xf00] ;  /* 0x000f000001047983 */ /* 0x001f220000300800 */
[----:B------:R-:W4:Y:S02]  /*53a80*/  LDL.LU R5, [R1+0xf04] ;  /* 0x000f040001057983 */ /* 0x000f240000300800 */
[----:B------:R-:W4:Y:S02]  /*53a90*/  LDL.LU R6, [R1+0xf08] ;  /* 0x000f080001067983 */ /* 0x000f240000300800 */
[----:B------:R-:W4:Y:S01]  /*53aa0*/  LDL.LU R7, [R1+0xf0c] ;  /* 0x000f0c0001077983 */ /* 0x000f220000300800 */
[C---:B---3--:R-:W-:Y:S11]  /*53ab0*/  HMMA.16816.F32.BF16 R24, R16.reuse, R12, R24 ;  /* 0x0000000c1018723c */ /* 0x048ff60000041818 */
[----:B------:R-:W-:Y:S11]  /*53ac0*/  @!UPT UIADD3 URZ, URZ, URZ, URZ ;  /* 0x0000003f3f3ff290 */ /* 0x000ff6000fffe03f */
[----:B------:R-:W-:Y:S01]  /*53ad0*/  @!UPT UIADD3 URZ, URZ, URZ, URZ ;  /* 0x0000003f3f3ff290 */ /* 0x000fe2000fffe03f */
[----:B------:R0:W-:Y:S01]  /*53ae0*/  STL.64 [R1+0x1210], R24 ;  /* 0x0012101801007387 */ /* 0x0001e20000100a00 */
[----:B------:R1:W-:Y:S03]  /*53af0*/  STL.64 [R1+0x1218], R26 ;  /* 0x0012181a01007387 */ /* 0x0003e60000100a00 */
[----:B0-----:R-:W3:Y:S01]  /*53b00*/  LDL.LU.64 R24, [R1+0x4318] ;  /* 0x0043180001187983 */ /* 0x001ee20000300a00 */
[----:B-1----:R-:W-:Y:S02]  /*53b10*/  IMAD.MOV.U32 R26, RZ, RZ, R12 ;  /* 0x000000ffff1a7224 */ /* 0x002fe400078e000c */
        /* <DEDUP_REMOVED lines=12> */
[----:B------:R-:W3:Y:S01]  /*53be0*/  LDL.LU.64 R12, [R1+0x42f0] ;  /* 0x0042f000010c7983 */ /* 0x000ee20000300a00 */
[----:B------:R-:W-:Y:S01]  /*53bf0*/  STL [R1+0x421c], R27 ;  /* 0x00421c1b01007387 */ /* 0x000fe20000100800 */
[----:B------:R-:W-:Y:S01]  /*53c00*/  STL [R1+0x4218], R28 ;  /* 0x0042181c01007387 */ /* 0x000fe20000100800 */
        /* <DEDUP_REMOVED lines=18> */
[----:B------:R-:W2:Y:S01]  /*53d30*/  LDL.LU.64 R12, [R1+0x42e0] ;  /* 0x0042e000010c7983 */ /* 0x000ea20000300a00 */
[----:B----4-:R-:W-:Y:S02]  /*53d40*/  HMMA.16816.F32.BF16 R4, R16, R20, R4 ;  /* 0x000000141004723c */ /* 0x010fe40000041804 */
[----:B------:R-:W-:Y:S02]  /*53d50*/  STL [R1+0x4224], R24 ;  /* 0x0042241801007387 */ /* 0x000fe40000100800 */
[----:B------:R-:W-:Y:S02]  /*53d60*/  STL [R1+0x4220], R25 ;  /* 0x0042201901007387 */ /* 0x000fe40000100800 */
[----:B------:R-:W-:-:S02]  /*53d70*/  IMAD.MOV.U32 R29, RZ, RZ, R21 ;  /* 0x000000ffff1d7224 */ /* 0x000fc400078e0015 */
[----:B-1----:R-:W-:Y:S11]  /*53d80*/  IMAD.MOV.U32 R26, RZ, RZ, R20 ;  /* 0x000000ffff1a7224 */ /* 0x002ff600078e0014 */
        /* <DEDUP_REMOVED lines=8> */
[----:B------:R0:W-:Y:S01]  /*53e10*/  STL.64 [R1+0x11c0], R4 ;  /* 0x0011c00401007387 */ /* 0x0001e20000100a00 */
[----:B------:R1:W-:Y:S03]  /*53e20*/  STL.64 [R1+0x11c8], R6 ;  /* 0x0011c80601007387 */ /* 0x0003e60000100a00 */
[----:B0-----:R-:W2:Y:S01]  /*53e30*/  LDL.LU R4, [R1+0xe60] ;  /* 0x000e600001047983 */ /* 0x001ea20000300800 */
[----:B------:R-:W2:Y:S02]  /*53e40*/  LDL.LU R5, [R1+0xe64] ;  /* 0x000e640001057983 */ /* 0x000ea40000300800 */
[----:B-1----:R-:W3:Y:S02]  /*53e50*/  LDL.LU R6, [R1+0xe68] ;  /* 0x000e680001067983 */ /* 0x002ee40000300800 */
[----:B------:R-:W3:Y:S02]  /*53e60*/  LDL.LU R7, [R1+0xe6c] ;  /* 0x000e6c0001077983 */ /* 0x000ee40000300800 */
[----:B---3--:R-:W-:Y:S01]  /*53e70*/  STL.64 [R1+0x4278], R6 ;  /* 0x0042780601007387 */ /* 0x008fe20000100a00 */
[----:B--2---:R0:W-:Y:S03]  /*53e80*/  STL.64 [R1+0x4270], R4 ;  /* 0x0042700401007387 */ /* 0x0041e60000100a00 */
[----:B0-----:R-:W2:Y:S04]  /*53e90*/  LDL.64 R4, [R1+0x10] ;  /* 0x0000100001047983 */ /* 0x001ea80000100a00 */
[----:B--2---:R0:W-:Y:S04]  /*53ea0*/  STL.64 [R1+0x4288], R4 ;  /* 0x0042880401007387 */ /* 0x0041e80000100a00 */
        /* <DEDUP_REMOVED lines=33> */
[----:B----4-:R-:W-:Y:S01]  /*540c0*/  HMMA.16816.F32.BF16 R24, R16, R4, R24 ;  /* 0x000000041018723c */ /* 0x010fe20000041818 */
        /* <DEDUP_REMOVED lines=14> */
[----:B------:R-:W-:Y:S01]  /*541b0*/  STL [R1+0x4234], R3 ;  /* 0x0042340301007387 */ /* 0x000fe20000100800 */
[----:B------:R-:W-:Y:S02]  /*541c0*/  STL [R1+0x4230], R28 ;  /* 0x0042301c01007387 */ /* 0x000fe40000100800 */
[----:B------:R0:W-:Y:S02]  /*541d0*/  STL.64 [R1+0x13c0], R24 ;  /* 0x0013c01801007387 */ /* 0x0001e40000100a00 */
[----:B------:R1:W-:Y:S02]  /*541e0*/  STL.64 [R1+0x13c8], R26 ;  /* 0x0013c81a01007387 */ /* 0x0003e40000100a00 */
[----:B0-----:R-:W-:-:S02]  /*541f0*/  IMAD.MOV.U32 R25, RZ, RZ, R4 ;  /* 0x000000ffff197224 */ /* 0x001fc400078e0004 */
[----:B-1----:R-:W-:Y:S02]  /*54200*/  IMAD.MOV.U32 R27, RZ, RZ, R5 ;  /* 0x000000ffff1b7224 */ /* 0x002fe400078e0005 */
[----:B------:R-:W2:Y:S03]  /*54210*/  LDL.LU.64 R4, [R1+0x42d8] ;  /* 0x0042d80001047983 */ /* 0x000ea60000300a00 */
[----:B------:R-:W-:Y:S02]  /*54220*/  STL [R1+0x423c], R27 ;  /* 0x00423c1b01007387 */ /* 0x000fe40000100800 */
[----:B------:R0:W-:Y:S02]  /*54230*/  STL [R1+0x4238], R25 ;  /* 0x0042381901007387 */ /* 0x0001e40000100800 */
[----:B------:R-:W2:Y:S01]  /*54240*/  LDL.LU R24, [R1+0xec0] ;  /* 0x000ec00001187983 */ /* 0x000ea20000300800 */
[----:B0-----:R-:W2:Y:S01]  /*54250*/  LDL.LU R25, [R1+0xec4] ;  /* 0x000ec40001197983 */ /* 0x001ea20000300800 */
[----:B------:R-:W2:Y:S02]  /*54260*/  LDL.LU R26, [R1+0xec8] ;  /* 0x000ec800011a7983 */ /* 0x000ea40000300800 */
[----:B------:R-:W2:Y:S02]  /*54270*/  LDL.LU R27, [R1+0xecc] ;  /* 0x000ecc00011b7983 */ /* 0x000ea40000300800 */
[C---:B--2---:R-:W-:Y:S11]  /*54280*/  HMMA.16816.F32.BF16 R24, R16.reuse, R4, R24 ;  /* 0x000000041018723c */ /* 0x044ff60000041818 */
[----:B------:R-:W-:Y:S11]  /*54290*/  @!UPT UIADD3 URZ, URZ, URZ, URZ ;  /* 0x0000003f3f3ff290 */ /* 0x000ff6000fffe03f */
[----:B------:R-:W-:Y:S01]  /*542a0*/  @!UPT UIADD3 URZ, URZ, URZ, URZ ;  /* 0x0000003f3f3ff290 */ /* 0x000fe2000fffe03f */
[----:B------:R0:W-:Y:S01]  /*542b0*/  STL.64 [R1+0x13b0], R24 ;  /* 0x0013b01801007387 */ /* 0x0001e20000100a00 */
[----:B------:R1:W-:Y:S02]  /*542c0*/  STL.64 [R1+0x13b8], R26 ;  /* 0x0013b81a01007387 */ /* 0x0003e40000100a00 */
[----:B0-----:R-:W-:Y:S02]  /*542d0*/  IMAD.MOV.U32 R24, RZ, RZ, R5 ;  /* 0x000000ffff187224 */ /* 0x001fe400078e0005 */
[----:B-1----:R-:W-:Y:S02]  /*542e0*/  IMAD.MOV.U32 R26, RZ, RZ, R4 ;  /* 0x000000ffff1a7224 */ /* 0x002fe400078e0004 */
[----:B------:R-:W2:Y:S03]  /*542f0*/  LDL.LU.64 R4, [R1+0x42d0] ;  /* 0x0042d00001047983 */ /* 0x000ea60000300a00 */
        /* <DEDUP_REMOVED lines=37> */
[C---:B--2---:R-:W-:Y:S11]  /*54550*/  HMMA.16816.F32.BF16 R4, R16.reuse, R12, R4 ;  /* 0x0000000c1004723c */ /* 0x044ff60000041804 */
[----:B------:R-:W-:Y:S11]  /*54560*/  @!UPT UIADD3 URZ, URZ, URZ, URZ ;  /* 0x0000003f3f3ff290 */ /* 0x000ff6000fffe03f */
[----:B------:R-:W-:Y:S01]  /*54570*/  @!UPT UIADD3 URZ, URZ, URZ, URZ ;  /* 0x0000003f3f3ff290 */ /* 0x000fe2000fffe03f */
[----:B------:R0:W-:Y:S01]  /*54580*/  STL.64 [R1+0x1360], R4 ;  /* 0x0013600401007387 */ /* 0x0001e20000100a00 */
[----:B------:R1:W-:Y:S03]  /*54590*/  STL.64 [R1+0x1368], R6 ;  /* 0x0013680601007387 */ /* 0x0003e60000100a00 */
[----:B0-----:R-:W2:Y:S01]  /*545a0*/  LDL.LU.64 R4, [R1+0x4268] ;  /* 0x0042680001047983 */ /* 0x001ea20000300a00 */
[----:B-1----:R-:W-:Y:S02]  /*545b0*/  IMAD.MOV.U32 R7, RZ, RZ, R12 ;  /* 0x000000ffff077224 */ /* 0x002fe400078e000c */
[----:B------:R-:W-:Y:S02]  /*545c0*/  IMAD.MOV.U32 R6, RZ, RZ, R13 ;  /* 0x000000ffff067224 */ /* 0x000fe400078e000d */
[----:B------:R-:W2:Y:S01]  /*545d0*/  LDL.LU.64 R14, [R1+0x4260] ;  /* 0x00426000010e7983 */ /* 0x000ea20000300a00 */
        /* <DEDUP_REMOVED lines=8> */
[----:B--2---:R-:W-:Y:S02]  /*54660*/  STL.64 [R1+0x4110], R14 ;  /* 0x0041100e01007387 */ /* 0x004fe40000100a00 */
[----:B------:R0:W-:Y:S02]  /*54670*/  STL.64 [R1+0x4108], R12 ;  /* 0x0041080c01007387 */ /* 0x0001e40000100a00 */
[----:B0-----:R-:W2:Y:S01]  /*54680*/  LDL.LU R12, [R1+0xe30] ;  /* 0x000e3000010c7983 */ /* 0x001ea20000300800 */
[----:B------:R-:W2:Y:S02]  /*54690*/  LDL.LU R13, [R1+0xe34] ;  /* 0x000e3400010d7983 */ /* 0x000ea40000300800 */
[----:B------:R-:W2:Y:S02]  /*546a0*/  LDL.LU R14, [R1+0xe38] ;  /* 0x000e3800010e7983 */ /* 0x000ea40000300800 */
[----:B------:R-:W2:Y:S01]  /*546b0*/  LDL.LU R15, [R1+0xe3c] ;  /* 0x000e3c00010f7983 */ /* 0x000ea20000300800 */
[C---:B----4-:R-:W-:Y:S08]  /*546c0*/  HMMA.16816.F32.BF16 R20, R16.reuse, R8, R20 ;  /* 0x000000081014723c */ /* 0x050ff00000041814 */
[----:B--2---:R-:W-:Y:S01]  /*546d0*/  HMMA.16816.F32.BF16 R12, R16, R4, R12 ;  /* 0x00000004100c723c */ /* 0x004fe2000004180c */
[----:B---3--:R-:W-:Y:S11]  /*546e0*/  LDSM.16.MT88.4 R16, [R11+0x14000] ;  /* 0x014000000b10783b */ /* 0x008ff60000004200 */
[----:B------:R-:W-:Y:S03]  /*546f0*/  @!UPT UIADD3 URZ, URZ, URZ, URZ ;  /* 0x0000003f3f3ff290 */ /* 0x000fe6000fffe03f */
[----:B------:R-:W-:Y:S01]  /*54700*/  STL.64 [R1+0x1340], R20 ;  /* 0x0013401401007387 */ /* 0x000fe20000100a00 */
[----:B------:R-:W-:Y:S02]  /*54710*/  STL.64 [R1+0x1348], R22 ;  /* 0x0013481601007387 */ /* 0x000fe40000100a00 */
[----:B------:R-:W-:Y:S02]  /*54720*/  STL.64 [R1+0x40f0], R4 ;  /* 0x0040f00401007387 */ /* 0x000fe40000100a00 */
[----:B------:R-:W0:Y:S03]  /*54730*/  LDSM.16.MT88.4 R20, [R10+0x14180] ;  /* 0x014180000a14783b */ /* 0x000e260000004200 */
[----:B------:R-:W-:Y:S01]  /*54740*/  STL.64 [R1+0x11b0], R12 ;  /* 0x0011b00c01007387 */ /* 0x000fe20000100a00 */
[----:B------:R-:W-:Y:S02]  /*54750*/  STL.64 [R1+0x11b8], R14 ;  /* 0x0011b80e01007387 */ /* 0x000fe40000100a00 */
[----:B------:R-:W-:Y:S02]  /*54760*/  STL [R1+0x4100], R11 ;  /* 0x0041000b01007387 */ /* 0x000fe40000100800 */
[----:B------:R1:W-:Y:S02]  /*54770*/  STL.64 [R1+0x40f8], R8 ;  /* 0x0040f80801007387 */ /* 0x0003e40000100a00 */
        /* <DEDUP_REMOVED lines=8> */
[----:B------:R1:W-:Y:S01]  /*54800*/  STL.64 [R1+0x4140], R4 ;  /* 0x0041400401007387 */ /* 0x0003e20000100a00 */
[----:B------:R-:W-:Y:S02]  /*54810*/  IMAD.MOV.U32 R13, RZ, RZ, R6 ;  /* 0x000000ffff0d7224 */ /* 0x000fe400078e0006 */
[----:B------:R-:W-:Y:S01]  /*54820*/  IMAD.MOV.U32 R12, RZ, RZ, R7 ;  /* 0x000000ffff0c7224 */ /* 0x000fe200078e0007 */
[----:B---3--:R-:W-:Y:S01]  /*54830*/  STL.64 [R1+0x4120], R10 ;  /* 0x0041200a01007387 */ /* 0x008fe20000100a00 */
[----:B--2---:R-:W-:Y:S02]  /*54840*/  STL.64 [R1+0x4118], R8 ;  /* 0x0041180801007387 */ /* 0x004fe40000100a00 */
[----:B-1----:R-:W2:Y:S02]  /*54850*/  LDL.LU R4, [R1+0xd90] ;  /* 0x000d900001047983 */ /* 0x002ea40000300800 */
[----:B------:R-:W2:Y:S01]  /*54860*/  LDL.LU R5, [R1+0xd94] ;  /* 0x000d940001057983 */ /* 0x000ea20000300800 */
[----:B------:R-:W3:Y:S01]  /*54870*/  LDL.LU R6, [R1+0xd98] ;  /* 0x000d980001067983 */ /* 0x000ee20000300800 */
[----:B------:R-:W3:Y:S03]  /*54880*/  LDL.LU R7, [R1+0xd9c] ;  /* 0x000d9c0001077983 */ /* 0x000ee60000300800 */
[----:B---3--:R-:W-:Y:S01]  /*54890*/  STL.64 [R1+0x4150], R6 ;  /* 0x0041500601007387 */ /* 0x008fe20000100a00 */
[----:B--2---:R1:W-:Y:S02]  /*548a0*/  STL.64 [R1+0x4148], R4 ;  /* 0x0041480401007387 */ /* 0x0043e40000100a00 */
[----:B-1----:R-:W-:-:S02]  /*548b0*/  IMAD.MOV.U32 R4, RZ, RZ, R25 ;  /* 0x000000ffff047224 */ /* 0x002fc400078e0019 */
[----:B------:R-:W-:Y:S01]  /*548c0*/  IMAD.MOV.U32 R5, RZ, RZ, R3 ;  /* 0x000000ffff057224 */ /* 0x000fe200078e0003 */
[----:B------:R-:W2:Y:S01]  /*548d0*/  LDL.LU R25, [R1+0x4238] ;  /* 0x0042380001197983 */ /* 0x000ea20000300800 */
[----:B------:R-:W3:Y:S03]  /*548e0*/  LDL.LU R3, [R1+0x4234] ;  /* 0x0042340001037983 */ /* 0x000ee60000300800 */
[----:B------:R4:W-:Y:S01]  /*548f0*/  STL.64 [R1+0x4160], R4 ;  /* 0x0041600401007387 */ /* 0x0009e20000100a00 */
[----:B------:R1:W-:Y:S02]  /*54900*/  STL.64 [R1+0x4128], R12 ;  /* 0x0041280c01007387 */ /* 0x0003e40000100a00 */
[----:B----4-:R-:W-:Y:S02]  /*54910*/  IMAD.MOV.U32 R4, RZ, RZ, R26 ;  /* 0x000000ffff047224 */ /* 0x010fe400078e001a */
[----:B-1----:R-:W-:-:S02]  /*54920*/  IMAD.MOV.U32 R12, RZ, RZ, R28 ;  /* 0x000000ffff0c7224 */ /* 0x002fc400078e001c */
[----:B------:R-:W-:Y:S01]  /*54930*/  IMAD.MOV.U32 R5, RZ, RZ, R24 ;  /* 0x000000ffff057224 */ /* 0x000fe200078e0018 */
[----:B------:R-:W4:Y:S01]  /*54940*/  LDL.LU R28, [R1+0x4230] ;  /* 0x00423000011c7983 */ /* 0x000f220000300800 */
[----:B------:R-:W-:Y:S02]  /*54950*/  IMAD.MOV.U32 R13, RZ, RZ, R29 ;  /* 0x000000ffff0d7224 */ /* 0x000fe400078e001d */
[----:B------:R-:W3:Y:S02]  /*54960*/  LDL.LU R29, [R1+0x422c] ;  /* 0x00422c00011d7983 */ /* 0x000ee40000300800 */
[----:B------:R-:W3:Y:S01]  /*54970*/  LDL.LU R26, [R1+0x4228] ;  /* 0x00422800011a7983 */ /* 0x000ee20000300800 */
[----:B------:R-:W3:Y:S01]  /*54980*/  LDL.LU R24, [R1+0x4224] ;  /* 0x0042240001187983 */ /* 0x000ee20000300800 */
[----:B------:R-:W-:Y:S02]  /*54990*/  STL.64 [R1+0x4178], R4 ;  /* 0x0041780401007387 */ /* 0x000fe40000100a00 */
[----:B------:R1:W-:Y:S02]  /*549a0*/  STL.64 [R1+0x4158], R12 ;  /* 0x0041580c01007387 */ /* 0x0003e40000100a00 */
[----:B-1----:R-:W3:Y:S01]  /*549b0*/  LDL.LU R12, [R1+0xda0] ;  /* 0x000da000010c7983 */ /* 0x002ee20000300800 */
[----:B------:R-:W3:Y:S02]  /*549c0*/  LDL.LU R13, [R1+0xda4] ;  /* 0x000da400010d7983 */ /* 0x000ee40000300800 */
[----:B------:R-:W3:Y:S02]  /*549d0*/  LDL.LU R14, [R1+0xda8] ;  /* 0x000da800010e7983 */ /* 0x000ee40000300800 */
[----:B------:R-:W3:Y:S02]  /*549e0*/  LDL.LU R15, [R1+0xdac] ;  /* 0x000dac00010f7983 */ /* 0x000ee40000300800 */
[----:B------:R-:W-:-:S02]  /*549f0*/  IMAD.MOV.U32 R5, RZ, RZ, R27 ;  /* 0x000000ffff057224 */ /* 0x000fc400078e001b */
[----:B--2---:R-:W-:Y:S02]  /*54a00*/  IMAD.MOV.U32 R4, RZ, RZ, R25 ;  /* 0x000000ffff047224 */ /* 0x004fe400078e0019 */
[----:B------:R-:W2:Y:S01]  /*54a10*/  LDL.LU R25, [R1+0x4220] ;  /* 0x0042200001197983 */ /* 0x000ea20000300800 */
[----:B------:R-:W2:Y:S02]  /*54a20*/  LDL.LU R27, [R1+0x421c] ;  /* 0x00421c00011b7983 */ /* 0x000ea40000300800 */
[----:B------:R-:W-:Y:S01]  /*54a30*/  STL.64 [R1+0x4190], R4 ;  /* 0x0041900401007387 */ /* 0x000fe20000100a00 */
[----:B---3--:R-:W-:Y:S01]  /*54a40*/  STL.64 [R1+0x4170], R14 ;  /* 0x0041700e01007387 */ /* 0x008fe20000100a00 */
[----:B------:R1:W-:Y:S03]  /*54a50*/  STL.64 [R1+0x4168], R12 ;  /* 0x0041680c01007387 */ /* 0x0003e60000100a00 */
[----:B-1----:R-:W3:Y:S01]  /*54a60*/  LDL.LU R12, [R1+0xdb0] ;  /* 0x000db000010c7983 */ /* 0x002ee20000300800 */
[----:B------:R-:W3:Y:S02]  /*54a70*/  LDL.LU R13, [R1+0xdb4] ;  /* 0x000db400010d7983 */ /* 0x000ee40000300800 */
[----:B------:R-:W2:Y:S02]  /*54a80*/  LDL.LU R14, [R1+0xdb8] ;  /* 0x000db800010e7983 */ /* 0x000ea40000300800 */
[----:B------:R-:W2:Y:S02]  /*54a90*/  LDL.LU R15, [R1+0xdbc] ;  /* 0x000dbc00010f7983 */ /* 0x000ea40000300800 */
[----:B----4-:R-:W-:-:S02]  /*54aa0*/  IMAD.MOV.U32 R4, RZ, RZ, R28 ;  /* 0x000000ffff047224 */ /* 0x010fc400078e001c */
[----:B------:R-:W-:Y:S01]  /*54ab0*/  IMAD.MOV.U32 R5, RZ, RZ, R3 ;  /* 0x000000ffff057224 */ /* 0x000fe200078e0003 */
[----:B------:R-:W4:Y:S01]  /*54ac0*/  LDL.LU R28, [R1+0x4218] ;  /* 0x00421800011c7983 */ /* 0x000f220000300800 */
[----:B------:R-:W4:Y:S03]  /*54ad0*/  LDL.LU R3, [R1+0x4214] ;  /* 0x0042140001037983 */ /* 0x000f260000300800 */
[----:B------:R1:W-:Y:S02]  /*54ae0*/  STL.64 [R1+0x41a8], R4 ;  /* 0x0041a80401007387 */ /* 0x0003e40000100a00 */
[----:B-1----:R-:W-:Y:S02]  /*54af0*/  IMAD.MOV.U32 R4, RZ, RZ, R26 ;  /* 0x000000ffff047224 */ /* 0x002fe400078e001a */
[----:B------:R-:W-:Y:S01]  /*54b00*/  IMAD.MOV.U32 R5, RZ, RZ, R29 ;  /* 0x000000ffff057224 */ /* 0x000fe200078e001d */
[----:B------:R-:W4:Y:S04]  /*54b10*/  LDL.LU R26, [R1+0x4210] ;  /* 0x00421000011a7983 */ /* 0x000f280000300800 */
[----:B------:R-:W-:Y:S04]  /*54b20*/  STL.64 [R1+0x41c0], R4 ;  /* 0x0041c00401007387 */ /* 0x000fe80000100a00 */
[----:B--2---:R-:W-:Y:S01]  /*54b30*/  STL.64 [R1+0x4188], R14 ;  /* 0x0041880e01007387 */ /* 0x004fe20000100a00 */
[----:B---3--:R1:W-:Y:S03]  /*54b40*/  STL.64 [R1+0x4180], R12 ;  /* 0x0041800c01007387 */ /* 0x0083e60000100a00 */
[----:B-1----:R-:W2:Y:S01]  /*54b50*/  LDL.LU R12, [R1+0xdc0] ;  /* 0x000dc000010c7983 */ /* 0x002ea20000300800 */
[----:B------:R-:W2:Y:S02]  /*54b60*/  LDL.LU R13, [R1+0xdc4] ;  /* 0x000dc400010d7983 */ /* 0x000ea40000300800 */
[----:B------:R-:W3:Y:S02]  /*54b70*/  LDL.LU R14, [R1+0xdc8] ;  /* 0x000dc800010e7983 */ /* 0x000ee40000300800 */
[----:B------:R-:W3:Y:S02]  /*54b80*/  LDL.LU R15, [R1+0xdcc] ;  /* 0x000dcc00010f7983 */ /* 0x000ee40000300800 */
[----:B------:R-:W-:-:S02]  /*54b90*/  IMAD.MOV.U32 R4, RZ, RZ, R25 ;  /* 0x000000ffff047224 */ /* 0x000fc400078e0019 */
[----:B------:R-:W-:Y:S02]  /*54ba0*/  IMAD.MOV.U32 R5, RZ, RZ, R24 ;  /* 0x000000ffff057224 */ /* 0x000fe400078e0018 */
[----:B----4-:R-:W-:Y:S02]  /*54bb0*/  IMAD.MOV.U32 R24, RZ, RZ, R28 ;  /* 0x000000ffff187224 */ /* 0x010fe400078e001c */
[----:B------:R-:W-:Y:S01]  /*54bc0*/  IMAD.MOV.U32 R25, RZ, RZ, R27 ;  /* 0x000000ffff197224 */ /* 0x000fe200078e001b */
[----:B------:R-:W-:Y:S04]  /*54bd0*/  STL.64 [R1+0x41d8], R4 ;  /* 0x0041d80401007387 */ /* 0x000fe80000100a00 */
[----:B---3--:R-:W-:Y:S01]  /*54be0*/  STL.64 [R1+0x41a0], R14 ;  /* 0x0041a00e01007387 */ /* 0x008fe20000100a00 */
[----:B--2---:R1:W-:Y:S03]  /*54bf0*/  STL.64 [R1+0x4198], R12 ;  /* 0x0041980c01007387 */ /* 0x0043e60000100a00 */
[----:B-1----:R-:W2:Y:S01]  /*54c00*/  LDL.LU R12, [R1+0xdd0] ;  /* 0x000dd000010c7983 */ /* 0x002ea20000300800 */
[----:B------:R-:W2:Y:S02]  /*54c10*/  LDL.LU R13, [R1+0xdd4] ;  /* 0x000dd400010d7983 */ /* 0x000ea40000300800 */
[----:B------:R-:W3:Y:S02]  /*54c20*/  LDL.LU R14, [R1+0xdd8] ;  /* 0x000dd800010e7983 */ /* 0x000ee40000300800 */
[----:B------:R-:W3:Y:S01]  /*54c30*/  LDL.LU R15, [R1+0xddc] ;  /* 0x000ddc00010f7983 */ /* 0x000ee20000300800 */
[----:B------:R-:W-:Y:S01]  /*54c40*/  STL.64 [R1+0x41f8], R24 ;  /* 0x0041f81801007387 */ /* 0x000fe20000100a00 */
[----:B------:R-:W4:Y:S02]  /*54c50*/  LDL.LU R4, [R1+0xe00] ;  /* 0x000e000001047983 */ /* 0x000f240000300800 */
[----:B------:R-:W4:Y:S02]  /*54c60*/  LDL.LU R5, [R1+0xe04] ;  /* 0x000e040001057983 */ /* 0x000f240000300800 */
[----:B------:R-:W2:Y:S01]  /*54c70*/  LDL.LU R6, [R1+0xe08] ;  /* 0x000e080001067983 */ /* 0x000ea20000300800 */
[----:B------:R-:W2:Y:S04]  /*54c80*/  LDL.LU R7, [R1+0xe0c] ;  /* 0x000e0c0001077983 */ /* 0x000ea80000300800 */
[----:B--2---:R-:W-:Y:S01]  /*54c90*/  STL.64 [R1+0x41f0], R6 ;  /* 0x0041f00601007387 */ /* 0x004fe20000100a00 */
[----:B----4-:R1:W-:Y:S03]  /*54ca0*/  STL.64 [R1+0x41e8], R4 ;  /* 0x0041e80401007387 */ /* 0x0103e60000100a00 */
        /* <DEDUP_REMOVED lines=10> */
[----:B---3--:R-:W-:Y:S01]  /*54d50*/  STL.64 [R1+0x41b8], R14 ;  /* 0x0041b80e01007387 */ /* 0x008fe20000100a00 */
[----:B------:R1:W-:Y:S03]  /*54d60*/  STL.64 [R1+0x41b0], R12 ;  /* 0x0041b00c01007387 */ /* 0x0003e60000100a00 */
[----:B-1----:R-:W2:Y:S01]  /*54d70*/  LDL.LU R12, [R1+0xde0] ;  /* 0x000de000010c7983 */ /* 0x002ea20000300800 */
[----:B------:R-:W2:Y:S02]  /*54d80*/  LDL.LU R13, [R1+0xde4] ;  /* 0x000de400010d7983 */ /* 0x000ea40000300800 */
[----:B------:R-:W3:Y:S02]  /*54d90*/  LDL.LU R14, [R1+0xde8] ;  /* 0x000de800010e7983 */ /* 0x000ee40000300800 */
[----:B------:R-:W3:Y:S02]  /*54da0*/  LDL.LU R15, [R1+0xdec] ;  /* 0x000dec00010f7983 */ /* 0x000ee40000300800 */
[----:B------:R-:W-:-:S02]  /*54db0*/  IMAD.MOV.U32 R24, RZ, RZ, R26 ;  /* 0x000000ffff187224 */ /* 0x000fc400078e001a */
[----:B------:R-:W-:Y:S01]  /*54dc0*/  IMAD.MOV.U32 R25, RZ, RZ, R3 ;  /* 0x000000ffff197224 */ /* 0x000fe200078e0003 */
[----:B---3--:R-:W-:Y:S01]  /*54dd0*/  STL.64 [R1+0x41d0], R14 ;  /* 0x0041d00e01007387 */ /* 0x008fe20000100a00 */
[----:B--2---:R1:W-:Y:S03]  /*54de0*/  STL.64 [R1+0x41c8], R12 ;  /* 0x0041c80c01007387 */ /* 0x0043e60000100a00 */
[----:B-1----:R-:W2:Y:S01]  /*54df0*/  LDL.LU R12, [R1+0xdf0] ;  /* 0x000df000010c7983 */ /* 0x002ea20000300800 */
[----:B------:R-:W2:Y:S02]  /*54e00*/  LDL.LU R13, [R1+0xdf4] ;  /* 0x000df400010d7983 */ /* 0x000ea40000300800 */
[----:B------:R-:W2:Y:S02]  /*54e10*/  LDL.LU R14, [R1+0xdf8] ;  /* 0x000df800010e7983 */ /* 0x000ea40000300800 */
[----:B------:R-:W2:Y:S01]  /*54e20*/  LDL.LU R15, [R1+0xdfc] ;  /* 0x000dfc00010f7983 */ /* 0x000ea20000300800 */
[----:B------:R-:W3:Y:S01]  /*54e30*/  LDL.LU R8, [R1+0xd60] ;  /* 0x000d600001087983 */ /* 0x000ee20000300800 */
        /* <DEDUP_REMOVED lines=34> */
[----:B------:R-:W-:Y:S01]  /*55060*/  STL.64 [R1+0x40c0], R24 ;  /* 0x0040c01801007387 */ /* 0x000fe20000100a00 */
        /* <DEDUP_REMOVED lines=35> */
[----:B--2---:R-:W-:Y:S02]  /*552a0*/  HMMA.16816.F32.BF16 R4, R20, R4, R12 ;  /* 0x000000041404723c */ /* 0x004fe4000004180c */
[----:B------:R-:W3:Y:S11]  /*552b0*/  LDL.LU.64 R12, [R1+0x4158] ;  /* 0x00415800010c7983 */ /* 0x000ef60000300a00 */
[----:B------:R-:W-:Y:S10]  /*552c0*/  @!UPT UIADD3 URZ, URZ, URZ, URZ ;  /* 0x0000003f3f3ff290 */ /* 0x000ff4000fffe03f */
[----:B------:R-:W-:Y:S01]  /*552d0*/  STL.64 [R1+0x1310], R4 ;  /* 0x0013100401007387 */ /* 0x000fe20000100a00 */
[----:B------:R0:W-:Y:S03]  /*552e0*/  STL.64 [R1+0x1318], R6 ;  /* 0x0013180601007387 */ /* 0x0001e60000100a00 */
[----:B0-----:R-:W2:Y:S01]  /*552f0*/  LDL.LU.64 R6, [R1+0x4150] ;  /* 0x0041500001067983 */ /* 0x001ea20000300a00 */
[----:B------:R-:W2:Y:S02]  /*55300*/  LDL.LU.64 R4, [R1+0x4148] ;  /* 0x0041480001047983 */ /* 0x000ea40000300a00 */
[----:B------:R-:W-:Y:S02]  /*55310*/  IMAD.MOV.U32 R24, RZ, RZ, R2 ;  /* 0x000000ffff187224 */ /* 0x000fe400078e0002 */
[----:B------:R-:W-:-:S07]  /*55320*/  IMAD.MOV.U32 R25, RZ, RZ, R0 ;  /* 0x000000ffff197224 */ /* 0x000fce00078e0000 */
[C---:B--2---:R-:W-:Y:S01]  /*55330*/  HMMA.16816.F32.BF16 R24, R20.reuse, R24, R4 ;  /* 0x000000181418723c */ /* 0x044fe20000041804 */
[----:B------:R-:W4:Y:S07]  /*55340*/  LDL.LU.64 R4, [R1+0x4140] ;  /* 0x0041400001047983 */ /* 0x000f2e0000300a00 */
[C---:B----4-:R-:W-:Y:S01]  /*55350*/  HMMA.16816.F32.BF16 R16, R20.reuse, R4, R16 ;  /* 0x000000041410723c */ /* 0x050fe20000041810 */
[----:B------:R-:W2:Y:S11]  /*55360*/  LDL.LU R4, [R1+0xd40] ;  /* 0x000d400001047983 */ /* 0x000eb60000300800 */
[----:B------:R-:W-:Y:S03]  /*55370*/  @!UPT UIADD3 URZ, URZ, URZ, URZ ;  /* 0x0000003f3f3ff290 */ /* 0x000fe6000fffe03f */
[----:B------:R0:W-:Y:S02]  /*55380*/  STL.64 [R1+0x1300], R24 ;  /* 0x0013001801007387 */ /* 0x0001e40000100a00 */
[----:B------:R1:W-:Y:S06]  /*55390*/  STL.64 [R1+0x1308], R26 ;  /* 0x0013081a01007387 */ /* 0x0003ec0000100a00 */
[----:B------:R4:W-:Y:S01]  /*553a0*/  STL.64 [R1+0x12f0], R16 ;  /* 0x0012f01001007387 */ /* 0x0009e20000100a00 */
[----:B------:R4:W-:Y:S02]  /*553b0*/  STL.64 [R1+0x12f8], R18 ;  /* 0x0012f81201007387 */ /* 0x0009e40000100a00 */
[----:B------:R-:W2:Y:S02]  /*553c0*/  LDL.LU R5, [R1+0xd44] ;  /* 0x000d440001057983 */ /* 0x000ea40000300800 */
[----:B------:R-:W2:Y:S01]  /*553d0*/  LDL.LU R6, [R1+0xd48] ;  /* 0x000d480001067983 */ /* 0x000ea20000300800 */
[----:B------:R-:W2:Y:S01]  /*553e0*/  LDL.LU R7, [R1+0xd4c] ;  /* 0x000d4c0001077983 */ /* 0x000ea20000300800 */
[----:B0-----:R-:W2:Y:S02]  /*553f0*/  LDL.LU R24, [R1+0xd10] ;  /* 0x000d100001187983 */ /* 0x001ea40000300800 */
[----:B------:R-:W2:Y:S02]  /*55400*/  LDL.LU R25, [R1+0xd14] ;  /* 0x000d140001197983 */ /* 0x000ea40000300800 */
[----:B-1----:R-:W2:Y:S01]  /*55410*/  LDL.LU R26, [R1+0xd18] ;  /* 0x000d1800011a7983 */ /* 0x002ea20000300800 */
[----:B------:R-:W2:Y:S01]  /*55420*/  LDL.LU R27, [R1+0xd1c] ;  /* 0x000d1c00011b7983 */ /* 0x000ea20000300800 */
[C---:B---3--:R-:W-:Y:S03]  /*55430*/  HMMA.16816.F32.BF16 R12, R20.reuse, R12, R8 ;  /* 0x0000000c140c723c */ /* 0x048fe60000041808 */
[----:B----4-:R-:W3:Y:S01]  /*55440*/  LDL.LU R16, [R1+0xd30] ;  /* 0x000d300001107983 */ /* 0x010ee20000300800 */
[----:B------:R-:W3:Y:S02]  /*55450*/  LDL.LU R17, [R1+0xd34] ;  /* 0x000d340001117983 */ /* 0x000ee40000300800 */
[----:B------:R-:W3:Y:S02]  /*55460*/  LDL.LU R18, [R1+0xd38] ;  /* 0x000d380001127983 */ /* 0x000ee40000300800 */
[----:B------:R-:W3:Y:S01]  /*55470*/  LDL.LU R19, [R1+0xd3c] ;  /* 0x000d3c0001137983 */ /* 0x000ee20000300800 */
[----:B--2---:R-:W-:Y:S01]  /*55480*/  STL.64 [R1+0x40d0], R26 ;  /* 0x0040d01a01007387 */ /* 0x004fe20000100a00 */
[----:B------:R0:W-:Y:S03]  /*55490*/  STL.64 [R1+0x40c8], R24 ;  /* 0x0040c81801007387 */ /* 0x0001e60000100a00 */
[----:B0-----:R-:W2:Y:S01]  /*554a0*/  LDL.64 R24, [R1+0x100] ;  /* 0x0001000001187983 */ /* 0x001ea20000100a00 */
[----:B------:R-:W4:Y:S02]  /*554b0*/  LDL.LU.64 R10, [R1+0x4138] ;  /* 0x00413800010a7983 */ /* 0x000f240000300a00 */
[----:B------:R-:W4:Y:S07]  /*554c0*/  LDL.LU.64 R8, [R1+0x4130] ;  /* 0x0041300001087983 */ /* 0x000f2e0000300a00 */
[----:B------:R0:W-:Y:S01]  /*554d0*/  STL.64 [R1+0x12e0], R12 ;  /* 0x0012e00c01007387 */ /* 0x0001e20000100a00 */
        /* <DEDUP_REMOVED lines=8> */
[----:B0-----:R-:W2:Y:S01]  /*55560*/  LDL.LU.64 R14, [R1+0x4110] ;  /* 0x00411000010e7983 */ /* 0x001ea20000300a00 */
[----:B------:R-:W4:Y:S02]  /*55570*/  LDL.LU.64 R12, [R1+0x4108] ;  /* 0x00410800010c7983 */ /* 0x000f240000300a00 */
[C---:B----4-:R-:W-:Y:S11]  /*55580*/  HMMA.16816.F32.BF16 R8, R20.reuse, R12, R8 ;  /* 0x0000000c1408723c */ /* 0x050ff60000041808 */
[----:B------:R-:W-:Y:S11]  /*55590*/  @!UPT UIADD3 URZ, URZ, URZ, URZ ;  /* 0x0000003f3f3ff290 */ /* 0x000ff6000fffe03f */
[----:B------:R-:W-:Y:S01]  /*555a0*/  @!UPT UIADD3 URZ, URZ, URZ, URZ ;  /* 0x0000003f3f3ff290 */ /* 0x000fe2000fffe03f */
[----:B------:R-:W-:Y:S01]  /*555b0*/  STL.64 [R1+0x12c0], R8 ;  /* 0x0012c00801007387 */ /* 0x000fe20000100a00 */
[----:B------:R0:W-:Y:S03]  /*555c0*/  STL.64 [R1+0x12c8], R10 ;  /* 0x0012c80a01007387 */ /* 0x0001e60000100a00 */
[----:B0-----:R-:W4:Y:S01]  /*555d0*/  LDL.LU R11, [R1+0x4100] ;  /* 0x00410000010b7983 */ /* 0x001f220000300800 */
[----:B------:R-:W3:Y:S02]  /*555e0*/  LDL.LU.64 R8, [R1+0x40f8] ;  /* 0x0040f80001087983 */ /* 0x000ee40000300a00 */
[----:B--2---:R-:W-:Y:S02]  /*555f0*/  STL.64 [R1+0x4018], R14 ;  /* 0x0040180e01007387 */ /* 0x004fe40000100a00 */
[----:B------:R0:W-:Y:S02]  /*55600*/  STL.64 [R1+0x4010], R12 ;  /* 0x0040100c01007387 */ /* 0x0001e40000100a00 */
        /* <DEDUP_REMOVED lines=13> */
[----:B0-----:R-:W2:Y:S01]  /*556e0*/  LDL.LU R12, [R1+0xd20] ;  /* 0x000d2000010c7983 */ /* 0x001ea20000300800 */
[----:B------:R-:W2:Y:S02]  /*556f0*/  LDL.LU R13, [R1+0xd24] ;  /* 0x000d2400010d7983 */ /* 0x000ea40000300800 */
[----:B------:R-:W2:Y:S02]  /*55700*/  LDL.LU R14, [R1+0xd28] ;  /* 0x000d2800010e7983 */ /* 0x000ea40000300800 */
[----:B------:R-:W2:Y:S05]  /*55710*/  LDL.LU R15, [R1+0xd2c] ;  /* 0x000d2c00010f7983 */ /* 0x000eaa0000300800 */
[----:B------:R0:W-:Y:S01]  /*55720*/  STL.64 [R1+0x12b0], R4 ;  /* 0x0012b00401007387 */ /* 0x0001e20000100a00 */
[----:B------:R-:W-:Y:S03]  /*55730*/  STL.64 [R1+0x12b8], R6 ;  /* 0x0012b80601007387 */ /* 0x000fe60000100a00 */
[----:B0-----:R-:W3:Y:S01]  /*55740*/  LDL.LU.64 R4, [R1+0x40f0] ;  /* 0x0040f00001047983 */ /* 0x001ee20000300a00 */
[----:B----4-:R-:W-:Y:S02]  /*55750*/  STL [R1+0x4028], R11 ;  /* 0x0040280b01007387 */ /* 0x010fe40000100800 */
[----:B------:R0:W-:Y:S02]  /*55760*/  STL.64 [R1+0x4020], R8 ;  /* 0x0040200801007387 */ /* 0x0001e40000100a00 */
[----:B0-----:R-:W4:Y:S01]  /*55770*/  LDL.LU R8, [R1+0xcd0] ;  /* 0x000cd00001087983 */ /* 0x001f220000300800 */
[----:B------:R-:W4:Y:S02]  /*55780*/  LDL.LU R9, [R1+0xcd4] ;  /* 0x000cd40001097983 */ /* 0x000f240000300800 */
[----:B------:R-:W4:Y:S02]  /*55790*/  LDL.LU R10, [R1+0xcd8] ;  /* 0x000cd800010a7983 */ /* 0x000f240000300800 */
[----:B------:R-:W4:Y:S01]  /*557a0*/  LDL.LU R11, [R1+0xcdc] ;  /* 0x000cdc00010b7983 */ /* 0x000f220000300800 */
[----:B---3--:R-:W-:Y:S01]  /*557b0*/  HMMA.16816.F32.BF16 R20, R20, R4, R16 ;  /* 0x000000041414723c */ /* 0x008fe20000041810 */
[----:B------:R-:W2:Y:S01]  /*557c0*/  LDL.LU.64 R18, [R1+0x40e8] ;  /* 0x0040e80001127983 */ /* 0x000ea20000300a00 */
[----:B------:R-:W2:Y:S02]  /*557d0*/  LDL.LU.64 R16, [R1+0x40e0] ;  /* 0x0040e00001107983 */ /* 0x000ea40000300a00 */
[----:B------:R-:W-:-:S02]  /*557e0*/  IMAD.MOV.U32 R6, RZ, RZ, R24 ;  /* 0x000000ffff067224 */ /* 0x000fc400078e0018 */
[----:B------:R-:W-:Y:S11]  /*557f0*/  IMAD.MOV.U32 R3, RZ, RZ, R25 ;  /* 0x000000ffff037224 */ /* 0x000ff600078e0019 */
[----:B------:R-:W-:Y:S06]  /*55800*/  @!UPT UIADD3 URZ, URZ, URZ, URZ ;  /* 0x0000003f3f3ff290 */ /* 0x000fec000fffe03f */
[----:B------:R0:W-:Y:S01]  /*55810*/  STL.64 [R1+0x1140], R20 ;  /* 0x0011401401007387 */ /* 0x0001e20000100a00 */
[----:B------:R-:W-:Y:S03]  /*55820*/  STL.64 [R1+0x1148], R22 ;  /* 0x0011481601007387 */ /* 0x000fe60000100a00 */
[----:B0-----:R-:W3:Y:S01]  /*55830*/  LDL.64 R20, [R1+0xa0] ;  /* 0x0000a00001147983 */ /* 0x001ee20000100a00 */
[C---:B--2---:R-:W-:Y:S11]  /*55840*/  HMMA.16816.F32.BF16 R12, R16.reuse, R24, R12 ;  /* 0x00000018100c723c */ /* 0x044ff6000004180c */
[----:B------:R-:W-:Y:S11]  /*55850*/  @!UPT UIADD3 URZ, URZ, URZ, URZ ;  /* 0x0000003f3f3ff290 */ /* 0x000ff6000fffe03f */
[----:B------:R-:W-:Y:S01]  /*55860*/  @!UPT UIADD3 URZ, URZ, URZ, URZ ;  /* 0x0000003f3f3ff290 */ /* 0x000fe2000fffe03f */
[----:B------:R0:W-:Y:S01]  /*55870*/  STL.64 [R1+0x1290], R12 ;  /* 0x0012900c01007387 */ /* 0x0001e20000100a00 */
[----:B------:R-:W-:Y:S03]  /*55880*/  STL.64 [R1+0x1298], R14 ;  /* 0x0012980e01007387 */ /* 0x000fe60000100a00 */
        /* <DEDUP_REMOVED lines=8> */
[----:B------:R0:W-:Y:S01]  /*55910*/  STL.64 [R1+0x1130], R24 ;  /* 0x0011301801007387 */ /* 0x0001e20000100a00 */
[----:B------:R1:W-:Y:S03]  /*55920*/  STL.64 [R1+0x1138], R26 ;  /* 0x0011381a01007387 */ /* 0x0003e60000100a00 */
[----:B0-----:R-:W2:Y:S01]  /*55930*/  LDL.LU.64 R24, [R1+0x40c0] ;  /* 0x0040c00001187983 */ /* 0x001ea20000300a00 */
[----:B-1----:R-:W-:Y:S02]  /*55940*/  IMAD.MOV.U32 R26, RZ, RZ, R12 ;  /* 0x000000ffff1a7224 */ /* 0x002fe400078e000c */
        /* <DEDUP_REMOVED lines=8> */
[----:B------:R-:W-:Y:S03]  /*559d0*/  STL.64 [R1+0x1128], R14 ;  /* 0x0011280e01007387 */ /* 0x000fe60000100a00 */
[----:B0-----:R-:W2:Y:S01]  /*559e0*/  LDL.LU.64 R12, [R1+0x40a8] ;  /* 0x0040a800010c7983 */ /* 0x001ea20000300a00 */
[----:B------:R0:W-:Y:S03]  /*559f0*/  STL.64 [R1+0x3fa8], R24 ;  /* 0x003fa81801007387 */ /* 0x0001e60000100a00 */
[----:B0-----:R-:W2:Y:S01]  /*55a00*/  LDL.LU R24, [R1+0xcf0] ;  /* 0x000cf00001187983 */ /* 0x001ea20000300800 */
[----:B------:R-:W2:Y:S02]  /*55a10*/  LDL.LU R25, [R1+0xcf4] ;  /* 0x000cf40001197983 */ /* 0x000ea40000300800 */
[----:B------:R-:W2:Y:S02]  /*55a20*/  LDL.LU R26, [R1+0xcf8] ;  /* 0x000cf800011a7983 */ /* 0x000ea40000300800 */
[----:B------:R-:W2:Y:S02]  /*55a30*/  LDL.LU R27, [R1+0xcfc] ;  /* 0x000cfc00011b7983 */ /* 0x000ea40000300800 */
        /* <DEDUP_REMOVED lines=8> */
[----:B------:R0:W-:Y:S02]  /*55ac0*/  STL [R1+0x3fe4], R24 ;  /* 0x003fe41801007387 */ /* 0x0001e40000100800 */
[----:B------:R1:W-:Y:S01]  /*55ad0*/  STL [R1+0x3fe0], R25 ;  /* 0x003fe01901007387 */ /* 0x0003e20000100800 */
[----:B0-----:R-:W2:Y:S01]  /*55ae0*/  LDL.LU R24, [R1+0xce0] ;  /* 0x000ce00001187983 */ /* 0x001ea20000300800 */
[----:B-1----:R-:W2:Y:S02]  /*55af0*/  LDL.LU R25, [R1+0xce4] ;  /* 0x000ce40001197983 */ /* 0x002ea40000300800 */
[----:B------:R-:W2:Y:S02]  /*55b00*/  LDL.LU R26, [R1+0xce8] ;  /* 0x000ce800011a7983 */ /* 0x000ea40000300800 */
[----:B------:R-:W2:Y:S02]  /*55b10*/  LDL.LU R27, [R1+0xcec] ;  /* 0x000cec00011b7983 */ /* 0x000ea40000300800 */
[----:B---3--:R-:W-:Y:S01]  /*55b20*/  IMAD.MOV.U32 R28, RZ, RZ, R20 ;  /* 0x000000ffff1c7224 */ /* 0x008fe200078e0014 */
[C---:B----4-:R-:W-:Y:S08]  /*55b30*/  HMMA.16816.F32.BF16 R8, R16.reuse, R12, R8 ;  /* 0x0000000c1008723c */ /* 0x050ff00000041808 */
[----:B--2---:R-:W-:Y:S11]  /*55b40*/  HMMA.16816.F32.BF16 R24, R16, R20, R24 ;  /* 0x000000141018723c */ /* 0x004ff60000041818 */
[----:B------:R-:W-:Y:S11]  /*55b50*/  @!UPT UIADD3 URZ, URZ, URZ, URZ ;  /* 0x0000003f3f3ff290 */ /* 0x000ff6000fffe03f */
[----:B------:R-:W-:Y:S01]  /*55b60*/  @!UPT UIADD3 URZ, URZ, URZ, URZ ;  /* 0x0000003f3f3ff290 */ /* 0x000fe2000fffe03f */
[----:B------:R-:W-:Y:S01]  /*55b70*/  STL.64 [R1+0x1100], R24 ;  /* 0x0011001801007387 */ /* 0x000fe20000100a00 */
[----:B------:R0:W-:Y:S02]  /*55b80*/  STL.64 [R1+0x1108], R26 ;  /* 0x0011081a01007387 */ /* 0x0001e40000100a00 */
[----:B0-----:R-:W-:-:S05]  /*55b90*/  IMAD.MOV.U32 R27, RZ, RZ, R21 ;  /* 0x000000ffff1b7224 */ /* 0x001fca00078e0015 */
[----:B------:R-:W-:Y:S01]  /*55ba0*/  STL [R1+0x3fec], R27 ;  /* 0x003fec1b01007387 */ /* 0x000fe20000100800 */
[----:B------:R-:W-:Y:S02]  /*55bb0*/  STL [R1+0x3fe8], R28 ;  /* 0x003fe81c01007387 */ /* 0x000fe40000100800 */
[----:B------:R0:W-:Y:S02]  /*55bc0*/  STL.64 [R1+0x10f0], R8 ;  /* 0x0010f00801007387 */ /* 0x0001e40000100a00 */
[----:B------:R1:W-:Y:S01]  /*55bd0*/  STL.64 [R1+0x10f8], R10 ;  /* 0x0010f80a01007387 */ /* 0x0003e20000100a00 */
        /* <DEDUP_REMOVED lines=50> */
[----:B------:R-:W4:Y:S02]  /*55f00*/  LDL.LU R22, [R1+0xc48] ;  /* 0x000c480001167983 */ /* 0x000f240000300800 */
[----:B------:R-:W4:Y:S02]  /*55f10*/  LDL.LU R23, [R1+0xc4c] ;  /* 0x000c4c0001177983 */ /* 0x000f240000300800 */
[----:B------:R-:W-:Y:S01]  /*55f20*/  IMAD.MOV.U32 R3, RZ, RZ, R9 ;  /* 0x000000ffff037224 */ /* 0x000fe200078e0009 */
[----:B----4-:R-:W-:Y:S01]  /*55f30*/  STL.64 [R1+0x4008], R22 ;  /* 0x0040081601007387 */ /* 0x010fe20000100a00 */
[----:B---3--:R0:W-:Y:S03]  /*55f40*/  STL.64 [R1+0x4000], R20 ;  /* 0x0040001401007387 */ /* 0x0081e60000100a00 */
[----:B0-----:R-:W3:Y:S01]  /*55f50*/  LDL.LU R20, [R1+0xc50] ;  /* 0x000c500001147983 */ /* 0x001ee20000300800 */
[----:B------:R-:W3:Y:S02]  /*55f60*/  LDL.LU R21, [R1+0xc54] ;  /* 0x000c540001157983 */ /* 0x000ee40000300800 */
[----:B------:R-:W3:Y:S02]  /*55f70*/  LDL.LU R22, [R1+0xc58] ;  /* 0x000c580001167983 */ /* 0x000ee40000300800 */
[----:B------:R-:W3:Y:S01]  /*55f80*/  LDL.LU R23, [R1+0xc5c] ;  /* 0x000c5c0001177983 */ /* 0x000ee20000300800 */
[----:B------:R-:W-:Y:S01]  /*55f90*/  STL [R1+0x3ff4], R29 ;  /* 0x003ff41d01007387 */ /* 0x000fe20000100800 */
[----:B------:R-:W-:Y:S02]  /*55fa0*/  STL [R1+0x3ff0], R6 ;  /* 0x003ff00601007387 */ /* 0x000fe40000100800 */
[----:B------:R-:W-:Y:S02]  /*55fb0*/  STL.64 [R1+0x14e0], R24 ;  /* 0x0014e01801007387 */ /* 0x000fe40000100a00 */
[----:B------:R0:W-:Y:S02]  /*55fc0*/  STL.64 [R1+0x14e8], R26 ;  /* 0x0014e81a01007387 */ /* 0x0001e40000100a00 */
[----:B0-----:R-:W-:-:S02]  /*55fd0*/  IMAD.MOV.U32 R26, RZ, RZ, R8 ;  /* 0x000000ffff1a7224 */ /* 0x001fc400078e0008 */
[----:B------:R-:W2:Y:S01]  /*55fe0*/  LDL.LU.64 R8, [R1+0x4098] ;  /* 0x0040980001087983 */ /* 0x000ea20000300a00 */
[----:B------:R-:W-:Y:S02]  /*55ff0*/  STL [R1+0x3ffc], R3 ;  /* 0x003ffc0301007387 */ /* 0x000fe40000100800 */
[----:B------:R0:W-:Y:S02]  /*56000*/  STL [R1+0x3ff8], R26 ;  /* 0x003ff81a01007387 */ /* 0x0001e40000100800 */
[----:B------:R-:W4:Y:S01]  /*56010*/  LDL.LU R24, [R1+0xca0] ;  /* 0x000ca00001187983 */ /* 0x000f220000300800 */
[----:B------:R-:W4:Y:S04]  /*56020*/  LDL.LU R25, [R1+0xca4] ;  /* 0x000ca40001197983 */ /* 0x000f280000300800 */
[----:B0-----:R-:W4:Y:S01]  /*56030*/  LDL.LU R26, [R1+0xca8] ;  /* 0x000ca800011a7983 */ /* 0x001f220000300800 */
[----:B------:R-:W4:Y:S01]  /*56040*/  LDL.LU R27, [R1+0xcac] ;  /* 0x000cac00011b7983 */ /* 0x000f220000300800 */
        /* <DEDUP_REMOVED lines=9> */
[C---:B----4-:R-:W-:Y:S01]  /*560e0*/  HMMA.16816.F32.BF16 R24, R16.reuse, R8, R24 ;  /* 0x000000081018723c */ /* 0x050fe20000041818 */
[----:B------:R-:W-:Y:S11]  /*560f0*/  IMAD.MOV.U32 R7, RZ, RZ, R9 ;  /* 0x000000ffff077224 */ /* 0x000ff600078e0009 */
[----:B------:R-:W-:Y:S11]  /*56100*/  @!UPT UIADD3 URZ, URZ, URZ, URZ ;  /* 0x0000003f3f3ff290 */ /* 0x000ff6000fffe03f */
[----:B------:R0:W-:Y:S01]  /*56110*/  STL.64 [R1+0x14c0], R24 ;  /* 0x0014c01801007387 */ /* 0x0001e20000100a00 */
[----:B------:R-:W-:Y:S02]  /*56120*/  STL.64 [R1+0x14c8], R26 ;  /* 0x0014c81a01007387 */ /* 0x000fe40000100a00 */
[----:B0-----:R-:W-:Y:S02]  /*56130*/  IMAD.MOV.U32 R25, RZ, RZ, R8 ;  /* 0x000000ffff197224 */ /* 0x001fe400078e0008 */
        /* <DEDUP_REMOVED lines=28> */
[C---:B--2---:R-:W-:Y:S01]  /*56300*/  HMMA.16816.F32.BF16 R8, R16.reuse, R12, R8 ;  /* 0x0000000c1008723c */ /* 0x044fe20000041808 */
[----:B------:R-:W-:Y:S11]  /*56310*/  IMAD.MOV.U32 R3, RZ, RZ, R12 ;  /* 0x000000ffff037224 */ /* 0x000ff600078e000c */
[----:B------:R-:W-:Y:S11]  /*56320*/  @!UPT UIADD3 URZ, URZ, URZ, URZ ;  /* 0x0000003f3f3ff290 */ /* 0x000ff6000fffe03f */
[----:B------:R-:W-:Y:S01]  /*56330*/  STL.64 [R1+0x1480], R8 ;  /* 0x0014800801007387 */ /* 0x000fe20000100a00 */
[----:B------:R0:W-:Y:S03]  /*56340*/  STL.64 [R1+0x1488], R10 ;  /* 0x0014880a01007387 */ /* 0x0001e60000100a00 */
[----:B0-----:R-:W2:Y:S01]  /*56350*/  LDL.LU R11, [R1+0x4028] ;  /* 0x00402800010b7983 */ /* 0x001ea20000300800 */
[----:B------:R-:W4:Y:S02]  /*56360*/  LDL.LU.64 R8, [R1+0x4020] ;  /* 0x0040200001087983 */ /* 0x000f240000300a00 */
        /* <DEDUP_REMOVED lines=8> */
[----:B0-----:R-:W4:Y:S01]  /*563f0*/  LDL.LU.64 R22, [R1+0x4008] ;  /* 0x0040080001167983 */ /* 0x001f220000300a00 */
        /* <DEDUP_REMOVED lines=8> */
[----:B--2---:R-:W-:Y:S11]  /*56480*/  HMMA.16816.F32.BF16 R16, R16, R4, R12 ;  /* 0x000000041010723c */ /* 0x004ff6000004180c */
[----:B------:R-:W-:Y:S04]  /*56490*/  @!UPT UIADD3 URZ, URZ, URZ, URZ ;  /* 0x0000003f3f3ff290 */ /* 0x000fe8000fffe03f */
[----:B------:R-:W-:Y:S01]  /*564a0*/  STL.64 [R1+0x1460], R20 ;  /* 0x0014601401007387 */ /* 0x000fe20000100a00 */
[----:B------:R-:W-:Y:S02]  /*564b0*/  IMAD.MOV.U32 R12, RZ, RZ, R3 ;  /* 0x000000ffff0c7224 */ /* 0x000fe400078e0003 */
[----:B------:R-:W-:Y:S02]  /*564c0*/  IMAD.MOV.U32 R13, RZ, RZ, R10 ;  /* 0x000000ffff0d7224 */ /* 0x000fe400078e000a */
[----:B------:R-:W-:Y:S01]  /*564d0*/  STL.64 [R1+0x1468], R22 ;  /* 0x0014681601007387 */ /* 0x000fe20000100a00 */
[----:B------:R-:W2:Y:S04]  /*564e0*/  LDL.LU R3, [R1+0x3ffc] ;  /* 0x003ffc0001037983 */ /* 0x000ea80000300800 */
        /* <DEDUP_REMOVED lines=10> */
[----:B------:R-:W2:Y:S02]  /*56590*/  LDL.LU R10, [R1+0xb58] ;  /* 0x000b5800010a7983 */ /* 0x000ea40000300800 */
[----:B---3--:R-:W2:Y:S02]  /*565a0*/  LDL.LU R11, [R1+0xb5c] ;  /* 0x000b5c00010b7983 */ /* 0x008ea40000300800 */
[----:B------:R-:W-:-:S02]  /*565b0*/  IMAD.MOV.U32 R12, RZ, RZ, R26 ;  /* 0x000000ffff0c7224 */ /* 0x000fc400078e001a */
[----:B------:R-:W-:Y:S01]  /*565c0*/  IMAD.MOV.U32 R13, RZ, RZ, R29 ;  /* 0x000000ffff0d7224 */ /* 0x000fe200078e001d */
[----:B------:R-:W3:Y:S01]  /*565d0*/  LDL.LU R26, [R1+0x3ff8] ;  /* 0x003ff800011a7983 */ /* 0x000ee20000300800 */
[----:B------:R-:W3:Y:S03]  /*565e0*/  LDL.LU R29, [R1+0x3ff4] ;  /* 0x003ff400011d7983 */ /* 0x000ee60000300800 */
[----:B------:R-:W-:Y:S04]  /*565f0*/  STL.64 [R1+0x3f00], R12 ;  /* 0x003f000c01007387 */ /* 0x000fe80000100a00 */
[----:B--2---:R-:W-:Y:S01]  /*56600*/  STL.64 [R1+0x3ee0], R10 ;  /* 0x003ee00a01007387 */ /* 0x004fe20000100a00 */
[----:B------:R1:W-:Y:S03]  /*56610*/  STL.64 [R1+0x3ed8], R8 ;  /* 0x003ed80801007387 */ /* 0x0003e60000100a00 */
[----:B-1----:R-:W2:Y:S01]  /*56620*/  LDL.LU R8, [R1+0xb60] ;  /* 0x000b600001087983 */ /* 0x002ea20000300800 */
[----:B------:R-:W2:Y:S02]  /*56630*/  LDL.LU R9, [R1+0xb64] ;  /* 0x000b640001097983 */ /* 0x000ea40000300800 */
        /* <DEDUP_REMOVED lines=26> */
[----:B------:R-:W4:Y:S01]  /*567e0*/  LDL.LU R25, [R1+0x3fe0] ;  /* 0x003fe00001197983 */ /* 0x000f220000300800 */
[----:B------:R-:W4:Y:S03]  /*567f0*/  LDL.LU R7, [R1+0x3fdc] ;  /* 0x003fdc0001077983 */ /* 0x000f260000300800 */
[----:B------:R3:W-:Y:S02]  /*56800*/  STL.64 [R1+0x3f48], R12 ;  /* 0x003f480c01007387 */ /* 0x0007e40000100a00 */
[----:B---3--:R-:W-:Y:S02]  /*56810*/  IMAD.MOV.U32 R12, RZ, RZ, R26 ;  /* 0x000000ffff0c7224 */ /* 0x008fe400078e001a */
        /* <DEDUP_REMOVED lines=12> */
[----:B------:R-:W3:Y:S04]  /*568e0*/  LDL.LU R6, [R1+0x3fd0] ;  /* 0x003fd00001067983 */ /* 0x000ee80000300800 */
[----:B------:R1:W-:Y:S02]  /*568f0*/  STL.64 [R1+0x3f78], R12 ;  /* 0x003f780c01007387 */ /* 0x0003e40000100a00 */
[----:B-1----:R-:W-:Y:S02]  /*56900*/  IMAD.MOV.U32 R12, RZ, RZ, R28 ;  /* 0x000000ffff0c7224 */ /* 0x002fe400078e001c */
[----:B------:R-:W-:Y:S01]  /*56910*/  IMAD.MOV.U32 R13, RZ, RZ, R27 ;  /* 0x000000ffff0d7224 */ /* 0x000fe200078e001b */
[----:B--2---:R-:W-:Y:S01]  /*56920*/  STL.64 [R1+0x3f40], R10 ;  /* 0x003f400a01007387 */ /* 0x004fe20000100a00 */
[----:B------:R1:W-:Y:S03]  /*56930*/  STL.64 [R1+0x3f38], R8 ;  /* 0x003f380801007387 */ /* 0x0003e60000100a00 */
[----:B-1----:R-:W2:Y:S01]  /*56940*/  LDL.LU R8, [R1+0xba0] ;  /* 0x000ba00001087983 */ /* 0x002ea20000300800 */
[----:B------:R-:W2:Y:S02]  /*56950*/  LDL.LU R9, [R1+0xba4] ;  /* 0x000ba40001097983 */ /* 0x000ea40000300800 */
[----:B------:R-:W2:Y:S02]  /*56960*/  LDL.LU R10, [R1+0xba8] ;  /* 0x000ba800010a7983 */ /* 0x000ea40000300800 */
[----:B------:R-:W2:Y:S01]  /*56970*/  LDL.LU R11, [R1+0xbac] ;  /* 0x000bac00010b7983 */ /* 0x000ea20000300800 */
[----:B------:R4:W-:Y:S02]  /*56980*/  STL.64 [R1+0x3f90], R12 ;  /* 0x003f900c01007387 */ /* 0x0009e40000100a00 */
[----:B----4-:R-:W-:-:S02]  /*56990*/  IMAD.MOV.U32 R12, RZ, RZ, R25 ;  /* 0x000000ffff0c7224 */ /* 0x010fc400078e0019 */
[----:B------:R-:W-:Y:S02]  /*569a0*/  IMAD.MOV.U32 R13, RZ, RZ, R24 ;  /* 0x000000ffff0d7224 */ /* 0x000fe400078e0018 */
[----:B---3--:R-:W-:Y:S02]  /*569b0*/  IMAD.MOV.U32 R24, RZ, RZ, R26 ;  /* 0x000000ffff187224 */ /* 0x008fe400078e001a */
[----:B------:R-:W-:Y:S01]  /*569c0*/  IMAD.MOV.U32 R25, RZ, RZ, R7 ;  /* 0x000000ffff197224 */ /* 0x000fe200078e0007 */
[----:B------:R1:W-:Y:S04]  /*569d0*/  STL.64 [R1+0x3fb0], R12 ;  /* 0x003fb00c01007387 */ /* 0x0003e80000100a00 */
[----:B------:R3:W-:Y:S01]  /*569e0*/  STL.64 [R1+0x3fb8], R24 ;  /* 0x003fb81801007387 */ /* 0x0007e20000100a00 */
[----:B-1----:R-:W4:Y:S01]  /*569f0*/  LDL.LU R12, [R1+0xc10] ;  /* 0x000c1000010c7983 */ /* 0x002f220000300800 */
[----:B------:R-:W4:Y:S02]  /*56a00*/  LDL.LU R13, [R1+0xc14] ;  /* 0x000c1400010d7983 */ /* 0x000f240000300800 */
[----:B------:R-:W2:Y:S02]  /*56a10*/  LDL.LU R14, [R1+0xc18] ;  /* 0x000c1800010e7983 */ /* 0x000ea40000300800 */
[----:B------:R-:W2:Y:S02]  /*56a20*/  LDL.LU R15, [R1+0xc1c] ;  /* 0x000c1c00010f7983 */ /* 0x000ea40000300800 */
[----:B---3--:R-:W-:Y:S01]  /*56a30*/  IMAD.MOV.U32 R24, RZ, RZ, R6 ;  /* 0x000000ffff187224 */ /* 0x008fe200078e0006 */
[----:B--2---:R-:W-:Y:S01]  /*56a40*/  STL.64 [R1+0x3fc8], R14 ;  /* 0x003fc80e01007387 */ /* 0x004fe20000100a00 */
[----:B----4-:R1:W-:Y:S03]  /*56a50*/  STL.64 [R1+0x3fc0], R12 ;  /* 0x003fc00c01007387 */ /* 0x0103e60000100a00 */
        /* <DEDUP_REMOVED lines=8> */
[----:B------:R-:W-:Y:S01]  /*56ae0*/  STL.64 [R1+0x3f58], R10 ;  /* 0x003f580a01007387 */ /* 0x000fe20000100a00 */
[----:B------:R1:W-:Y:S03]  /*56af0*/  STL.64 [R1+0x3f50], R8 ;  /* 0x003f500801007387 */ /* 0x0003e60000100a00 */
[----:B-1----:R-:W3:Y:S01]  /*56b00*/  LDL.LU R8, [R1+0xbc0] ;  /* 0x000bc00001087983 */ /* 0x002ee20000300800 */
[----:B------:R-:W3:Y:S02]  /*56b10*/  LDL.LU R9, [R1+0xbc4] ;  /* 0x000bc40001097983 */ /* 0x000ee40000300800 */
[----:B------:R-:W4:Y:S02]  /*56b20*/  LDL.LU R10, [R1+0xbc8] ;  /* 0x000bc800010a7983 */ /* 0x000f240000300800 */
[----:B------:R-:W4:Y:S02]  /*56b30*/  LDL.LU R11, [R1+0xbcc] ;  /* 0x000bcc00010b7983 */ /* 0x000f240000300800 */
[----:B----4-:R-:W-:Y:S01]  /*56b40*/  STL.64 [R1+0x3f70], R10 ;  /* 0x003f700a01007387 */ /* 0x010fe20000100a00 */
[----:B---3--:R1:W-:Y:S03]  /*56b50*/  STL.64 [R1+0x3f68], R8 ;  /* 0x003f680801007387 */ /* 0x0083e60000100a00 */
[----:B-1----:R-:W3:Y:S01]  /*56b60*/  LDL.LU R8, [R1+0xbd0] ;  /* 0x000bd00001087983 */ /* 0x002ee20000300800 */
[----:B------:R-:W3:Y:S02]  /*56b70*/  LDL.LU R9, [R1+0xbd4] ;  /* 0x000bd40001097983 */ /* 0x000ee40000300800 */
[----:B------:R-:W4:Y:S02]  /*56b80*/  LDL.LU R10, [R1+0xbd8] ;  /* 0x000bd800010a7983 */ /* 0x000f240000300800 */
[----:B------:R-:W4:Y:S02]  /*56b90*/  LDL.LU R11, [R1+0xbdc] ;  /* 0x000bdc00010b7983 */ /* 0x000f240000300800 */
[----:B------:R-:W-:-:S07]  /*56ba0*/  IMAD.MOV.U32 R25, RZ, RZ, R3 ;  /* 0x000000ffff197224 */ /* 0x000fce00078e0003 */
[C---:B0-----:R-:W-:Y:S01]  /*56bb0*/  HMMA.16816.F32.BF16 R24, R20.reuse, R24, R12 ;  /* 0x000000181418723c */ /* 0x041fe2000004180c */
[----:B----4-:R-:W-:Y:S01]  /*56bc0*/  STL.64 [R1+0x3f88], R10 ;  /* 0x003f880a01007387 */ /* 0x010fe20000100a00 */
[----:B---3--:R0:W-:Y:S03]  /*56bd0*/  STL.64 [R1+0x3f80], R8 ;  /* 0x003f800801007387 */ /* 0x0081e60000100a00 */
        /* <DEDUP_REMOVED lines=10> */
[----:B------:R-:W-:Y:S01]  /*56c80*/  STL.64 [R1+0x3ea8], R18 ;  /* 0x003ea81201007387 */ /* 0x000fe20000100a00 */
[----:B------:R-:W-:Y:S02]  /*56c90*/  STL.64 [R1+0x3ea0], R16 ;  /* 0x003ea01001007387 */ /* 0x000fe40000100a00 */
[----:B------:R-:W4:Y:S02]  /*56ca0*/  LDL.LU.64 R14, [R1+0x3fc8] ;  /* 0x003fc800010e7983 */ /* 0x000f240000300a00 */
[----:B------:R-:W4:Y:S01]  /*56cb0*/  LDL.LU.64 R12, [R1+0x3fc0] ;  /* 0x003fc000010c7983 */ /* 0x000f220000300a00 */
[----:B------:R0:W-:Y:S01]  /*56cc0*/  STL.64 [R1+0x10d0], R24 ;  /* 0x0010d01801007387 */ /* 0x0001e20000100a00 */
[----:B------:R4:W-:Y:S03]  /*56cd0*/  STL.64 [R1+0x10d8], R26 ;  /* 0x0010d81a01007387 */ /* 0x0009e60000100a00 */
[----:B0-----:R-:W4:Y:S02]  /*56ce0*/  LDL.LU.64 R24, [R1+0x3fb8] ;  /* 0x003fb80001187983 */ /* 0x001f240000300a00 */
[C---:B----4-:R-:W-:Y:S02]  /*56cf0*/  HMMA.16816.F32.BF16 R24, R20.reuse, R24, R12 ;  /* 0x000000181418723c */ /* 0x050fe4000004180c */
[----:B------:R-:W3:Y:S11]  /*56d00*/  LDL.LU.64 R12, [R1+0x3fb0] ;  /* 0x003fb000010c7983 */ /* 0x000ef60000300a00 */
[----:B------:R-:W-:Y:S10]  /*56d10*/  @!UPT UIADD3 URZ, URZ, URZ, URZ ;  /* 0x0000003f3f3ff290 */ /* 0x000ff4000fffe03f */
[----:B------:R0:W-:Y:S01]  /*56d20*/  STL.64 [R1+0x10c0], R24 ;  /* 0x0010c01801007387 */ /* 0x0001e20000100a00 */
[----:B------:R2:W-:Y:S03]  /*56d30*/  STL.64 [R1+0x10c8], R26 ;  /* 0x0010c81a01007387 */ /* 0x0005e60000100a00 */
[----:B0-----:R-:W2:Y:S02]  /*56d40*/  LDL.LU.64 R24, [R1+0x3fa8] ;  /* 0x003fa80001187983 */ /* 0x001ea40000300a00 */
[C---:B--2---:R-:W-:Y:S02]  /*56d50*/  HMMA.16816.F32.BF16 R24, R20.reuse, R24, R4 ;  /* 0x000000181418723c */ /* 0x044fe40000041804 */
[----:B------:R-:W2:Y:S11]  /*56d60*/  LDL.LU R4, [R1+0xb40] ;  /* 0x000b400001047983 */ /* 0x000eb60000300800 */
[----:B------:R-:W-:Y:S10]  /*56d70*/  @!UPT UIADD3 URZ, URZ, URZ, URZ ;  /* 0x0000003f3f3ff290 */ /* 0x000ff4000fffe03f */
[----:B------:R-:W-:Y:S01]  /*56d80*/  STL.64 [R1+0x10b0], R24 ;  /* 0x0010b01801007387 */ /* 0x000fe20000100a00 */
[----:B------:R0:W-:Y:S02]  /*56d90*/  STL.64 [R1+0x10b8], R26 ;  /* 0x0010b81a01007387 */ /* 0x0001e40000100a00 */
[----:B------:R-:W2:Y:S02]  /*56da0*/  LDL.LU R5, [R1+0xb44] ;  /* 0x000b440001057983 */ /* 0x000ea40000300800 */
[----:B------:R-:W2:Y:S01]  /*56db0*/  LDL.LU R6, [R1+0xb48] ;  /* 0x000b480001067983 */ /* 0x000ea20000300800 */
[----:B------:R-:W2:Y:S04]  /*56dc0*/  LDL.LU R7, [R1+0xb4c] ;  /* 0x000b4c0001077983 */ /* 0x000ea80000300800 */
[----:B0-----:R-:W4:Y:S01]  /*56dd0*/  LDL R27, [R1+0x234c] ;  /* 0x00234c00011b7983 */ /* 0x001f220000100800 */
[C---:B---3--:R-:W-:Y:S03]  /*56de0*/  HMMA.16816.F32.BF16 R12, R20.reuse, R12, R8 ;  /* 0x0000000c140c723c */ /* 0x048fe60000041808 */
[----:B----4-:R0:W-:Y:S01]  /*56df0*/  STL [R1+0x3d98], R27 ;  /* 0x003d981b01007387 */ /* 0x0101e20000100800 */
[----:B------:R-:W3:Y:S02]  /*56e00*/  LDL.LU R24, [R1+0xbb0] ;  /* 0x000bb00001187983 */ /* 0x000ee40000300800 */
[----:B------:R-:W3:Y:S02]  /*56e10*/  LDL.LU R25, [R1+0xbb4] ;  /* 0x000bb40001197983 */ /* 0x000ee40000300800 */
[----:B------:R-:W3:Y:S01]  /*56e20*/  LDL.LU R26, [R1+0xbb8] ;  /* 0x000bb800011a7983 */ /* 0x000ee20000300800 */
[----:B0-----:R-:W3:Y:S01]  /*56e30*/  LDL.LU R27, [R1+0xbbc] ;  /* 0x000bbc00011b7983 */ /* 0x001ee20000300800 */
[----:B------:R-:W4:Y:S02]  /*56e40*/  LDL.LU.64 R10, [R1+0x3fa0] ;  /* 0x003fa000010a7983 */ /* 0x000f240000300a00 */
[----:B------:R-:W4:Y:S11]  /*56e50*/  LDL.LU.64 R8, [R1+0x3f98] ;  /* 0x003f980001087983 */ /* 0x000f360000300a00 */
[----:B------:R0:W-:Y:S01]  /*56e60*/  STL.64 [R1+0x10a0], R12 ;  /* 0x0010a00c01007387 */ /* 0x0001e20000100a00 */
[----:B------:R4:W-:Y:S04]  /*56e70*/  STL.64 [R1+0x10a8], R14 ;  /* 0x0010a80e01007387 */ /* 0x0009e80000100a00 */
        /* <DEDUP_REMOVED lines=19> */
[----:B------:R0:W-:Y:S01]  /*56fb0*/  STL.64 [R1+0x1070], R12 ;  /* 0x0010700c01007387 */ /* 0x0001e20000100a00 */
[----:B------:R-:W-:Y:S03]  /*56fc0*/  STL.64 [R1+0x1078], R14 ;  /* 0x0010780e01007387 */ /* 0x000fe60000100a00 */
[----:B0-----:R-:W4:Y:S01]  /*56fd0*/  LDL.LU.64 R12, [R1+0x3f48] ;  /* 0x003f4800010c7983 */ /* 0x001f220000300a00 */
[----:B------:R-:W-:Y:S02]  /*56fe0*/  IMAD.MOV.U32 R16, RZ, RZ, R2 ;  /* 0x000000ffff107224 */ /* 0x000fe400078e0002 */
[----:B------:R-:W-:-:S07]  /*56ff0*/  IMAD.MOV.U32 R17, RZ, RZ, R0 ;  /* 0x000000ffff117224 */ /* 0x000fce00078e0000 */
[C---:B---3--:R-:W-:Y:S01]  /*57000*/  HMMA.16816.F32.BF16 R24, R20.reuse, R16, R24 ;  /* 0x000000101418723c */ /* 0x048fe20000041818 */
[----:B------:R-:W3:Y:S11]  /*57010*/  LDL.LU R16, [R1+0xb30] ;  /* 0x000b300001107983 */ /* 0x000ef60000300800 */
[----:B------:R-:W-:Y:S11]  /*57020*/  @!UPT UIADD3 URZ, URZ, URZ, URZ ;  /* 0x0000003f3f3ff290 */ /* 0x000ff6000fffe03f */
[----:B------:R0:W-:Y:S01]  /*57030*/  STL.64 [R1+0x1060], R24 ;  /* 0x0010601801007387 */ /* 0x0001e20000100a00 */
[----:B------:R1:W-:Y:S02]  /*57040*/  STL.64 [R1+0x1068], R26 ;  /* 0x0010681a01007387 */ /* 0x0003e40000100a00 */
[----:B------:R-:W3:Y:S02]  /*57050*/  LDL.LU R17, [R1+0xb34] ;  /* 0x000b340001117983 */ /* 0x000ee40000300800 */
[----:B------:R-:W3:Y:S01]  /*57060*/  LDL.LU R18, [R1+0xb38] ;  /* 0x000b380001127983 */ /* 0x000ee20000300800 */
[----:B------:R-:W3:Y:S04]  /*57070*/  LDL.LU R19, [R1+0xb3c] ;  /* 0x000b3c0001137983 */ /* 0x000ee80000300800 */
[----:B0-----:R-:W2:Y:S01]  /*57080*/  LDL.LU R24, [R1+0xb20] ;  /* 0x000b200001187983 */ /* 0x001ea20000300800 */
[----:B------:R-:W2:Y:S02]  /*57090*/  LDL.LU R25, [R1+0xb24] ;  /* 0x000b240001197983 */ /* 0x000ea40000300800 */
[----:B-1----:R-:W2:Y:S02]  /*570a0*/  LDL.LU R26, [R1+0xb28] ;  /* 0x000b2800011a7983 */ /* 0x002ea40000300800 */
[----:B------:R-:W2:Y:S01]  /*570b0*/  LDL.LU R27, [R1+0xb2c] ;  /* 0x000b2c00011b7983 */ /* 0x000ea20000300800 */
        /* <DEDUP_REMOVED lines=47> */
[----:B0-----:R-:W2:Y:S01]  /*573b0*/  LDL.64 R12, [R1+0xe0] ;  /* 0x0000e000010c7983 */ /* 0x001ea20000100a00 */
[C---:B---3--:R-:W-:Y:S03]  /*573c0*/  HMMA.16816.F32.BF16 R4, R20.reuse, R8, R4 ;  /* 0x000000081404723c */ /* 0x048fe60000041804 */
[----:B--2---:R0:W-:Y:S04]  /*573d0*/  STL.64 [R1+0x3e90], R12 ;  /* 0x003e900c01007387 */ /* 0x0041e80000100a00 */
[----:B0-----:R-:W2:Y:S04]  /*573e0*/  LDL.64 R12, [R1+0xf0] ;  /* 0x0000f000010c7983 */ /* 0x001ea80000100a00 */
[----:B--2---:R0:W-:Y:S04]  /*573f0*/  STL.64 [R1+0x3e98], R12 ;  /* 0x003e980c01007387 */ /* 0x0041e80000100a00 */
[----:B0-----:R-:W2:Y:S08]  /*57400*/  LDL.64 R12, [R1+0x100] ;  /* 0x00010000010c7983 */ /* 0x001eb00000100a00 */
[----:B------:R0:W-:Y:S02]  /*57410*/  STL.64 [R1+0xff0], R4 ;  /* 0x000ff00401007387 */ /* 0x0001e40000100a00 */
[----:B------:R-:W-:Y:S01]  /*57420*/  STL.64 [R1+0xff8], R6 ;  /* 0x000ff80601007387 */ /* 0x000fe20000100a00 */
[----:B0-----:R-:W3:Y:S01]  /*57430*/  LDL.LU.64 R4, [R1+0x3eb0] ;  /* 0x003eb00001047983 */ /* 0x001ee20000300a00 */
[----:B----4-:R-:W-:Y:S02]  /*57440*/  STL [R1+0x3dd8], R11 ;  /* 0x003dd80b01007387 */ /* 0x010fe40000100800 */
[----:B------:R0:W-:Y:S02]  /*57450*/  STL.64 [R1+0x3dd0], R8 ;  /* 0x003dd00801007387 */ /* 0x0001e40000100a00 */
[----:B0-----:R-:W4:Y:S01]  /*57460*/  LDL.LU R8, [R1+0xad0] ;  /* 0x000ad00001087983 */ /* 0x001f220000300800 */
[----:B------:R-:W4:Y:S02]  /*57470*/  LDL.LU R9, [R1+0xad4] ;  /* 0x000ad40001097983 */ /* 0x000f240000300800 */
[----:B------:R-:W2:Y:S02]  /*57480*/  LDL.LU R10, [R1+0xad8] ;  /* 0x000ad800010a7983 */ /* 0x000ea40000300800 */
[----:B------:R-:W2:Y:S01]  /*57490*/  LDL.LU R11, [R1+0xadc] ;  /* 0x000adc00010b7983 */ /* 0x000ea20000300800 */
[----:B---3--:R-:W-:Y:S01]  /*574a0*/  HMMA.16816.F32.BF16 R20, R20, R4, R16 ;  /* 0x000000041414723c */ /* 0x008fe20000041810 */
[----:B--2---:R-:W-:Y:S01]  /*574b0*/  STL.64 [R1+0x3e88], R10 ;  /* 0x003e880a01007387 */ /* 0x004fe20000100a00 */
[----:B----4-:R0:W-:Y:S03]  /*574c0*/  STL.64 [R1+0x3e80], R8 ;  /* 0x003e800801007387 */ /* 0x0101e60000100a00 */
        /* <DEDUP_REMOVED lines=10> */
[C---:B---3--:R-:W-:Y:S11]  /*57570*/  HMMA.16816.F32.BF16 R24, R16.reuse, R12, R24 ;  /* 0x0000000c1018723c */ /* 0x048ff60000041818 */
[----:B------:R-:W-:Y:S11]  /*57580*/  @!UPT UIADD3 URZ, URZ, URZ, URZ ;  /* 0x0000003f3f3ff290 */ /* 0x000ff6000fffe03f */
[----:B------:R-:W-:Y:S01]  /*57590*/  @!UPT UIADD3 URZ, URZ, URZ, URZ ;  /* 0x0000003f3f3ff290 */ /* 0x000fe2000fffe03f */
[----:B------:R0:W-:Y:S01]  /*575a0*/  STL.64 [R1+0xfd0], R24 ;  /* 0x000fd01801007387 */ /* 0x0001e20000100a00 */
[----:B------:R-:W-:Y:S02]  /*575b0*/  STL.64 [R1+0xfd8], R26 ;  /* 0x000fd81a01007387 */ /* 0x000fe40000100a00 */
[----:B0-----:R-:W-:Y:S02]  /*575c0*/  IMAD.MOV.U32 R24, RZ, RZ, R12 ;  /* 0x000000ffff187224 */ /* 0x001fe400078e000c */
[----:B------:R-:W3:Y:S01]  /*575d0*/  LDL.LU.64 R12, [R1+0x3e98] ;  /* 0x003e9800010c7983 */ /* 0x000ee20000300a00 */
[----:B------:R-:W-:Y:S02]  /*575e0*/  STL [R1+0x3da0], R7 ;  /* 0x003da00701007387 */ /* 0x000fe40000100800 */
[----:B------:R0:W-:Y:S02]  /*575f0*/  STL [R1+0x3d9c], R24 ;  /* 0x003d9c1801007387 */ /* 0x0001e40000100800 */
        /* <DEDUP_REMOVED lines=12> */
[----:B------:R0:W-:Y:S02]  /*576c0*/  STL [R1+0x3da8], R25 ;  /* 0x003da81901007387 */ /* 0x0001e40000100800 */
[----:B------:R1:W-:Y:S02]  /*576d0*/  STL [R1+0x3da4], R26 ;  /* 0x003da41a01007387 */ /* 0x0003e40000100800 */
[----:B------:R-:W4:Y:S01]  /*576e0*/  LDL.LU R24, [R1+0xaf0] ;  /* 0x000af00001187983 */ /* 0x000f220000300800 */
[----:B0-----:R-:W4:Y:S01]  /*576f0*/  LDL.LU R25, [R1+0xaf4] ;  /* 0x000af40001197983 */ /* 0x001f220000300800 */
[----:B-1----:R-:W4:Y:S02]  /*57700*/  LDL.LU R26, [R1+0xaf8] ;  /* 0x000af800011a7983 */ /* 0x002f240000300800 */
        /* <DEDUP_REMOVED lines=9> */
[----:B------:R-:W2:Y:S01]  /*577a0*/  LDL.LU.64 R12, [R1+0x3e78] ;  /* 0x003e7800010c7983 */ /* 0x000ea20000300a00 */
[----:B----4-:R-:W-:Y:S01]  /*577b0*/  HMMA.16816.F32.BF16 R24, R16, R20, R24 ;  /* 0x000000141018723c */ /* 0x010fe20000041818 */
[----:B------:R-:W-:Y:S01]  /*577c0*/  IMAD.MOV.U32 R3, RZ, RZ, R21 ;  /* 0x000000ffff037224 */ /* 0x000fe200078e0015 */
[----:B------:R-:W-:Y:S01]  /*577d0*/  STL [R1+0x3db0], R0 ;  /* 0x003db00001007387 */ /* 0x000fe20000100800 */
[----:B------:R-:W-:-:S02]  /*577e0*/  IMAD.MOV.U32 R6, RZ, RZ, R20 ;  /* 0x000000ffff067224 */ /* 0x000fc400078e0014 */
[----:B------:R-:W-:Y:S11]  /*577f0*/  STL [R1+0x3dac], R2 ;  /* 0x003dac0201007387 */ /* 0x000ff60000100800 */
[----:B------:R-:W-:Y:S07]  /*57800*/  @!UPT UIADD3 URZ, URZ, URZ, URZ ;  /* 0x0000003f3f3ff290 */ /* 0x000fee000fffe03f */
[----:B------:R-:W-:Y:S01]  /*57810*/  STL.64 [R1+0xfa0], R24 ;  /* 0x000fa01801007387 */ /* 0x000fe20000100a00 */
[----:B------:R-:W-:Y:S02]  /*57820*/  STL.64 [R1+0xfa8], R26 ;  /* 0x000fa81a01007387 */ /* 0x000fe40000100a00 */
[----:B------:R-:W-:Y:S02]  /*57830*/  STL [R1+0x3db8], R3 ;  /* 0x003db80301007387 */ /* 0x000fe40000100800 */
[----:B------:R-:W-:Y:S01]  /*57840*/  STL [R1+0x3db4], R6 ;  /* 0x003db40601007387 */ /* 0x000fe20000100800 */
[----:B------:R2:W-:Y:S02]  /*57850*/  STL.64 [R1+0x3e50], R4 ;  /* 0x003e500401007387 */ /* 0x0005e40000100a00 */
[C---:B--2---:R-:W-:Y:S01]  /*57860*/  HMMA.16816.F32.BF16 R4, R16.reuse, R12, R8 ;  /* 0x0000000c1004723c */ /* 0x044fe20000041808 */
[----:B------:R-:W-:Y:S02]  /*57870*/  IMAD.MOV.U32 R29, RZ, RZ, R12 ;  /* 0x000000ffff1d7224 */ /* 0x000fe400078e000c */
[----:B------:R-:W-:Y:S11]  /*57880*/  IMAD.MOV.U32 R28, RZ, RZ, R13 ;  /* 0x000000ffff1c7224 */ /* 0x000ff600078e000d */
[----:B------:R-:W-:Y:S09]  /*57890*/  @!UPT UIADD3 URZ, URZ, URZ, URZ ;  /* 0x0000003f3f3ff290 */ /* 0x000ff2000fffe03f */
[----:B------:R-:W-:Y:S01]  /*578a0*/  STL.64 [R1+0xf90], R4 ;  /* 0x000f900401007387 */ /* 0x000fe20000100a00 */
[----:B------:R-:W-:Y:S02]  /*578b0*/  STL.64 [R1+0xf98], R6 ;  /* 0x000f980601007387 */ /* 0x000fe40000100a00 */
[----:B------:R-:W2:Y:S02]  /*578c0*/  LDL.64 R12, [R1] ;  /* 0x00000000010c7983 */ /* 0x000ea40000100a00 */
[----:B--2---:R0:W-:Y:S01]  /*578d0*/  STL.64 [R1+0x3e00], R12 ;  /* 0x003e000c01007387 */ /* 0x0041e20000100a00 */
[----:B------:R-:W2:Y:S02]  /*578e0*/  LDL.LU R8, [R1+0xa40] ;  /* 0x000a400001087983 */ /* 0x000ea40000300800 */
[----:B------:R-:W2:Y:S02]  /*578f0*/  LDL.LU R9, [R1+0xa44] ;  /* 0x000a440001097983 */ /* 0x000ea40000300800 */
[----:B------:R-:W3:Y:S01]  /*57900*/  LDL.LU R10, [R1+0xa48] ;  /* 0x000a4800010a7983 */ /* 0x000ee20000300800 */
[----:B------:R-:W3:Y:S04]  /*57910*/  LDL.LU R11, [R1+0xa4c] ;  /* 0x000a4c00010b7983 */ /* 0x000ee80000300800 */
[----:B0-----:R-:W4:Y:S04]  /*57920*/  LDL.64 R12, [R1+0x10] ;  /* 0x00001000010c7983 */ /* 0x001f280000100a00 */
[----:B----4-:R0:W-:Y:S04]  /*57930*/  STL.64 [R1+0x3e18], R12 ;  /* 0x003e180c01007387 */ /* 0x0101e80000100a00 */
[----:B0-----:R-:W4:Y:S04]  /*57940*/  LDL.64 R12, [R1+0x20] ;  /* 0x00002000010c7983 */ /* 0x001f280000100a00 */
[----:B----4-:R-:W-:Y:S01]  /*57950*/  STL.64 [R1+0x3e30], R12 ;  /* 0x003e300c01007387 */ /* 0x010fe20000100a00 */
[----:B---3--:R-:W-:Y:S02]  /*57960*/  STL.64 [R1+0x3df8], R10 ;  /* 0x003df80a01007387 */ /* 0x008fe40000100a00 */
[----:B--2---:R0:W-:Y:S02]  /*57970*/  STL.64 [R1+0x3df0], R8 ;  /* 0x003df00801007387 */ /* 0x0041e40000100a00 */
[----:B0-----:R-:W2:Y:S01]  /*57980*/  LDL.LU R8, [R1+0xa50] ;  /* 0x000a500001087983 */ /* 0x001ea20000300800 */
[----:B------:R-:W2:Y:S02]  /*57990*/  LDL.LU R9, [R1+0xa54] ;  /* 0x000a540001097983 */ /* 0x000ea40000300800 */
[----:B------:R-:W3:Y:S02]  /*579a0*/  LDL.LU R10, [R1+0xa58] ;  /* 0x000a5800010a7983 */ /* 0x000ee40000300800 */
[----:B------:R-:W3:Y:S01]  /*579b0*/  LDL.LU R11, [R1+0xa5c] ;  /* 0x000a5c00010b7983 */ /* 0x000ee20000300800 */
[----:B------:R-:W4:Y:S01]  /*579c0*/  LDL.LU R24, [R1+0xab0] ;  /* 0x000ab00001187983 */ /* 0x000f220000300800 */
[----:B------:R-:W4:Y:S02]  /*579d0*/  LDL.LU R25, [R1+0xab4] ;  /* 0x000ab40001197983 */ /* 0x000f240000300800 */
[----:B------:R-:W2:Y:S02]  /*579e0*/  LDL.LU R26, [R1+0xab8] ;  /* 0x000ab800011a7983 */ /* 0x000ea40000300800 */
[----:B------:R-:W2:Y:S02]  /*579f0*/  LDL.LU R27, [R1+0xabc] ;  /* 0x000abc00011b7983 */ /* 0x000ea40000300800 */
[----:B--2---:R-:W-:Y:S01]  /*57a00*/  STL.64 [R1+0x3e70], R26 ;  /* 0x003e701a01007387 */ /* 0x004fe20000100a00 */
[----:B----4-:R0:W-:Y:S02]  /*57a10*/  STL.64 [R1+0x3e68], R24 ;  /* 0x003e681801007387 */ /* 0x0101e40000100a00 */
[----:B------:R-:W2:Y:S02]  /*57a20*/  LDL R20, [R1+0x90] ;  /* 0x0000900001147983 */ /* 0x000ea40000100800 */
[----:B------:R-:W2:Y:S01]  /*57a30*/  LDL R21, [R1+0x94] ;  /* 0x0000940001157983 */ /* 0x000ea20000100800 */
[----:B0-----:R-:W2:Y:S01]  /*57a40*/  LDL.LU R24, [R1+0xac0] ;  /* 0x000ac00001187983 */ /* 0x001ea20000300800 */
[----:B------:R-:W2:Y:S02]  /*57a50*/  LDL.LU R25, [R1+0xac4] ;  /* 0x000ac40001197983 */ /* 0x000ea40000300800 */
[----:B------:R-:W2:Y:S02]  /*57a60*/  LDL.LU R26, [R1+0xac8] ;  /* 0x000ac800011a7983 */ /* 0x000ea40000300800 */
[----:B------:R-:W2:Y:S01]  /*57a70*/  LDL.LU R27, [R1+0xacc] ;  /* 0x000acc00011b7983 */ /* 0x000ea20000300800 */
[----:B------:R-:W4:Y:S04]  /*57a80*/  LDL.64 R12, [R1+0x30] ;  /* 0x00003000010c7983 */ /* 0x000f280000100a00 */
[----:B----4-:R0:W-:Y:S04]  /*57a90*/  STL.64 [R1+0x3e48], R12 ;  /* 0x003e480c01007387 */ /* 0x0101e80000100a00 */
[----:B0-----:R-:W4:Y:S01]  /*57aa0*/  LDL.LU R12, [R1+0xa90] ;  /* 0x000a9000010c7983 */ /* 0x001f220000300800 */
[----:B------:R-:W4:Y:S02]  /*57ab0*/  LDL.LU R13, [R1+0xa94] ;  /* 0x000a9400010d7983 */ /* 0x000f240000300800 */
[----:B------:R-:W2:Y:S02]  /*57ac0*/  LDL.LU R14, [R1+0xa98] ;  /* 0x000a9800010e7983 */ /* 0x000ea40000300800 */
[----:B------:R-:W2:Y:S02]  /*57ad0*/  LDL.LU R15, [R1+0xa9c] ;  /* 0x000a9c00010f7983 */ /* 0x000ea40000300800 */
[----:B--2---:R-:W-:Y:S01]  /*57ae0*/  STL.64 [R1+0x3e60], R14 ;  /* 0x003e600e01007387 */ /* 0x004fe20000100a00 */
[----:B----4-:R0:W-:Y:S02]  /*57af0*/  STL.64 [R1+0x3e58], R12 ;  /* 0x003e580c01007387 */ /* 0x0101e40000100a00 */
[----:B------:R-:W2:Y:S01]  /*57b00*/  LDL.64 R4, [R1+0x50] ;  /* 0x0000500001047983 */ /* 0x000ea20000100a00 */
[----:B0-----:R-:W4:Y:S01]  /*57b10*/  LDL.64 R12, [R1+0x60] ;  /* 0x00006000010c7983 */ /* 0x001f220000100a00 */
[----:B---3--:R-:W-:Y:S02]  /*57b20*/  STL.64 [R1+0x3e10], R10 ;  /* 0x003e100a01007387 */ /* 0x008fe40000100a00 */
[----:B------:R0:W-:Y:S02]  /*57b30*/  STL.64 [R1+0x3e08], R8 ;  /* 0x003e080801007387 */ /* 0x0001e40000100a00 */
[----:B0-----:R-:W3:Y:S01]  /*57b40*/  LDL.LU R8, [R1+0xa60] ;  /* 0x000a600001087983 */ /* 0x001ee20000300800 */
[----:B------:R-:W3:Y:S02]  /*57b50*/  LDL.LU R9, [R1+0xa64] ;  /* 0x000a640001097983 */ /* 0x000ee40000300800 */
[----:B------:R-:W2:Y:S02]  /*57b60*/  LDL.LU R10, [R1+0xa68] ;  /* 0x000a6800010a7983 */ /* 0x000ea40000300800 */
[----:B------:R-:W2:Y:S02]  /*57b70*/  LDL.LU R11, [R1+0xa6c] ;  /* 0x000a6c00010b7983 */ /* 0x000ea40000300800 */
        /* <DEDUP_REMOVED lines=12> */
[----:B------:R-:W2:Y:S01]  /*57c40*/  LDL.LU R11, [R1+0xa8c] ;  /* 0x000a8c00010b7983 */ /* 0x000ea20000300800 */
[----:B------:R-:W-:Y:S01]  /*57c50*/  STL [R1+0x3dc0], R28 ;  /* 0x003dc01c01007387 */ /* 0x000fe20000100800 */
[----:B------:R-:W-:Y:S02]  /*57c60*/  STL [R1+0x3dbc], R29 ;  /* 0x003dbc1d01007387 */ /* 0x000fe40000100800 */
[----:B------:R-:W4:Y:S02]  /*57c70*/  LDL.LU.64 R26, [R1+0x3e70] ;  /* 0x003e7000011a7983 */ /* 0x000f240000300a00 */
[----:B------:R-:W4:Y:S07]  /*57c80*/  LDL.LU.64 R24, [R1+0x3e68] ;  /* 0x003e680001187983 */ /* 0x000f2e0000300a00 */
[----:B------:R0:W-:Y:S01]  /*57c90*/  STL.64 [R1+0xf80], R20 ;  /* 0x000f801401007387 */ /* 0x0001e20000100a00 */
[----:B------:R1:W-:Y:S03]  /*57ca0*/  STL.64 [R1+0xf88], R22 ;  /* 0x000f881601007387 */ /* 0x0003e60000100a00 */
[----:B0-----:R-:W3:Y:S01]  /*57cb0*/  LDL.LU R20, [R1+0xa30] ;  /* 0x000a300001147983 */ /* 0x001ee20000300800 */
[----:B------:R-:W3:Y:S02]  /*57cc0*/  LDL.LU R21, [R1+0xa34] ;  /* 0x000a340001157983 */ /* 0x000ee40000300800 */
[----:B-1----:R-:W3:Y:S02]  /*57cd0*/  LDL.LU R22, [R1+0xa38] ;  /* 0x000a380001167983 */ /* 0x002ee40000300800 */
[----:B------:R-:W3:Y:S01]  /*57ce0*/  LDL.LU R23, [R1+0xa3c] ;  /* 0x000a3c0001177983 */ /* 0x000ee20000300800 */
[C---:B----4-:R-:W-:Y:S11]  /*57cf0*/  HMMA.16816.F32.BF16 R24, R16.reuse, R12, R24 ;  /* 0x0000000c1018723c */ /* 0x050ff60000041818 */
[----:B------:R-:W-:Y:S11]  /*57d00*/  @!UPT UIADD3 URZ, URZ, URZ, URZ ;  /* 0x0000003f3f3ff290 */ /* 0x000ff6000fffe03f */
[----:B------:R-:W-:Y:S01]  /*57d10*/  @!UPT UIADD3 URZ, URZ, URZ, URZ ;  /* 0x0000003f3f3ff290 */ /* 0x000fe2000fffe03f */
[----:B------:R0:W-:Y:S01]  /*57d20*/  STL.64 [R1+0xf70], R24 ;  /* 0x000f701801007387 */ /* 0x0001e20000100a00 */
[----:B------:R1:W-:Y:S02]  /*57d30*/  STL.64 [R1+0xf78], R26 ;  /* 0x000f781a01007387 */ /* 0x0003e40000100a00 */
[----:B------:R-:W4:Y:S02]  /*57d40*/  LDL.LU.64 R14, [R1+0x3e60] ;  /* 0x003e6000010e7983 */ /* 0x000f240000300a00 */
[----:B0-----:R-:W-:Y:S02]  /*57d50*/  IMAD.MOV.U32 R24, RZ, RZ, R12 ;  /* 0x000000ffff187224 */ /* 0x001fe400078e000c */
[----:B-1----:R-:W-:Y:S02]  /*57d60*/  IMAD.MOV.U32 R27, RZ, RZ, R13 ;  /* 0x000000ffff1b7224 */ /* 0x002fe400078e000d */
[----:B------:R-:W4:Y:S03]  /*57d70*/  LDL.LU.64 R12, [R1+0x3e58] ;  /* 0x003e5800010c7983 */ /* 0x000f260000300a00 */
[----:B------:R-:W-:Y:S02]  /*57d80*/  STL [R1+0x3dc8], R27 ;  /* 0x003dc81b01007387 */ /* 0x000fe40000100800 */
[----:B------:R0:W-:Y:S02]  /*57d90*/  STL [R1+0x3dc4], R24 ;  /* 0x003dc41801007387 */ /* 0x0001e40000100800 */
[----:B0-----:R-:W2:Y:S01]  /*57da0*/  LDL.LU R24, [R1+0xaa0] ;  /* 0x000aa00001187983 */ /* 0x001ea20000300800 */
[----:B------:R-:W2:Y:S02]  /*57db0*/  LDL.LU R25, [R1+0xaa4] ;  /* 0x000aa40001197983 */ /* 0x000ea40000300800 */
[----:B------:R-:W2:Y:S02]  /*57dc0*/  LDL.LU R26, [R1+0xaa8] ;  /* 0x000aa800011a7983 */ /* 0x000ea40000300800 */
[----:B------:R-:W2:Y:S02]  /*57dd0*/  LDL.LU R27, [R1+0xaac] ;  /* 0x000aac00011b7983 */ /* 0x000ea40000300800 */
[----:B------:R-:W-:Y:S01]  /*57de0*/  IMAD.MOV.U32 R7, RZ, RZ, R5 ;  /* 0x000000ffff077224 */ /* 0x000fe200078e0005 */
[C---:B--2---:R-:W-:Y:S11]  /*57df0*/  HMMA.16816.F32.BF16 R24, R16.reuse, R4, R24 ;  /* 0x000000041018723c */ /* 0x044ff60000041818 */
[----:B------:R-:W-:Y:S11]  /*57e00*/  @!UPT UIADD3 URZ, URZ, URZ, URZ ;  /* 0x0000003f3f3ff290 */ /* 0x000ff6000fffe03f */
[----:B------:R-:W-:Y:S01]  /*57e10*/  @!UPT UIADD3 URZ, URZ, URZ, URZ ;  /* 0x0000003f3f3ff290 */ /* 0x000fe2000fffe03f */
[----:B------:R-:W-:Y:S01]  /*57e20*/  STL.64 [R1+0xf60], R24 ;  /* 0x000f601801007387 */ /* 0x000fe20000100a00 */
[----:B------:R0:W-:Y:S02]  /*57e30*/  STL.64 [R1+0xf68], R26 ;  /* 0x000f681a01007387 */ /* 0x0001e40000100a00 */
[----:B0-----:R-:W-:Y:S02]  /*57e40*/  IMAD.MOV.U32 R26, RZ, RZ, R4 ;  /* 0x000000ffff1a7224 */ /* 0x001fe400078e0004 */
[----:B------:R-:W2:Y:S03]  /*57e50*/  LDL.LU.64 R4, [R1+0x3e50] ;  /* 0x003e500001047983 */ /* 0x000ea60000300a00 */
[----:B------:R-:W-:Y:S02]  /*57e60*/  STL [R1+0x3dcc], R26 ;  /* 0x003dcc1a01007387 */ /* 0x000fe40000100800 */
[----:B------:R-:W4:Y:S02]  /*57e70*/  LDL.64 R24, [R1+0x40] ;  /* 0x0000400001187983 */ /* 0x000f240000100a00 */
[C---:B----4-:R-:W-:Y:S11]  /*57e80*/  HMMA.16816.F32.BF16 R12, R16.reuse, R24, R12 ;  /* 0x00000018100c723c */ /* 0x050ff6000004180c */
[----:B------:R-:W-:Y:S11]  /*57e90*/  @!UPT UIADD3 URZ, URZ, URZ, URZ ;  /* 0x0000003f3f3ff290 */ /* 0x000ff6000fffe03f */
[----:B------:R-:W-:Y:S01]  /*57ea0*/  @!UPT UIADD3 URZ, URZ, URZ, URZ ;  /* 0x0000003f3f3ff290 */ /* 0x000fe2000fffe03f */
[----:B------:R0:W-:Y:S01]  /*57eb0*/  STL.64 [R1+0xf50], R12 ;  /* 0x000f500c01007387 */ /* 0x0001e20000100a00 */
[----:B------:R-:W-:Y:S03]  /*57ec0*/  STL.64 [R1+0xf58], R14 ;  /* 0x000f580e01007387 */ /* 0x000fe60000100a00 */
        /* <DEDUP_REMOVED lines=19> */
[----:B------:R-:W-:Y:S01]  /*58000*/  IMAD.MOV.U32 R2, RZ, RZ, R24 ;  /* 0x000000ffff027224 */ /* 0x000fe200078e0018 */
        /* <DEDUP_REMOVED lines=17> */
[----:B------:R-:W2:Y:S02]  /*58120*/  LDL.LU.64 R14, [R1+0x3de8] ;  /* 0x003de800010e7983 */ /* 0x000ea40000300a00 */
        /* <DEDUP_REMOVED lines=10> */
[----:B0-----:R-:W2:Y:S01]  /*581d0*/  LDL.LU R12, [R1+0xa20] ;  /* 0x000a2000010c7983 */ /* 0x001ea20000300800 */
[----:B------:R-:W2:Y:S02]  /*581e0*/  LDL.LU R13, [R1+0xa24] ;  /* 0x000a2400010d7983 */ /* 0x000ea40000300800 */
[----:B------:R-:W2:Y:S02]  /*581f0*/  LDL.LU R14, [R1+0xa28] ;  /* 0x000a2800010e7983 */ /* 0x000ea40000300800 */
[----:B------:R-:W2:Y:S01]  /*58200*/  LDL.LU R15, [R1+0xa2c] ;  /* 0x000a2c00010f7983 */ /* 0x000ea20000300800 */
[C---:B---3--:R-:W-:Y:S08]  /*58210*/  HMMA.16816.F32.BF16 R20, R16.reuse, R8, R20 ;  /* 0x000000081014723c */ /* 0x048ff00000041814 */
[----:B--2---:R-:W-:Y:S01]  /*58220*/  HMMA.16816.F32.BF16 R12, R16, R4, R12 ;  /* 0x00000004100c723c */ /* 0x004fe2000004180c */
[----:B------:R0:W-:Y:S11]  /*58230*/  STL.64 [R1+0x3c70], R8 ;  /* 0x003c700801007387 */ /* 0x0001f60000100a00 */
[----:B------:R-:W-:Y:S03]  /*58240*/  @!UPT UIADD3 URZ, URZ, URZ, URZ ;  /* 0x0000003f3f3ff290 */ /* 0x000fe6000fffe03f */
[----:B------:R-:W-:Y:S01]  /*58250*/  STL.64 [R1+0xef0], R20 ;  /* 0x000ef01401007387 */ /* 0x000fe20000100a00 */
[----:B------:R-:W-:Y:S02]  /*58260*/  STL.64 [R1+0xef8], R22 ;  /* 0x000ef81601007387 */ /* 0x000fe40000100a00 */
[----:B----4-:R1:W-:Y:S01]  /*58270*/  LDSM.16.MT88.4 R20, [R11+0x14180] ;  /* 0x014180000b14783b */ /* 0x0103e20000004200 */
[----:B0-----:R-:W2:Y:S04]  /*58280*/  LDL.LU R8, [R1+0x940] ;  /* 0x0009400001087983 */ /* 0x001ea80000300800 */
[----:B------:R0:W-:Y:S01]  /*58290*/  STL.64 [R1+0xee0], R12 ;  /* 0x000ee00c01007387 */ /* 0x0001e20000100a00 */
[----:B------:R-:W-:Y:S02]  /*582a0*/  STL.64 [R1+0xee8], R14 ;  /* 0x000ee80e01007387 */ /* 0x000fe40000100a00 */
[----:B------:R-:W2:Y:S02]  /*582b0*/  LDL.LU R9, [R1+0x944] ;  /* 0x0009440001097983 */ /* 0x000ea40000300800 */
[----:B------:R-:W3:Y:S01]  /*582c0*/  LDL.LU R10, [R1+0x948] ;  /* 0x00094800010a7983 */ /* 0x000ee20000300800 */
[----:B-1----:R-:W3:Y:S01]  /*582d0*/  LDL.LU R11, [R1+0x94c] ;  /* 0x00094c00010b7983 */ /* 0x002ee20000300800 */
[----:B0-----:R-:W-:-:S02]  /*582e0*/  IMAD.MOV.U32 R12, RZ, RZ, R26 ;  /* 0x000000ffff0c7224 */ /* 0x001fc400078e001a */
[----:B------:R-:W-:Y:S01]  /*582f0*/  IMAD.MOV.U32 R13, RZ, RZ, R27 ;  /* 0x000000ffff0d7224 */ /* 0x000fe200078e001b */
[----:B---3--:R-:W-:Y:S01]  /*58300*/  STL.64 [R1+0x3c90], R10 ;  /* 0x003c900a01007387 */ /* 0x008fe20000100a00 */
[----:B--2---:R0:W-:Y:S02]  /*58310*/  STL.64 [R1+0x3c88], R8 ;  /* 0x003c880801007387 */ /* 0x0041e40000100a00 */
        /* <DEDUP_REMOVED lines=18> */
[----:B-1----:R-:W-:-:S02]  /*58440*/  IMAD.MOV.U32 R12, RZ, RZ, R29 ;  /* 0x000000ffff0c7224 */ /* 0x002fc400078e001d */
[----:B------:R-:W-:Y:S01]  /*58450*/  IMAD.MOV.U32 R13, RZ, RZ, R3 ;  /* 0x000000ffff0d7224 */ /* 0x000fe200078e0003 */
[----:B--2---:R-:W-:Y:S01]  /*58460*/  STL.64 [R1+0x3cc0], R10 ;  /* 0x003cc00a01007387 */ /* 0x004fe20000100a00 */
[----:B------:R0:W-:Y:S02]  /*58470*/  STL.64 [R1+0x3cb8], R8 ;  /* 0x003cb80801007387 */ /* 0x0001e40000100a00 */
[----:B------:R-:W2:Y:S02]  /*58480*/  LDL.LU R29, [R1+0x3dbc] ;  /* 0x003dbc00011d7983 */ /* 0x000ea40000300800 */
[----:B------:R-:W2:Y:S01]  /*58490*/  LDL.LU R3, [R1+0x3db8] ;  /* 0x003db80001037983 */ /* 0x000ea20000300800 */
        /* <DEDUP_REMOVED lines=21> */
[----:B------:R-:W2:Y:S01]  /*585f0*/  LDL.LU R25, [R1+0x3da8] ;  /* 0x003da80001197983 */ /* 0x000ea20000300800 */
[----:B------:R0:W-:Y:S02]  /*58600*/  STL.64 [R1+0x3cf8], R12 ;  /* 0x003cf80c01007387 */ /* 0x0001e40000100a00 */
[----:B0-----:R-:W-:Y:S02]  /*58610*/  IMAD.MOV.U32 R12, RZ, RZ, R26 ;  /* 0x000000ffff0c7224 */ /* 0x001fe400078e001a */
[----:B------:R-:W-:Y:S01]  /*58620*/  IMAD.MOV.U32 R13, RZ, RZ, R7 ;  /* 0x000000ffff0d7224 */ /* 0x000fe200078e0007 */
[----:B------:R-:W2:Y:S01]  /*58630*/  LDL.LU R26, [R1+0x3da4] ;  /* 0x003da400011a7983 */ /* 0x000ea20000300800 */
[----:B------:R-:W2:Y:S03]  /*58640*/  LDL.LU R7, [R1+0x3da0] ;  /* 0x003da00001077983 */ /* 0x000ea60000300800 */
[----:B------:R0:W-:Y:S01]  /*58650*/  STL.64 [R1+0x3d10], R12 ;  /* 0x003d100c01007387 */ /* 0x0001e20000100a00 */
[----:B------:R-:W2:Y:S02]  /*58660*/  LDL.LU R8, [R1+0x990] ;  /* 0x0009900001087983 */ /* 0x000ea40000300800 */
[----:B------:R-:W2:Y:S02]  /*58670*/  LDL.LU R9, [R1+0x994] ;  /* 0x0009940001097983 */ /* 0x000ea40000300800 */
[----:B------:R-:W2:Y:S01]  /*58680*/  LDL.LU R10, [R1+0x998] ;  /* 0x00099800010a7983 */ /* 0x000ea20000300800 */
[----:B------:R-:W2:Y:S01]  /*58690*/  LDL.LU R11, [R1+0x99c] ;  /* 0x00099c00010b7983 */ /* 0x000ea20000300800 */
[----:B0-----:R-:W-:-:S02]  /*586a0*/  IMAD.MOV.U32 R12, RZ, RZ, R24 ;  /* 0x000000ffff0c7224 */ /* 0x001fc400078e0018 */
[----:B---3--:R-:W-:Y:S01]  /*586b0*/  IMAD.MOV.U32 R13, RZ, RZ, R27 ;  /* 0x000000ffff0d7224 */ /* 0x008fe200078e001b */
[----:B------:R-:W3:Y:S01]  /*586c0*/  LDL.LU R24, [R1+0x3d9c] ;  /* 0x003d9c0001187983 */ /* 0x000ee20000300800 */
[----:B------:R-:W3:Y:S03]  /*586d0*/  LDL.LU R27, [R1+0x3d98] ;  /* 0x003d9800011b7983 */ /* 0x000ee60000300800 */
[----:B------:R-:W-:Y:S04]  /*586e0*/  STL.64 [R1+0x3d28], R12 ;  /* 0x003d280c01007387 */ /* 0x000fe80000100a00 */
[----:B--2---:R-:W-:Y:S01]  /*586f0*/  STL.64 [R1+0x3d08], R10 ;  /* 0x003d080a01007387 */ /* 0x004fe20000100a00 */
[----:B------:R0:W-:Y:S03]  /*58700*/  STL.64 [R1+0x3d00], R8 ;  /* 0x003d000801007387 */ /* 0x0001e60000100a00 */
[----:B---3--:R-:W1:Y:S04]  /*58710*/  LDSM.16.MT88.4 R16, [R27+0x14000] ;  /* 0x014000001b10783b */ /* 0x008e680000004200 */
[----:B0-----:R-:W2:Y:S01]  /*58720*/  LDL.LU R8, [R1+0x9a0] ;  /* 0x0009a00001087983 */ /* 0x001ea20000300800 */
[----:B------:R-:W2:Y:S02]  /*58730*/  LDL.LU R9, [R1+0x9a4] ;  /* 0x0009a40001097983 */ /* 0x000ea40000300800 */
[----:B------:R-:W3:Y:S02]  /*58740*/  LDL.LU R10, [R1+0x9a8] ;  /* 0x0009a800010a7983 */ /* 0x000ee40000300800 */
[----:B------:R-:W3:Y:S01]  /*58750*/  LDL.LU R11, [R1+0x9ac] ;  /* 0x0009ac00010b7983 */ /* 0x000ee20000300800 */
[----:B------:R-:W2:Y:S04]  /*58760*/  LDL.64 R12, [R1+0x90] ;  /* 0x00009000010c7983 */ /* 0x000ea80000100a00 */
[----:B--2---:R0:W-:Y:S01]  /*58770*/  STL.64 [R1+0x3d40], R12 ;  /* 0x003d400c01007387 */ /* 0x0041e20000100a00 */
[----:B---3--:R-:W-:Y:S02]  /*58780*/  STL.64 [R1+0x3d20], R10 ;  /* 0x003d200a01007387 */ /* 0x008fe40000100a00 */
[----:B------:R2:W-:Y:S02]  /*58790*/  STL.64 [R1+0x3d18], R8 ;  /* 0x003d180801007387 */ /* 0x0005e40000100a00 */
[----:B0-----:R-:W-:-:S02]  /*587a0*/  IMAD.MOV.U32 R12, RZ, RZ, R29 ;  /* 0x000000ffff0c7224 */ /* 0x001fc400078e001d */
[----:B----4-:R-:W-:Y:S01]  /*587b0*/  IMAD.MOV.U32 R13, RZ, RZ, R28 ;  /* 0x000000ffff0d7224 */ /* 0x010fe200078e001c */
[----:B--2---:R-:W2:Y:S01]  /*587c0*/  LDL.LU R8, [R1+0x9b0] ;  /* 0x0009b00001087983 */ /* 0x004ea20000300800 */
[----:B------:R-:W2:Y:S02]  /*587d0*/  LDL.LU R9, [R1+0x9b4] ;  /* 0x0009b40001097983 */ /* 0x000ea40000300800 */
[----:B------:R-:W3:Y:S02]  /*587e0*/  LDL.LU R10, [R1+0x9b8] ;  /* 0x0009b800010a7983 */ /* 0x000ee40000300800 */
[----:B------:R-:W3:Y:S01]  /*587f0*/  LDL.LU R11, [R1+0x9bc] ;  /* 0x0009bc00010b7983 */ /* 0x000ee20000300800 */
[----:B------:R0:W-:Y:S04]  /*58800*/  STL.64 [R1+0x3d58], R12 ;  /* 0x003d580c01007387 */ /* 0x0001e80000100a00 */
[----:B0-----:R-:W4:Y:S01]  /*58810*/  LDL.LU R12, [R1+0x9f0] ;  /* 0x0009f000010c7983 */ /* 0x001f220000300800 */
[----:B------:R-:W4:Y:S02]  /*58820*/  LDL.LU R13, [R1+0x9f4] ;  /* 0x0009f400010d7983 */ /* 0x000f240000300800 */
[----:B------:R-:W2:Y:S02]  /*58830*/  LDL.LU R14, [R1+0x9f8] ;  /* 0x0009f800010e7983 */ /* 0x000ea40000300800 */
[----:B------:R-:W2:Y:S02]  /*58840*/  LDL.LU R15, [R1+0x9fc] ;  /* 0x0009fc00010f7983 */ /* 0x000ea40000300800 */
[----:B--2---:R-:W-:Y:S01]  /*58850*/  STL.64 [R1+0x3d68], R14 ;  /* 0x003d680e01007387 */ /* 0x004fe20000100a00 */
[----:B----4-:R0:W-:Y:S02]  /*58860*/  STL.64 [R1+0x3d60], R12 ;  /* 0x003d600c01007387 */ /* 0x0101e40000100a00 */
[----:B0-----:R-:W-:-:S02]  /*58870*/  IMAD.MOV.U32 R12, RZ, RZ, R26 ;  /* 0x000000ffff0c7224 */ /* 0x001fc400078e001a */
[----:B------:R-:W-:-:S05]  /*58880*/  IMAD.MOV.U32 R13, RZ, RZ, R25 ;  /* 0x000000ffff0d7224 */ /* 0x000fca00078e0019 */
[----:B------:R-:W-:Y:S01]  /*58890*/  STL.64 [R1+0x3d80], R12 ;  /* 0x003d800c01007387 */ /* 0x000fe20000100a00 */
        /* <DEDUP_REMOVED lines=27> */
[----:B-1----:R-:W-:Y:S02]  /*58a50*/  STL.64 [R1+0x3c60], R18 ;  /* 0x003c601201007387 */ /* 0x002fe40000100a00 */
[----:B------:R0:W-:Y:S02]  /*58a60*/  STL.64 [R1+0x3c58], R16 ;  /* 0x003c581001007387 */ /* 0x0001e40000100a00 */
[----:B0-----:R-:W3:Y:S01]  /*58a70*/  LDL.LU R16, [R1+0x9e0] ;  /* 0x0009e00001107983 */ /* 0x001ee20000300800 */
[----:B------:R-:W3:Y:S02]  /*58a80*/  LDL.LU R17, [R1+0x9e4] ;  /* 0x0009e40001117983 */ /* 0x000ee40000300800 */
[----:B------:R-:W3:Y:S02]  /*58a90*/  LDL.LU R18, [R1+0x9e8] ;  /* 0x0009e80001127983 */ /* 0x000ee40000300800 */
        /* <DEDUP_REMOVED lines=9> */
[----:B--2---:R-:W-:Y:S02]  /*58b30*/  HMMA.16816.F32.BF16 R12, R20, R12, R8 ;  /* 0x0000000c140c723c */ /* 0x004fe40000041808 */
[----:B------:R-:W2:Y:S01]  /*58b40*/  LDL.LU.64 R10, [R1+0x3d78] ;  /* 0x003d7800010a7983 */ /* 0x000ea20000300a00 */
[----:B------:R-:W2:Y:S11]  /*58b50*/  LDL.LU.64 R8, [R1+0x3d70] ;  /* 0x003d700001087983 */ /* 0x000eb60000300a00 */
[----:B------:R-:W-:Y:S09]  /*58b60*/  @!UPT UIADD3 URZ, URZ, URZ, URZ ;  /* 0x0000003f3f3ff290 */ /* 0x000ff2000fffe03f */
[----:B------:R-:W-:Y:S01]  /*58b70*/  STL.64 [R1+0xec0], R12 ;  /* 0x000ec00c01007387 */ /* 0x000fe20000100a00 */
[----:B------:R0:W-:Y:S03]  /*58b80*/  STL.64 [R1+0xec8], R14 ;  /* 0x000ec80e01007387 */ /* 0x0001e60000100a00 */
[----:B0-----:R-:W4:Y:S01]  /*58b90*/  LDL.LU.64 R14, [R1+0x3d68] ;  /* 0x003d6800010e7983 */ /* 0x001f220000300a00 */
[----:B------:R-:W4:Y:S02]  /*58ba0*/  LDL.LU.64 R12, [R1+0x3d60] ;  /* 0x003d6000010c7983 */ /* 0x000f240000300a00 */
[----:B------:R-:W-:Y:S02]  /*58bb0*/  IMAD.MOV.U32 R24, RZ, RZ, R2 ;  /* 0x000000ffff187224 */ /* 0x000fe400078e0002 */
[----:B------:R-:W-:Y:S02]  /*58bc0*/  IMAD.MOV.U32 R25, RZ, RZ, R0 ;  /* 0x000000ffff197224 */ /* 0x000fe400078e0000 */
[----:B------:R-:W-:-:S02]  /*58bd0*/  IMAD.MOV.U32 R4, RZ, RZ, R6 ;  /* 0x000000ffff047224 */ /* 0x000fc400078e0006 */
[----:B------:R-:W-:-:S07]  /*58be0*/  IMAD.MOV.U32 R5, RZ, RZ, R3 ;  /* 0x000000ffff057224 */ /* 0x000fce00078e0003 */
[C---:B---3--:R-:W-:Y:S08]  /*58bf0*/  HMMA.16816.F32.BF16 R16, R20.reuse, R4, R16 ;  /* 0x000000041410723c */ /* 0x048ff00000041810 */
[C---:B----4-:R-:W-:Y:S01]  /*58c00*/  HMMA.16816.F32.BF16 R24, R20.reuse, R24, R12 ;  /* 0x000000181418723c */ /* 0x050fe2000004180c */
[----:B------:R-:W2:Y:S01]  /*58c10*/  LDL.LU.64 R12, [R1+0x3d58] ;  /* 0x003d5800010c7983 */ /* 0x000ea20000300a00 */
[----:B------:R-:W3:Y:S11]  /*58c20*/  LDL.LU R4, [R1+0x930] ;  /* 0x0009300001047983 */ /* 0x000ef60000300800 */
[----:B------:R-:W-:Y:S10]  /*58c30*/  @!UPT UIADD3 URZ, URZ, URZ, URZ ;  /* 0x0000003f3f3ff290 */ /* 0x000ff4000fffe03f */
[----:B------:R0:W-:Y:S01]  /*58c40*/  STL.64 [R1+0xeb0], R24 ;  /* 0x000eb01801007387 */ /* 0x0001e20000100a00 */
[----:B------:R1:W-:Y:S02]  /*58c50*/  STL.64 [R1+0xeb8], R26 ;  /* 0x000eb81a01007387 */ /* 0x0003e40000100a00 */
[----:B------:R4:W-:Y:S02]  /*58c60*/  STL.64 [R1+0xea0], R16 ;  /* 0x000ea01001007387 */ /* 0x0009e40000100a00 */
[----:B------:R4:W-:Y:S01]  /*58c70*/  STL.64 [R1+0xea8], R18 ;  /* 0x000ea81201007387 */ /* 0x0009e20000100a00 */
[----:B------:R-:W3:Y:S01]  /*58c80*/  LDL.LU R5, [R1+0x934] ;  /* 0x0009340001057983 */ /* 0x000ee20000300800 */
[----:B------:R-:W3:Y:S02]  /*58c90*/  LDL.LU R6, [R1+0x938] ;  /* 0x0009380001067983 */ /* 0x000ee40000300800 */
[----:B------:R-:W3:Y:S01]  /*58ca0*/  LDL.LU R7, [R1+0x93c] ;  /* 0x00093c0001077983 */ /* 0x000ee20000300800 */
[----:B0-----:R-:W3:Y:S01]  /*58cb0*/  LDL.LU R24, [R1+0x900] ;  /* 0x0009000001187983 */ /* 0x001ee20000300800 */
[----:B------:R-:W3:Y:S02]  /*58cc0*/  LDL.LU R25, [R1+0x904] ;  /* 0x0009040001197983 */ /* 0x000ee40000300800 */
[----:B-1----:R-:W3:Y:S02]  /*58cd0*/  LDL.LU R26, [R1+0x908] ;  /* 0x00090800011a7983 */ /* 0x002ee40000300800 */
[----:B------:R-:W3:Y:S01]  /*58ce0*/  LDL.LU R27, [R1+0x90c] ;  /* 0x00090c00011b7983 */ /* 0x000ee20000300800 */
[----:B----4-:R-:W4:Y:S01]  /*58cf0*/  LDL.LU R16, [R1+0x920] ;  /* 0x0009200001107983 */ /* 0x010f220000300800 */
[----:B------:R-:W4:Y:S02]  /*58d00*/  LDL.LU R17, [R1+0x924] ;  /* 0x0009240001117983 */ /* 0x000f240000300800 */
[----:B------:R-:W4:Y:S02]  /*58d10*/  LDL.LU R18, [R1+0x928] ;  /* 0x0009280001127983 */ /* 0x000f240000300800 */
[----:B------:R-:W4:Y:S01]  /*58d20*/  LDL.LU R19, [R1+0x92c] ;  /* 0x00092c0001137983 */ /* 0x000f220000300800 */
[C---:B--2---:R-:W-:Y:S01]  /*58d30*/  HMMA.16816.F32.BF16 R12, R20.reuse, R12, R8 ;  /* 0x0000000c140c723c */ /* 0x044fe20000041808 */
[----:B---3--:R-:W-:Y:S01]  /*58d40*/  STL.64 [R1+0x3c48], R26 ;  /* 0x003c481a01007387 */ /* 0x008fe20000100a00 */
[----:B------:R0:W-:Y:S03]  /*58d50*/  STL.64 [R1+0x3c40], R24 ;  /* 0x003c401801007387 */ /* 0x0001e60000100a00 */
[----:B0-----:R-:W2:Y:S01]  /*58d60*/  LDL.64 R24, [R1+0x100] ;  /* 0x0001000001187983 */ /* 0x001ea20000100a00 */
[----:B------:R-:W3:Y:S02]  /*58d70*/  LDL.LU.64 R10, [R1+0x3d50] ;  /* 0x003d5000010a7983 */ /* 0x000ee40000300a00 */
[----:B------:R-:W3:Y:S11]  /*58d80*/  LDL.LU.64 R8, [R1+0x3d48] ;  /* 0x003d480001087983 */ /* 0x000ef60000300a00 */
[----:B------:R-:W-:Y:S04]  /*58d90*/  @!UPT UIADD3 URZ, URZ, URZ, URZ ;  /* 0x0000003f3f3ff290 */ /* 0x000fe8000fffe03f */
[----:B------:R0:W-:Y:S01]  /*58da0*/  STL.64 [R1+0xe90], R12 ;  /* 0x000e900c01007387 */ /* 0x0001e20000100a00 */
[----:B------:R-:W-:Y:S04]  /*58db0*/  STL.64 [R1+0xe98], R14 ;  /* 0x000e980e01007387 */ /* 0x000fe80000100a00 */
[----:B0-----:R-:W3:Y:S02]  /*58dc0*/  LDL.LU.64 R12, [R1+0x3d40] ;  /* 0x003d4000010c7983 */ /* 0x001ee40000300a00 */
        /* <DEDUP_REMOVED lines=62> */
[----:B------:R0:W-:Y:S01]  /*591b0*/  STL.64 [R1+0xe00], R8 ;  /* 0x000e000801007387 */ /* 0x0001e20000100a00 */
[----:B------:R-:W-:Y:S03]  /*591c0*/  STL.64 [R1+0xe08], R10 ;  /* 0x000e080a01007387 */ /* 0x000fe60000100a00 */
[----:B0-----:R-:W3:Y:S01]  /*591d0*/  LDL.LU.64 R8, [R1+0x3c70] ;  /* 0x003c700001087983 */ /* 0x001ee20000300a00 */
[----:B--2---:R-:W-:Y:S02]  /*591e0*/  STL.64 [R1+0x3b70], R14 ;  /* 0x003b700e01007387 */ /* 0x004fe40000100a00 */
[----:B------:R0:W-:Y:S02]  /*591f0*/  STL.64 [R1+0x3b68], R12 ;  /* 0x003b680c01007387 */ /* 0x0001e40000100a00 */
[----:B0-----:R-:W2:Y:S04]  /*59200*/  LDL.64 R12, [R1+0xd0] ;  /* 0x0000d000010c7983 */ /* 0x001ea80000100a00 */
[----:B--2---:R0:W-:Y:S04]  /*59210*/  STL.64 [R1+0x3c30], R12 ;  /* 0x003c300c01007387 */ /* 0x0041e80000100a00 */
[----:B0-----:R-:W2:Y:S01]  /*59220*/  LDL.64 R12, [R1+0xf0] ;  /* 0x0000f000010c7983 */ /* 0x001ea20000100a00 */
[C---:B---3--:R-:W-:Y:S03]  /*59230*/  HMMA.16816.F32.BF16 R4, R20.reuse, R8, R4 ;  /* 0x000000081404723c */ /* 0x048fe60000041804 */
[----:B--2---:R0:W-:Y:S04]  /*59240*/  STL.64 [R1+0x3c50], R12 ;  /* 0x003c500c01007387 */ /* 0x0041e80000100a00 */
[----:B0-----:R-:W2:Y:S01]  /*59250*/  LDL.LU R12, [R1+0x910] ;  /* 0x00091000010c7983 */ /* 0x001ea20000300800 */
[----:B------:R-:W2:Y:S02]  /*59260*/  LDL.LU R13, [R1+0x914] ;  /* 0x00091400010d7983 */ /* 0x000ea40000300800 */
[----:B------:R-:W2:Y:S02]  /*59270*/  LDL.LU R14, [R1+0x918] ;  /* 0x00091800010e7983 */ /* 0x000ea40000300800 */
[----:B------:R-:W2:Y:S11]  /*59280*/  LDL.LU R15, [R1+0x91c] ;  /* 0x00091c00010f7983 */ /* 0x000eb60000300800 */
[----:B------:R0:W-:Y:S01]  /*59290*/  STL.64 [R1+0xdf0], R4 ;  /* 0x000df00401007387 */ /* 0x0001e20000100a00 */
[----:B------:R-:W-:Y:S03]  /*592a0*/  STL.64 [R1+0xdf8], R6 ;  /* 0x000df80601007387 */ /* 0x000fe60000100a00 */
[----:B0-----:R-:W4:Y:S01]  /*592b0*/  LDL.LU.64 R4, [R1+0x3c68] ;  /* 0x003c680001047983 */ /* 0x001f220000300a00 */
[----:B------:R0:W-:Y:S03]  /*592c0*/  STL.64 [R1+0x3ba8], R8 ;  /* 0x003ba80801007387 */ /* 0x0001e60000100a00 */
[----:B0-----:R-:W3:Y:S01]  /*592d0*/  LDL.LU R8, [R1+0x8e0] ;  /* 0x0008e00001087983 */ /* 0x001ee20000300800 */
[----:B------:R-:W3:Y:S02]  /*592e0*/  LDL.LU R9, [R1+0x8e4] ;  /* 0x0008e40001097983 */ /* 0x000ee40000300800 */
[----:B------:R-:W3:Y:S02]  /*592f0*/  LDL.LU R10, [R1+0x8e8] ;  /* 0x0008e800010a7983 */ /* 0x000ee40000300800 */
[----:B------:R-:W3:Y:S01]  /*59300*/  LDL.LU R11, [R1+0x8ec] ;  /* 0x0008ec00010b7983 */ /* 0x000ee20000300800 */
[----:B----4-:R-:W-:Y:S01]  /*59310*/  HMMA.16816.F32.BF16 R20, R20, R4, R16 ;  /* 0x000000041414723c */ /* 0x010fe20000041810 */
[----:B------:R-:W2:Y:S01]  /*59320*/  LDL.LU.64 R18, [R1+0x3c60] ;  /* 0x003c600001127983 */ /* 0x000ea20000300a00 */
[----:B------:R-:W2:Y:S02]  /*59330*/  LDL.LU.64 R16, [R1+0x3c58] ;  /* 0x003c580001107983 */ /* 0x000ea40000300a00 */
[----:B------:R-:W-:-:S02]  /*59340*/  IMAD.MOV.U32 R6, RZ, RZ, R24 ;  /* 0x000000ffff067224 */ /* 0x000fc400078e0018 */
[----:B------:R-:W-:Y:S11]  /*59350*/  IMAD.MOV.U32 R3, RZ, RZ, R25 ;  /* 0x000000ffff037224 */ /* 0x000ff600078e0019 */
[----:B------:R-:W-:Y:S06]  /*59360*/  @!UPT UIADD3 URZ, URZ, URZ, URZ ;  /* 0x0000003f3f3ff290 */ /* 0x000fec000fffe03f */
[----:B------:R0:W-:Y:S01]  /*59370*/  STL.64 [R1+0xde0], R20 ;  /* 0x000de01401007387 */ /* 0x0001e20000100a00 */
[----:B------:R-:W-:Y:S03]  /*59380*/  STL.64 [R1+0xde8], R22 ;  /* 0x000de81601007387 */ /* 0x000fe60000100a00 */
[----:B0-----:R-:W4:Y:S01]  /*59390*/  LDL.64 R20, [R1+0xe0] ;  /* 0x0000e00001147983 */ /* 0x001f220000100a00 */
        /* <DEDUP_REMOVED lines=10> */
[----:B--2---:R-:W-:Y:S01]  /*59440*/  HMMA.16816.F32.BF16 R24, R16, R12, R24 ;  /* 0x0000000c1018723c */ /* 0x004fe20000041818 */
[----:B------:R-:W-:Y:S11]  /*59450*/  IMAD.MOV.U32 R7, RZ, RZ, R13 ;  /* 0x000000ffff077224 */ /* 0x000ff600078e000d */
[----:B------:R-:W-:Y:S11]  /*59460*/  @!UPT UIADD3 URZ, URZ, URZ, URZ ;  /* 0x0000003f3f3ff290 */ /* 0x000ff6000fffe03f */
[----:B------:R0:W-:Y:S01]  /*59470*/  STL.64 [R1+0xdc0], R24 ;  /* 0x000dc01801007387 */ /* 0x0001e20000100a00 */
[----:B------:R1:W-:Y:S02]  /*59480*/  STL.64 [R1+0xdc8], R26 ;  /* 0x000dc81a01007387 */ /* 0x0003e40000100a00 */
[----:B0-----:R-:W-:Y:S01]  /*59490*/  IMAD.MOV.U32 R24, RZ, RZ, R12 ;  /* 0x000000ffff187224 */ /* 0x001fe200078e000c */
[----:B-1----:R-:W2:Y:S01]  /*594a0*/  LDL.LU R27, [R1+0x3c38] ;  /* 0x003c3800011b7983 */ /* 0x002ea20000300800 */
[----:B------:R-:W3:Y:S02]  /*594b0*/  LDL.LU.64 R12, [R1+0x3c30] ;  /* 0x003c3000010c7983 */ /* 0x000ee40000300a00 */
[----:B------:R-:W-:Y:S02]  /*594c0*/  STL [R1+0x3b3c], R7 ;  /* 0x003b3c0701007387 */ /* 0x000fe40000100800 */
[----:B------:R0:W-:Y:S02]  /*594d0*/  STL.64 [R1+0x3c20], R4 ;  /* 0x003c200401007387 */ /* 0x0001e40000100a00 */
[----:B0-----:R-:W2:Y:S01]  /*594e0*/  LDL.LU R4, [R1+0x8f0] ;  /* 0x0008f00001047983 */ /* 0x001ea20000300800 */
[----:B------:R-:W2:Y:S02]  /*594f0*/  LDL.LU R5, [R1+0x8f4] ;  /* 0x0008f40001057983 */ /* 0x000ea40000300800 */
[----:B------:R-:W2:Y:S02]  /*59500*/  LDL.LU R6, [R1+0x8f8] ;  /* 0x0008f80001067983 */ /* 0x000ea40000300800 */
[----:B------:R-:W2:Y:S01]  /*59510*/  LDL.LU R7, [R1+0x8fc] ;  /* 0x0008fc0001077983 */ /* 0x000ea20000300800 */
[----:B------:R-:W-:Y:S01]  /*59520*/  STL [R1+0x3b38], R24 ;  /* 0x003b381801007387 */ /* 0x000fe20000100800 */
[----:B----4-:R-:W-:-:S02]  /*59530*/  IMAD.MOV.U32 R25, RZ, RZ, R21 ;  /* 0x000000ffff197224 */ /* 0x010fc400078e0015 */
[----:B------:R-:W-:Y:S01]  /*59540*/  IMAD.MOV.U32 R26, RZ, RZ, R20 ;  /* 0x000000ffff1a7224 */ /* 0x000fe200078e0014 */
[C---:B--2---:R-:W-:Y:S11]  /*59550*/  HMMA.16816.F32.BF16 R4, R16.reuse, R20, R4 ;  /* 0x000000141004723c */ /* 0x044ff60000041804 */
[----:B------:R-:W-:Y:S11]  /*59560*/  @!UPT UIADD3 URZ, URZ, URZ, URZ ;  /* 0x0000003f3f3ff290 */ /* 0x000ff6000fffe03f */
[----:B------:R-:W-:Y:S01]  /*59570*/  @!UPT UIADD3 URZ, URZ, URZ, URZ ;  /* 0x0000003f3f3ff290 */ /* 0x000fe2000fffe03f */
[----:B------:R-:W-:Y:S01]  /*59580*/  STL.64 [R1+0xdb0], R4 ;  /* 0x000db00401007387 */ /* 0x000fe20000100a00 */
[----:B------:R3:W-:Y:S02]  /*59590*/  STL.64 [R1+0xdb8], R6 ;  /* 0x000db80601007387 */ /* 0x0007e40000100a00 */
[----:B---3--:R-:W-:Y:S01]  /*595a0*/  HMMA.16816.F32.BF16 R4, R16, R12, R8 ;  /* 0x0000000c1004723c */ /* 0x008fe20000041808 */
[----:B------:R-:W-:Y:S01]  /*595b0*/  STL [R1+0x3b44], R25 ;  /* 0x003b441901007387 */ /* 0x000fe20000100800 */
[----:B------:R-:W-:Y:S02]  /*595c0*/  STL [R1+0x3b40], R26 ;  /* 0x003b401a01007387 */ /* 0x000fe40000100800 */
[----:B------:R-:W-:Y:S02]  /*595d0*/  STL [R1+0x3be0], R27 ;  /* 0x003be01b01007387 */ /* 0x000fe40000100800 */
[----:B------:R-:W-:Y:S02]  /*595e0*/  IMAD.MOV.U32 R29, RZ, RZ, R12 ;  /* 0x000000ffff1d7224 */ /* 0x000fe400078e000c */
[----:B------:R-:W-:Y:S11]  /*595f0*/  IMAD.MOV.U32 R28, RZ, RZ, R13 ;  /* 0x000000ffff1c7224 */ /* 0x000ff600078e000d */
[----:B------:R-:W-:Y:S04]  /*59600*/  @!UPT UIADD3 URZ, URZ, URZ, URZ ;  /* 0x0000003f3f3ff290 */ /* 0x000fe8000fffe03f */
[----:B------:R-:W-:Y:S01]  /*59610*/  STL.64 [R1+0xda0], R4 ;  /* 0x000da00401007387 */ /* 0x000fe20000100a00 */
[----:B------:R-:W-:Y:S02]  /*59620*/  STL.64 [R1+0xda8], R6 ;  /* 0x000da80601007387 */ /* 0x000fe40000100a00 */
[----:B------:R-:W2:Y:S02]  /*59630*/  LDL.LU R20, [R1+0x830] ;  /* 0x0008300001147983 */ /* 0x000ea40000300800 */
[----:B------:R-:W2:Y:S01]  /*59640*/  LDL.LU R21, [R1+0x834] ;  /* 0x0008340001157983 */ /* 0x000ea20000300800 */
[----:B------:R-:W3:Y:S01]  /*59650*/  LDL.LU R22, [R1+0x838] ;  /* 0x0008380001167983 */ /* 0x000ee20000300800 */
[----:B------:R-:W3:Y:S02]  /*59660*/  LDL.LU R23, [R1+0x83c] ;  /* 0x00083c0001177983 */ /* 0x000ee40000300800 */
[----:B------:R-:W4:Y:S02]  /*59670*/  LDL.64 R12, [R1] ;  /* 0x00000000010c7983 */ /* 0x000f240000100a00 */
        /* <DEDUP_REMOVED lines=13> */
[----:B------:R-:W2:Y:S04]  /*59750*/  LDL.64 R24, [R1+0x50] ;  /* 0x0000500001187983 */ /* 0x000ea80000100a00 */
[----:B--2---:R-:W-:Y:S01]  /*59760*/  STL.64 [R1+0x3bf0], R24 ;  /* 0x003bf01801007387 */ /* 0x004fe20000100a00 */
[----:B------:R-:W-:Y:S02]  /*59770*/  STL.64 [R1+0x3bb8], R10 ;  /* 0x003bb80a01007387 */ /* 0x000fe40000100a00 */
[----:B----4-:R0:W-:Y:S02]  /*59780*/  STL.64 [R1+0x3bb0], R8 ;  /* 0x003bb00801007387 */ /* 0x0101e40000100a00 */
[----:B0-----:R-:W2:Y:S04]  /*59790*/  LDL.64 R8, [R1+0x30] ;  /* 0x0000300001087983 */ /* 0x001ea80000100a00 */
[----:B--2---:R0:W-:Y:S04]  /*597a0*/  STL.64 [R1+0x3bc8], R8 ;  /* 0x003bc80801007387 */ /* 0x0041e80000100a00 */
[----:B0-----:R-:W2:Y:S04]  /*597b0*/  LDL.64 R8, [R1+0x40] ;  /* 0x0000400001087983 */ /* 0x001ea80000100a00 */
[----:B--2---:R0:W-:Y:S04]  /*597c0*/  STL.64 [R1+0x3be8], R8 ;  /* 0x003be80801007387 */ /* 0x0041e80000100a00 */
[----:B0-----:R-:W2:Y:S01]  /*597d0*/  LDL.LU R8, [R1+0x8a0] ;  /* 0x0008a00001087983 */ /* 0x001ea20000300800 */
[----:B------:R-:W2:Y:S02]  /*597e0*/  LDL.LU R9, [R1+0x8a4] ;  /* 0x0008a40001097983 */ /* 0x000ea40000300800 */
[----:B------:R-:W4:Y:S02]  /*597f0*/  LDL.LU R10, [R1+0x8a8] ;  /* 0x0008a800010a7983 */ /* 0x000f240000300800 */
[----:B------:R-:W4:Y:S02]  /*59800*/  LDL.LU R11, [R1+0x8ac] ;  /* 0x0008ac00010b7983 */ /* 0x000f240000300800 */
[----:B----4-:R-:W-:Y:S01]  /*59810*/  STL.64 [R1+0x3c00], R10 ;  /* 0x003c000a01007387 */ /* 0x010fe20000100a00 */
[----:B--2---:R0:W-:Y:S02]  /*59820*/  STL.64 [R1+0x3bf8], R8 ;  /* 0x003bf80801007387 */ /* 0x0041e40000100a00 */
[----:B------:R-:W2:Y:S02]  /*59830*/  LDL R24, [R1+0x60] ;  /* 0x0000600001187983 */ /* 0x000ea40000100800 */
[----:B------:R-:W2:Y:S02]  /*59840*/  LDL R25, [R1+0x64] ;  /* 0x0000640001197983 */ /* 0x000ea40000100800 */
[----:B--2---:R1:W-:Y:S01]  /*59850*/  STL.64 [R1+0x3c08], R24 ;  /* 0x003c081801007387 */ /* 0x0043e20000100a00 */
[----:B0-----:R-:W2:Y:S02]  /*59860*/  LDL.LU R8, [R1+0x8b0] ;  /* 0x0008b00001087983 */ /* 0x001ea40000300800 */
[----:B------:R-:W2:Y:S02]  /*59870*/  LDL.LU R9, [R1+0x8b4] ;  /* 0x0008b40001097983 */ /* 0x000ea40000300800 */
[----:B------:R-:W4:Y:S01]  /*59880*/  LDL.LU R10, [R1+0x8b8] ;  /* 0x0008b800010a7983 */ /* 0x000f220000300800 */
[----:B------:R-:W4:Y:S01]  /*59890*/  LDL.LU R11, [R1+0x8bc] ;  /* 0x0008bc00010b7983 */ /* 0x000f220000300800 */
[----:B-1----:R-:W-:-:S02]  /*598a0*/  IMAD.MOV.U32 R24, RZ, RZ, R2 ;  /* 0x000000ffff187224 */ /* 0x002fc400078e0002 */
[----:B------:R-:W-:Y:S01]  /*598b0*/  IMAD.MOV.U32 R25, RZ, RZ, R0 ;  /* 0x000000ffff197224 */ /* 0x000fe200078e0000 */
[----:B----4-:R-:W-:Y:S01]  /*598c0*/  STL.64 [R1+0x3c18], R10 ;  /* 0x003c180a01007387 */ /* 0x010fe20000100a00 */
[----:B--2---:R-:W-:Y:S03]  /*598d0*/  STL.64 [R1+0x3c10], R8 ;  /* 0x003c100801007387 */ /* 0x004fe60000100a00 */
[----:B------:R0:W-:Y:S02]  /*598e0*/  STL.64 [R1+0x3c28], R24 ;  /* 0x003c281801007387 */ /* 0x0001e40000100a00 */
[----:B0-----:R-:W2:Y:S01]  /*598f0*/  LDL.LU R24, [R1+0x8d0] ;  /* 0x0008d00001187983 */ /* 0x001ea20000300800 */
[----:B------:R-:W2:Y:S02]  /*59900*/  LDL.LU R25, [R1+0x8d4] ;  /* 0x0008d40001197983 */ /* 0x000ea40000300800 */
[----:B------:R-:W2:Y:S02]  /*59910*/  LDL.LU R26, [R1+0x8d8] ;  /* 0x0008d800011a7983 */ /* 0x000ea40000300800 */
[----:B------:R-:W2:Y:S01]  /*59920*/  LDL.LU R27, [R1+0x8dc] ;  /* 0x0008dc00011b7983 */ /* 0x000ea20000300800 */
[----:B------:R-:W2:Y:S01]  /*59930*/  LDL.64 R4, [R1+0xa0] ;  /* 0x0000a00001047983 */ /* 0x000ea20000100a00 */
[----:B------:R-:W4:Y:S02]  /*59940*/  LDL.LU R8, [R1+0x8c0] ;  /* 0x0008c00001087983 */ /* 0x000f240000300800 */
[----:B------:R-:W4:Y:S02]  /*59950*/  LDL.LU R9, [R1+0x8c4] ;  /* 0x0008c40001097983 */ /* 0x000f240000300800 */
[----:B------:R-:W4:Y:S01]  /*59960*/  LDL.LU R10, [R1+0x8c8] ;  /* 0x0008c800010a7983 */ /* 0x000f220000300800 */
[----:B------:R-:W4:Y:S01]  /*59970*/  LDL.LU R11, [R1+0x8cc] ;  /* 0x0008cc00010b7983 */ /* 0x000f220000300800 */
[----:B------:R-:W2:Y:S03]  /*59980*/  LDL.64 R12, [R1+0x20] ;  /* 0x00002000010c7983 */ /* 0x000ea60000100a00 */
[----:B--2---:R0:W-:Y:S04]  /*59990*/  STL.64 [R1+0x3bc0], R12 ;  /* 0x003bc00c01007387 */ /* 0x0041e80000100a00 */
[----:B0-----:R-:W2:Y:S01]  /*599a0*/  LDL.LU R12, [R1+0x880] ;  /* 0x00088000010c7983 */ /* 0x001ea20000300800 */
[----:B------:R-:W2:Y:S02]  /*599b0*/  LDL.LU R13, [R1+0x884] ;  /* 0x00088400010d7983 */ /* 0x000ea40000300800 */
[----:B------:R-:W2:Y:S02]  /*599c0*/  LDL.LU R14, [R1+0x888] ;  /* 0x00088800010e7983 */ /* 0x000ea40000300800 */
[----:B------:R-:W2:Y:S01]  /*599d0*/  LDL.LU R15, [R1+0x88c] ;  /* 0x00088c00010f7983 */ /* 0x000ea20000300800 */
[----:B------:R-:W-:Y:S01]  /*599e0*/  HMMA.16816.F32.BF16 R24, R16, R4, R24 ;  /* 0x000000041018723c */ /* 0x000fe20000041818 */
[----:B--2---:R-:W-:Y:S01]  /*599f0*/  STL.64 [R1+0x3bd8], R14 ;  /* 0x003bd80e01007387 */ /* 0x004fe20000100a00 */
[----:B------:R0:W-:Y:S03]  /*59a00*/  STL.64 [R1+0x3bd0], R12 ;  /* 0x003bd00c01007387 */ /* 0x0001e60000100a00 */
[----:B0-----:R-:W2:Y:S01]  /*59a10*/  LDL.LU R12, [R1+0x890] ;  /* 0x00089000010c7983 */ /* 0x001ea20000300800 */
[----:B------:R-:W2:Y:S02]  /*59a20*/  LDL.LU R13, [R1+0x894] ;  /* 0x00089400010d7983 */ /* 0x000ea40000300800 */
[----:B------:R-:W2:Y:S02]  /*59a30*/  LDL.LU R14, [R1+0x898] ;  /* 0x00089800010e7983 */ /* 0x000ea40000300800 */
[----:B------:R-:W2:Y:S01]  /*59a40*/  LDL.LU R15, [R1+0x89c] ;  /* 0x00089c00010f7983 */ /* 0x000ea20000300800 */
[----:B---3--:R-:W-:Y:S01]  /*59a50*/  STL.64 [R1+0x3b80], R22 ;  /* 0x003b801601007387 */ /* 0x008fe20000100a00 */
[----:B------:R0:W-:Y:S03]  /*59a60*/  STL.64 [R1+0x3b78], R20 ;  /* 0x003b781401007387 */ /* 0x0001e60000100a00 */
        /* <DEDUP_REMOVED lines=8> */
[----:B------:R-:W2:Y:S02]  /*59af0*/  LDL.LU R22, [R1+0x868] ;  /* 0x0008680001167983 */ /* 0x000ea40000300800 */
[----:B------:R-:W2:Y:S01]  /*59b00*/  LDL.LU R23, [R1+0x86c] ;  /* 0x00086c0001177983 */ /* 0x000ea20000300800 */
[----:B------:R-:W-:Y:S01]  /*59b10*/  STL [R1+0x3b4c], R28 ;  /* 0x003b4c1c01007387 */ /* 0x000fe20000100800 */
[----:B------:R-:W-:Y:S02]  /*59b20*/  STL [R1+0x3b48], R29 ;  /* 0x003b481d01007387 */ /* 0x000fe40000100800 */
[----:B------:R0:W-:Y:S02]  /*59b30*/  STL.64 [R1+0xd90], R24 ;  /* 0x000d901801007387 */ /* 0x0001e40000100a00 */
[----:B------:R4:W-:Y:S01]  /*59b40*/  STL.64 [R1+0xd98], R26 ;  /* 0x000d981a01007387 */ /* 0x0009e20000100a00 */
[----:B0-----:R-:W4:Y:S01]  /*59b50*/  LDL.LU.64 R24, [R1+0x3c28] ;  /* 0x003c280001187983 */ /* 0x001f220000300a00 */
[----:B------:R-:W-:-:S02]  /*59b60*/  IMAD.MOV.U32 R6, RZ, RZ, R5 ;  /* 0x000000ffff067224 */ /* 0x000fc400078e0005 */
[----:B------:R-:W-:Y:S02]  /*59b70*/  IMAD.MOV.U32 R3, RZ, RZ, R4 ;  /* 0x000000ffff037224 */ /* 0x000fe400078e0004 */
[----:B------:R-:W3:Y:S01]  /*59b80*/  LDL.LU.64 R4, [R1+0x3c20] ;  /* 0x003c200001047983 */ /* 0x000ee20000300a00 */
[----:B------:R-:W-:Y:S02]  /*59b90*/  STL [R1+0x3b54], R6 ;  /* 0x003b540601007387 */ /* 0x000fe40000100800 */
[----:B------:R-:W-:Y:S01]  /*59ba0*/  STL [R1+0x3b50], R3 ;  /* 0x003b500301007387 */ /* 0x000fe20000100800 */
        /* <DEDUP_REMOVED lines=18> */
[----:B------:R-:W-:Y:S03]  /*59cd0*/  STL.64 [R1+0xd68], R10 ;  /* 0x000d680a01007387 */ /* 0x000fe60000100a00 */
[----:B0-----:R-:W4:Y:S01]  /*59ce0*/  LDL.LU.64 R8, [R1+0x3be8] ;  /* 0x003be80001087983 */ /* 0x001f220000300a00 */
[----:B------:R-:W2:Y:S02]  /*59cf0*/  LDL.LU R27, [R1+0x3be0] ;  /* 0x003be000011b7983 */ /* 0x000ea40000300800 */
[----:B------:R-:W-:Y:S02]  /*59d00*/  IMAD.MOV.U32 R7, RZ, RZ, R24 ;  /* 0x000000ffff077224 */ /* 0x000fe400078e0018 */
        /* <DEDUP_REMOVED lines=23> */
[----:B------:R1:W-:Y:S03]  /*59e80*/  STL.64 [R1+0xd38], R10 ;  /* 0x000d380a01007387 */ /* 0x0003e60000100a00 */
[----:B0-----:R-:W4:Y:S01]  /*59e90*/  LDL.LU.64 R8, [R1+0x3ba8] ;  /* 0x003ba80001087983 */ /* 0x001f220000300a00 */
[----:B-1----:R-:W-:Y:S02]  /*59ea0*/  IMAD.MOV.U32 R11, RZ, RZ, R12 ;  /* 0x000000ffff0b7224 */ /* 0x002fe400078e000c */
        /* <DEDUP_REMOVED lines=28> */
[----:B------:R-:W-:Y:S02]  /*5a070*/  STL.64 [R1+0x3a20], R14 ;  /* 0x003a200e01007387 */ /* 0x000fe40000100a00 */
[----:B------:R0:W-:Y:S02]  /*5a080*/  STL.64 [R1+0x3a18], R12 ;  /* 0x003a180c01007387 */ /* 0x0001e40000100a00 */
[----:B0-----:R-:W3:Y:S01]  /*5a090*/  LDL.LU R12, [R1+0x820] ;  /* 0x00082000010c7983 */ /* 0x001ee20000300800 */
[----:B------:R-:W3:Y:S02]  /*5a0a0*/  LDL.LU R13, [R1+0x824] ;  /* 0x00082400010d7983 */ /* 0x000ee40000300800 */
[----:B------:R-:W3:Y:S02]  /*5a0b0*/  LDL.LU R14, [R1+0x828] ;  /* 0x00082800010e7983 */ /* 0x000ee40000300800 */
[----:B------:R-:W3:Y:S01]  /*5a0c0*/  LDL.LU R15, [R1+0x82c] ;  /* 0x00082c00010f7983 */ /* 0x000ee20000300800 */
[----:B----4-:R-:W-:Y:S01]  /*5a0d0*/  STL.64 [R1+0x3a28], R8 ;  /* 0x003a280801007387 */ /* 0x010fe20000100a00 */
[C---:B--2---:R-:W-:Y:S08]  /*5a0e0*/  HMMA.16816.F32.BF16 R20, R16.reuse, R8, R20 ;  /* 0x000000081014723c */ /* 0x044ff00000041814 */
[----:B---3--:R-:W-:Y:S11]  /*5a0f0*/  HMMA.16816.F32.BF16 R16, R16, R4, R12 ;  /* 0x000000041010723c */ /* 0x008ff6000004180c */
[----:B------:R-:W-:Y:S04]  /*5a100*/  @!UPT UIADD3 URZ, URZ, URZ, URZ ;  /* 0x0000003f3f3ff290 */ /* 0x000fe8000fffe03f */
[----:B------:R-:W-:Y:S01]  /*5a110*/  STL.64 [R1+0xcf0], R20 ;  /* 0x000cf01401007387 */ /* 0x000fe20000100a00 */
[----:B------:R-:W-:Y:S02]  /*5a120*/  STL.64 [R1+0xcf8], R22 ;  /* 0x000cf81601007387 */ /* 0x000fe40000100a00 */
[----:B------:R-:W-:Y:S02]  /*5a130*/  IMAD.MOV.U32 R12, RZ, RZ, R6 ;  /* 0x000000ffff0c7224 */ /* 0x000fe400078e0006 */
[----:B------:R-:W-:Y:S01]  /*5a140*/  IMAD.MOV.U32 R13, RZ, RZ, R3 ;  /* 0x000000ffff0d7224 */ /* 0x000fe200078e0003 */
[----:B------:R-:W2:Y:S04]  /*5a150*/  LDL.LU R6, [R1+0x3b54] ;  /* 0x003b540001067983 */ /* 0x000ea80000300800 */
[----:B------:R-:W-:Y:S04]  /*5a160*/  LDSM.16.MT88.4 R20, [R27+0x14080] ;  /* 0x014080001b14783b */ /* 0x000fe80000004200 */
[----:B------:R-:W-:Y:S01]  /*5a170*/  STL.64 [R1+0xce0], R16 ;  /* 0x000ce01001007387 */ /* 0x000fe20000100a00 */
[----:B------:R-:W-:Y:S02]  /*5a180*/  STL.64 [R1+0xce8], R18 ;  /* 0x000ce81201007387 */ /* 0x000fe40000100a00 */
[----:B------:R-:W3:Y:S02]  /*5a190*/  LDL.LU R3, [R1+0x3b50] ;  /* 0x003b500001037983 */ /* 0x000ee40000300800 */
[----:B------:R0:W-:Y:S01]  /*5a1a0*/  STL.64 [R1+0x3a30], R12 ;  /* 0x003a300c01007387 */ /* 0x0001e20000100a00 */
[----:B------:R-:W1:Y:S01]  /*5a1b0*/  LDSM.16.MT88.4 R16, [R27+0x14100] ;  /* 0x014100001b10783b */ /* 0x000e620000004200 */
[----:B0-----:R-:W-:-:S02]  /*5a1c0*/  IMAD.MOV.U32 R12, RZ, RZ, R11 ;  /* 0x000000ffff0c7224 */ /* 0x001fc400078e000b */
[----:B------:R-:W-:-:S05]  /*5a1d0*/  IMAD.MOV.U32 R13, RZ, RZ, R10 ;  /* 0x000000ffff0d7224 */ /* 0x000fca00078e000a */
[----:B------:R0:W-:Y:S01]  /*5a1e0*/  STL.64 [R1+0x3a48], R12 ;  /* 0x003a480c01007387 */ /* 0x0001e20000100a00 */
[----:B------:R-:W4:Y:S02]  /*5a1f0*/  LDL.LU R8, [R1+0x760] ;  /* 0x0007600001087983 */ /* 0x000f240000300800 */
[----:B------:R-:W4:Y:S02]  /*5a200*/  LDL.LU R9, [R1+0x764] ;  /* 0x0007640001097983 */ /* 0x000f240000300800 */
[----:B------:R-:W2:Y:S01]  /*5a210*/  LDL.LU R10, [R1+0x768] ;  /* 0x00076800010a7983 */ /* 0x000ea20000300800 */
[----:B------:R-:W2:Y:S01]  /*5a220*/  LDL.LU R11, [R1+0x76c] ;  /* 0x00076c00010b7983 */ /* 0x000ea20000300800 */
[----:B0-----:R-:W-:Y:S02]  /*5a230*/  IMAD.MOV.U32 R12, RZ, RZ, R28 ;  /* 0x000000ffff0c7224 */ /* 0x001fe400078e001c */
        /* <DEDUP_REMOVED lines=10> */
[----:B------:R-:W-:-:S02]  /*5a2e0*/  IMAD.MOV.U32 R12, RZ, RZ, R25 ;  /* 0x000000ffff0c7224 */ /* 0x000fc400078e0019 */
[----:B------:R-:W-:Y:S01]  /*5a2f0*/  IMAD.MOV.U32 R13, RZ, RZ, R26 ;  /* 0x000000ffff0d7224 */ /* 0x000fe200078e001a */
[----:B------:R-:W3:Y:S01]  /*5a300*/  LDL.LU R25, [R1+0x3b44] ;  /* 0x003b440001197983 */ /* 0x000ee20000300800 */
[----:B------:R-:W3:Y:S03]  /*5a310*/  LDL.LU R26, [R1+0x3b40] ;  /* 0x003b4000011a7983 */ /* 0x000ee60000300800 */
[----:B------:R0:W-:Y:S02]  /*5a320*/  STL.64 [R1+0x3a78], R12 ;  /* 0x003a780c01007387 */ /* 0x0001e40000100a00 */
[----:B0-----:R-:W-:Y:S02]  /*5a330*/  IMAD.MOV.U32 R12, RZ, RZ, R7 ;  /* 0x000000ffff0c7224 */ /* 0x001fe400078e0007 */
[----:B------:R-:W-:Y:S01]  /*5a340*/  IMAD.MOV.U32 R13, RZ, RZ, R24 ;  /* 0x000000ffff0d7224 */ /* 0x000fe200078e0018 */
[----:B----4-:R-:W-:Y:S01]  /*5a350*/  STL.64 [R1+0x3a58], R10 ;  /* 0x003a580a01007387 */ /* 0x010fe20000100a00 */
[----:B--2---:R0:W-:Y:S03]  /*5a360*/  STL.64 [R1+0x3a50], R8 ;  /* 0x003a500801007387 */ /* 0x0041e60000100a00 */
[----:B0-----:R-:W2:Y:S01]  /*5a370*/  LDL.LU R8, [R1+0x780] ;  /* 0x0007800001087983 */ /* 0x001ea20000300800 */
[----:B------:R-:W2:Y:S02]  /*5a380*/  LDL.LU R9, [R1+0x784] ;  /* 0x0007840001097983 */ /* 0x000ea40000300800 */
[----:B------:R-:W4:Y:S02]  /*5a390*/  LDL.LU R10, [R1+0x788] ;  /* 0x00078800010a7983 */ /* 0x000f240000300800 */
[----:B------:R-:W4:Y:S01]  /*5a3a0*/  LDL.LU R11, [R1+0x78c] ;  /* 0x00078c00010b7983 */ /* 0x000f220000300800 */
[----:B------:R-:W2:Y:S01]  /*5a3b0*/  LDL.LU R7, [R1+0x3b3c] ;  /* 0x003b3c0001077983 */ /* 0x000ea20000300800 */
[----:B------:R-:W2:Y:S02]  /*5a3c0*/  LDL.LU R24, [R1+0x3b38] ;  /* 0x003b380001187983 */ /* 0x000ea40000300800 */
[----:B------:R0:W-:Y:S02]  /*5a3d0*/  STL.64 [R1+0x3a90], R12 ;  /* 0x003a900c01007387 */ /* 0x0001e40000100a00 */
[----:B0-----:R-:W2:Y:S04]  /*5a3e0*/  LDL.LU.64 R12, [R1+0x60] ;  /* 0x00006000010c7983 */ /* 0x001ea80000300a00 */
[----:B--2---:R0:W-:Y:S04]  /*5a3f0*/  STL.64 [R1+0x3aa8], R12 ;  /* 0x003aa80c01007387 */ /* 0x0041e80000100a00 */
[----:B0-----:R-:W2:Y:S01]  /*5a400*/  LDL.LU R12, [R1+0x7c0] ;  /* 0x0007c000010c7983 */ /* 0x001ea20000300800 */
[----:B------:R-:W2:Y:S02]  /*5a410*/  LDL.LU R13, [R1+0x7c4] ;  /* 0x0007c400010d7983 */ /* 0x000ea40000300800 */
[----:B------:R-:W2:Y:S02]  /*5a420*/  LDL.LU R14, [R1+0x7c8] ;  /* 0x0007c800010e7983 */ /* 0x000ea40000300800 */
[----:B------:R-:W2:Y:S02]  /*5a430*/  LDL.LU R15, [R1+0x7cc] ;  /* 0x0007cc00010f7983 */ /* 0x000ea40000300800 */
[----:B--2---:R-:W-:Y:S01]  /*5a440*/  STL.64 [R1+0x3ab8], R14 ;  /* 0x003ab80e01007387 */ /* 0x004fe20000100a00 */
[----:B------:R3:W-:Y:S02]  /*5a450*/  STL.64 [R1+0x3ab0], R12 ;  /* 0x003ab00c01007387 */ /* 0x0007e40000100a00 */
[----:B---3--:R-:W-:-:S02]  /*5a460*/  IMAD.MOV.U32 R12, RZ, RZ, R3 ;  /* 0x000000ffff0c7224 */ /* 0x008fc400078e0003 */
[----:B------:R-:W-:Y:S01]  /*5a470*/  IMAD.MOV.U32 R13, RZ, RZ, R6 ;  /* 0x000000ffff0d7224 */ /* 0x000fe200078e0006 */
[----:B------:R-:W2:Y:S01]  /*5a480*/  LDL.LU R3, [R1+0x3b34] ;  /* 0x003b340001037983 */ /* 0x000ea20000300800 */
[----:B------:R-:W3:Y:S03]  /*5a490*/  LDL.LU R6, [R1+0x3b30] ;  /* 0x003b300001067983 */ /* 0x000ee60000300800 */
[----:B------:R-:W-:Y:S01]  /*5a4a0*/  STL.64 [R1+0x3ad0], R12 ;  /* 0x003ad00c01007387 */ /* 0x000fe20000100a00 */
[----:B----4-:R-:W-:Y:S02]  /*5a4b0*/  STL.64 [R1+0x3a70], R10 ;  /* 0x003a700a01007387 */ /* 0x010fe40000100a00 */
[----:B------:R0:W-:Y:S02]  /*5a4c0*/  STL.64 [R1+0x3a68], R8 ;  /* 0x003a680801007387 */ /* 0x0001e40000100a00 */
[----:B0-----:R-:W4:Y:S01]  /*5a4d0*/  LDL.LU R8, [R1+0x790] ;  /* 0x0007900001087983 */ /* 0x001f220000300800 */
[----:B------:R-:W4:Y:S02]  /*5a4e0*/  LDL.LU R9, [R1+0x794] ;  /* 0x0007940001097983 */ /* 0x000f240000300800 */
[----:B------:R-:W2:Y:S02]  /*5a4f0*/  LDL.LU R10, [R1+0x798] ;  /* 0x00079800010a7983 */ /* 0x000ea40000300800 */
[----:B------:R-:W2:Y:S02]  /*5a500*/  LDL.LU R11, [R1+0x79c] ;  /* 0x00079c00010b7983 */ /* 0x000ea40000300800 */
[----:B------:R-:W-:-:S02]  /*5a510*/  IMAD.MOV.U32 R12, RZ, RZ, R29 ;  /* 0x000000ffff0c7224 */ /* 0x000fc400078e001d */
[----:B------:R-:W-:-:S05]  /*5a520*/  IMAD.MOV.U32 R13, RZ, RZ, R28 ;  /* 0x000000ffff0d7224 */ /* 0x000fca00078e001c */
        /* <DEDUP_REMOVED lines=8> */
[----:B------:R-:W-:-:S05]  /*5a5b0*/  IMAD.MOV.U32 R13, RZ, RZ, R25 ;  /* 0x000000ffff0d7224 */ /* 0x000fca00078e0019 */
[----:B------:R-:W-:Y:S04]  /*5a5c0*/  STL.64 [R1+0x3b00], R12 ;  /* 0x003b000c01007387 */ /* 0x000fe80000100a00 */
[----:B----4-:R-:W-:Y:S01]  /*5a5d0*/  STL.64 [R1+0x3aa0], R10 ;  /* 0x003aa00a01007387 */ /* 0x010fe20000100a00 */
[----:B--2---:R0:W-:Y:S03]  /*5a5e0*/  STL.64 [R1+0x3a98], R8 ;  /* 0x003a980801007387 */ /* 0x0041e60000100a00 */
        /* <DEDUP_REMOVED lines=31> */
[----:B---3--:R-:W-:-:S02]  /*5a7e0*/  IMAD.MOV.U32 R12, RZ, RZ, R6 ;  /* 0x000000ffff0c7224 */ /* 0x008fc400078e0006 */
[----:B------:R-:W-:Y:S01]  /*5a7f0*/  IMAD.MOV.U32 R13, RZ, RZ, R3 ;  /* 0x000000ffff0d7224 */ /* 0x000fe200078e0003 */
[----:B----4-:R-:W-:Y:S01]  /*5a800*/  STL.64 [R1+0x3b28], R10 ;  /* 0x003b280a01007387 */ /* 0x010fe20000100a00 */
[----:B--2---:R0:W-:Y:S03]  /*5a810*/  STL.64 [R1+0x3b20], R8 ;  /* 0x003b200801007387 */ /* 0x0041e60000100a00 */
[----:B0-----:R-:W2:Y:S01]  /*5a820*/  LDL.LU R8, [R1+0x810] ;  /* 0x0008100001087983 */ /* 0x001ea20000300800 */
[----:B------:R-:W2:Y:S02]  /*5a830*/  LDL.LU R9, [R1+0x814] ;  /* 0x0008140001097983 */ /* 0x000ea40000300800 */
[----:B------:R-:W2:Y:S02]  /*5a840*/  LDL.LU R10, [R1+0x818] ;  /* 0x00081800010a7983 */ /* 0x000ea40000300800 */
[----:B------:R-:W2:Y:S01]  /*5a850*/  LDL.LU R11, [R1+0x81c] ;  /* 0x00081c00010b7983 */ /* 0x000ea20000300800 */
[----:B------:R0:W-:Y:S04]  /*5a860*/  STL.64 [R1+0x3a10], R4 ;  /* 0x003a100401007387 */ /* 0x0001e80000100a00 */
[----:B0-----:R-:W3:Y:S01]  /*5a870*/  LDL.LU R4, [R1+0x740] ;  /* 0x0007400001047983 */ /* 0x001ee20000300800 */
[----:B------:R-:W3:Y:S02]  /*5a880*/  LDL.LU R5, [R1+0x744] ;  /* 0x0007440001057983 */ /* 0x000ee40000300800 */
[----:B------:R-:W3:Y:S02]  /*5a890*/  LDL.LU R6, [R1+0x748] ;  /* 0x0007480001067983 */ /* 0x000ee40000300800 */
[----:B------:R-:W3:Y:S01]  /*5a8a0*/  LDL.LU R7, [R1+0x74c] ;  /* 0x00074c0001077983 */ /* 0x000ee20000300800 */
[----:B-1----:R-:W-:Y:S01]  /*5a8b0*/  STL.64 [R1+0x3a08], R18 ;  /* 0x003a081201007387 */ /* 0x002fe20000100a00 */
[----:B------:R-:W-:Y:S02]  /*5a8c0*/  STL.64 [R1+0x3a00], R16 ;  /* 0x003a001001007387 */ /* 0x000fe40000100a00 */
[----:B------:R-:W-:Y:S02]  /*5a8d0*/  STL [R1+0x3988], R27 ;  /* 0x0039881b01007387 */ /* 0x000fe40000100800 */
[----:B------:R-:W4:Y:S01]  /*5a8e0*/  LDL.LU.64 R24, [R1+0x90] ;  /* 0x0000900001187983 */ /* 0x000f220000300a00 */
        /* <DEDUP_REMOVED lines=41> */
[----:B0-----:R-:W2:Y:S01]  /*5ab80*/  LDL.LU.64 R12, [R1+0x3aa8] ;  /* 0x003aa800010c7983 */ /* 0x001ea20000300a00 */
[----:B------:R0:W-:Y:S02]  /*5ab90*/  STL.64 [R1+0x3990], R24 ;  /* 0x0039901801007387 */ /* 0x0001e40000100a00 */
[----:B------:R-:W-:Y:S02]  /*5aba0*/  IMAD.MOV.U32 R16, RZ, RZ, R2 ;  /* 0x000000ffff107224 */ /* 0x000fe400078e0002 */
[----:B------:R-:W-:Y:S01]  /*5abb0*/  IMAD.MOV.U32 R17, RZ, RZ, R0 ;  /* 0x000000ffff117224 */ /* 0x000fe200078e0000 */
[----:B0-----:R-:W4:Y:S01]  /*5abc0*/  LDL.LU R24, [R1+0x750] ;  /* 0x0007500001187983 */ /* 0x001f220000300800 */
[----:B------:R-:W4:Y:S02]  /*5abd0*/  LDL.LU R25, [R1+0x754] ;  /* 0x0007540001197983 */ /* 0x000f240000300800 */
[----:B------:R-:W4:Y:S02]  /*5abe0*/  LDL.LU R26, [R1+0x758] ;  /* 0x00075800011a7983 */ /* 0x000f240000300800 */
        /* <DEDUP_REMOVED lines=44> */
[----:B------:R-:W3:Y:S01]  /*5aeb0*/  LDL.LU.64 R12, [R1+0x3a18] ;  /* 0x003a1800010c7983 */ /* 0x000ee20000300a00 */
[C---:B----4-:R-:W-:Y:S01]  /*5aec0*/  HMMA.16816.F32.BF16 R16, R20.reuse, R16, R24 ;  /* 0x000000101410723c */ /* 0x050fe20000041818 */
[----:B------:R-:W4:Y:S11]  /*5aed0*/  LDL.LU R24, [R1+0x6d0] ;  /* 0x0006d00001187983 */ /* 0x000f360000300800 */
[----:B------:R-:W-:Y:S11]  /*5aee0*/  @!UPT UIADD3 URZ, URZ, URZ, URZ ;  /* 0x0000003f3f3ff290 */ /* 0x000ff6000fffe03f */
[----:B------:R0:W-:Y:S01]  /*5aef0*/  STL.64 [R1+0xc10], R16 ;  /* 0x000c101001007387 */ /* 0x0001e20000100a00 */
[----:B------:R1:W-:Y:S01]  /*5af00*/  STL.64 [R1+0xc18], R18 ;  /* 0x000c181201007387 */ /* 0x0003e20000100a00 */
[C---:B---3--:R-:W-:Y:S11]  /*5af10*/  HMMA.16816.F32.BF16 R4, R20.reuse, R12, R4 ;  /* 0x0000000c1404723c */ /* 0x048ff60000041804 */
[----:B------:R-:W-:Y:S11]  /*5af20*/  @!UPT UIADD3 URZ, URZ, URZ, URZ ;  /* 0x0000003f3f3ff290 */ /* 0x000ff6000fffe03f */
[----:B------:R-:W-:Y:S01]  /*5af30*/  @!UPT UIADD3 URZ, URZ, URZ, URZ ;  /* 0x0000003f3f3ff290 */ /* 0x000fe2000fffe03f */
[----:B------:R3:W-:Y:S01]  /*5af40*/  STL.64 [R1+0xc00], R4 ;  /* 0x000c000401007387 */ /* 0x0007e20000100a00 */
[----:B------:R2:W-:Y:S02]  /*5af50*/  STL.64 [R1+0xc08], R6 ;  /* 0x000c080601007387 */ /* 0x0005e40000100a00 */
[----:B------:R-:W4:Y:S02]  /*5af60*/  LDL.LU R25, [R1+0x6d4] ;  /* 0x0006d40001197983 */ /* 0x000f240000300800 */
[----:B------:R-:W4:Y:S01]  /*5af70*/  LDL.LU R26, [R1+0x6d8] ;  /* 0x0006d800011a7983 */ /* 0x000f220000300800 */
[----:B------:R-:W4:Y:S01]  /*5af80*/  LDL.LU R27, [R1+0x6dc] ;  /* 0x0006dc00011b7983 */ /* 0x000f220000300800 */
[----:B0-----:R-:W4:Y:S02]  /*5af90*/  LDL.LU R16, [R1+0x720] ;  /* 0x0007200001107983 */ /* 0x001f240000300800 */
[----:B------:R-:W4:Y:S02]  /*5afa0*/  LDL.LU R17, [R1+0x724] ;  /* 0x0007240001117983 */ /* 0x000f240000300800 */
[----:B-1----:R-:W4:Y:S01]  /*5afb0*/  LDL.LU R18, [R1+0x728] ;  /* 0x0007280001127983 */ /* 0x002f220000300800 */
[----:B------:R-:W4:Y:S04]  /*5afc0*/  LDL.LU R19, [R1+0x72c] ;  /* 0x00072c0001137983 */ /* 0x000f280000300800 */
[----:B---3--:R-:W3:Y:S01]  /*5afd0*/  LDL.LU R4, [R1+0x730] ;  /* 0x0007300001047983 */ /* 0x008ee20000300800 */
[----:B------:R-:W3:Y:S02]  /*5afe0*/  LDL.LU R5, [R1+0x734] ;  /* 0x0007340001057983 */ /* 0x000ee40000300800 */
[----:B--2---:R-:W3:Y:S02]  /*5aff0*/  LDL.LU R6, [R1+0x738] ;  /* 0x0007380001067983 */ /* 0x004ee40000300800 */
[----:B------:R-:W3:Y:S01]  /*5b000*/  LDL.LU R7, [R1+0x73c] ;  /* 0x00073c0001077983 */ /* 0x000ee20000300800 */
[----:B----4-:R-:W-:Y:S01]  /*5b010*/  STL.64 [R1+0x39a0], R26 ;  /* 0x0039a01a01007387 */ /* 0x010fe20000100a00 */
[----:B------:R0:W-:Y:S03]  /*5b020*/  STL.64 [R1+0x3998], R24 ;  /* 0x0039981801007387 */ /* 0x0001e60000100a00 */
[----:B0-----:R-:W2:Y:S04]  /*5b030*/  LDL.LU.64 R24, [R1+0xd0] ;  /* 0x0000d00001187983 */ /* 0x001ea80000300a00 */
[----:B--2---:R0:W-:Y:S04]  /*5b040*/  STL.64 [R1+0x39b8], R24 ;  /* 0x0039b81801007387 */ /* 0x0041e80000100a00 */
[----:B0-----:R-:W2:Y:S04]  /*5b050*/  LDL.LU.64 R24, [R1+0xe0] ;  /* 0x0000e00001187983 */ /* 0x001ea80000300a00 */
[----:B--2---:R0:W-:Y:S04]  /*5b060*/  STL.64 [R1+0x39d0], R24 ;  /* 0x0039d01801007387 */ /* 0x0041e80000100a00 */
[----:B0-----:R-:W2:Y:S04]  /*5b070*/  LDL.LU.64 R24, [R1+0xf0] ;  /* 0x0000f00001187983 */ /* 0x001ea80000300a00 */
[----:B--2---:R0:W-:Y:S04]  /*5b080*/  STL.64 [R1+0x39e8], R24 ;  /* 0x0039e81801007387 */ /* 0x0041e80000100a00 */
[----:B0-----:R-:W2:Y:S01]  /*5b090*/  LDL.LU.64 R24, [R1+0x100] ;  /* 0x0001000001187983 */ /* 0x001ea20000300a00 */
        /* <DEDUP_REMOVED lines=31> */
[----:B------:R0:W-:Y:S01]  /*5b290*/  STL.64 [R1+0xbf0], R4 ;  /* 0x000bf00401007387 */ /* 0x0001e20000100a00 */
[----:B------:R-:W-:Y:S03]  /*5b2a0*/  STL.64 [R1+0xbf8], R6 ;  /* 0x000bf80601007387 */ /* 0x000fe60000100a00 */
[----:B0-----:R-:W3:Y:S01]  /*5b2b0*/  LDL.LU.64 R4, [R1+0x3a10] ;  /* 0x003a100001047983 */ /* 0x001ee20000300a00 */
[----:B------:R0:W-:Y:S03]  /*5b2c0*/  STL.64 [R1+0x3918], R8 ;  /* 0x0039180801007387 */ /* 0x0001e60000100a00 */
[----:B0-----:R-:W4:Y:S01]  /*5b2d0*/  LDL.LU.64 R8, [R1+0xa0] ;  /* 0x0000a00001087983 */ /* 0x001f220000300a00 */
[----:B---3--:R-:W-:Y:S03]  /*5b2e0*/  HMMA.16816.F32.BF16 R20, R20, R4, R16 ;  /* 0x000000041414723c */ /* 0x008fe60000041810 */
[----:B------:R-:W2:Y:S01]  /*5b2f0*/  LDL.LU.64 R18, [R1+0x3a08] ;  /* 0x003a080001127983 */ /* 0x000ea20000300a00 */
[----:B------:R-:W2:Y:S02]  /*5b300*/  LDL.LU.64 R16, [R1+0x3a00] ;  /* 0x003a000001107983 */ /* 0x000ea40000300a00 */
[----:B------:R-:W-:Y:S11]  /*5b310*/  IMAD.MOV.U32 R28, RZ, RZ, R24 ;  /* 0x000000ffff1c7224 */ /* 0x000ff600078e0018 */
[----:B------:R-:W-:Y:S06]  /*5b320*/  @!UPT UIADD3 URZ, URZ, URZ, URZ ;  /* 0x0000003f3f3ff290 */ /* 0x000fec000fffe03f */
[----:B------:R0:W-:Y:S01]  /*5b330*/  STL.64 [R1+0xbe0], R20 ;  /* 0x000be01401007387 */ /* 0x0001e20000100a00 */
[----:B------:R-:W-:Y:S02]  /*5b340*/  STL.64 [R1+0xbe8], R22 ;  /* 0x000be81601007387 */ /* 0x000fe40000100a00 */
[----:B0-----:R-:W-:Y:S02]  /*5b350*/  IMAD.MOV.U32 R21, RZ, RZ, R0 ;  /* 0x000000ffff157224 */ /* 0x001fe400078e0000 */
[----:B------:R-:W-:Y:S01]  /*5b360*/  IMAD.MOV.U32 R0, RZ, RZ, R25 ;  /* 0x000000ffff007224 */ /* 0x000fe200078e0019 */
        /* <DEDUP_REMOVED lines=10> */
[----:B------:R-:W-:Y:S01]  /*5b410*/  IMAD.MOV.U32 R20, RZ, RZ, R2 ;  /* 0x000000ffff147224 */ /* 0x000fe200078e0002 */
        /* <DEDUP_REMOVED lines=31> */
[----:B------:R-:W4:Y:S01]  /*5b610*/  LDL.LU.64 R24, [R1+0x3998] ;  /* 0x0039980001187983 */ /* 0x000f220000300a00 */
[----:B------:R-:W-:Y:S01]  /*5b620*/  STL [R1+0x38d8], R29 ;  /* 0x0038d81d01007387 */ /* 0x000fe20000100800 */
[----:B------:R-:W-:Y:S01]  /*5b630*/  STL [R1+0x38d4], R28 ;  /* 0x0038d41c01007387 */ /* 0x000fe20000100800 */
[----:B----4-:R-:W-:Y:S11]  /*5b640*/  HMMA.16816.F32.BF16 R24, R16, R8, R24 ;  /* 0x000000081018723c */ /* 0x010ff60000041818 */
[----:B------:R-:W-:Y:S11]  /*5b650*/  @!UPT UIADD3 URZ, URZ, URZ, URZ ;  /* 0x0000003f3f3ff290 */ /* 0x000ff6000fffe03f */
[----:B------:R-:W-:Y:S01]  /*5b660*/  @!UPT UIADD3 URZ, URZ, URZ, URZ ;  /* 0x0000003f3f3ff290 */ /* 0x000fe2000fffe03f */
[----:B------:R0:W-:Y:S01]  /*5b670*/  STL.64 [R1+0xb90], R24 ;  /* 0x000b901801007387 */ /* 0x0001e20000100a00 */
[----:B------:R-:W-:Y:S03]  /*5b680*/  STL.64 [R1+0xb98], R26 ;  /* 0x000b981a01007387 */ /* 0x000fe60000100a00 */
[----:B0-----:R-:W2:Y:S01]  /*5b690*/  LDL.LU.64 R24, [R1+0x3990] ;  /* 0x0039900001187983 */ /* 0x001ea20000300a00 */
[----:B------:R-:W-:Y:S02]  /*5b6a0*/  IMAD.MOV.U32 R2, RZ, RZ, R8 ;  /* 0x000000ffff027224 */ /* 0x000fe400078e0008 */
[----:B------:R-:W-:-:S05]  /*5b6b0*/  IMAD.MOV.U32 R0, RZ, RZ, R9 ;  /* 0x000000ffff007224 */ /* 0x000fca00078e0009 */
[----:B------:R-:W-:Y:S01]  /*5b6c0*/  STL [R1+0x38e0], R0 ;  /* 0x0038e00001007387 */ /* 0x000fe20000100800 */
        /* <DEDUP_REMOVED lines=10> */
[----:B------:R-:W-:-:S02]  /*5b770*/  IMAD.MOV.U32 R6, RZ, RZ, R24 ;  /* 0x000000ffff067224 */ /* 0x000fc400078e0018 */
[----:B------:R-:W-:Y:S01]  /*5b780*/  IMAD.MOV.U32 R3, RZ, RZ, R25 ;  /* 0x000000ffff037224 */ /* 0x000fe200078e0019 */
[----:B------:R-:W4:Y:S01]  /*5b790*/  LDL.LU R24, [R1+0x6b0] ;  /* 0x0006b00001187983 */ /* 0x000f220000300800 */
[----:B------:R-:W4:Y:S02]  /*5b7a0*/  LDL.LU R25, [R1+0x6b4] ;  /* 0x0006b40001197983 */ /* 0x000f240000300800 */
[----:B------:R-:W4:Y:S02]  /*5b7b0*/  LDL.LU R26, [R1+0x6b8] ;  /* 0x0006b800011a7983 */ /* 0x000f240000300800 */
[----:B------:R-:W4:Y:S01]  /*5b7c0*/  LDL.LU R27, [R1+0x6bc] ;  /* 0x0006bc00011b7983 */ /* 0x000f220000300800 */
[----:B---3--:R-:W-:Y:S01]  /*5b7d0*/  STL.64 [R1+0x3928], R10 ;  /* 0x0039280a01007387 */ /* 0x008fe20000100a00 */
[----:B--2---:R0:W-:Y:S03]  /*5b7e0*/  STL.64 [R1+0x3920], R8 ;  /* 0x0039200801007387 */ /* 0x0041e60000100a00 */
[----:B0-----:R-:W2:Y:S04]  /*5b7f0*/  LDL.LU.64 R8, [R1+0x10] ;  /* 0x0000100001087983 */ /* 0x001ea80000300a00 */
[----:B--2---:R0:W-:Y:S04]  /*5b800*/  STL.64 [R1+0x3938], R8 ;  /* 0x0039380801007387 */ /* 0x0041e80000100a00 */
[----:B0-----:R-:W2:Y:S04]  /*5b810*/  LDL.LU.64 R8, [R1+0x20] ;  /* 0x0000200001087983 */ /* 0x001ea80000300a00 */
[----:B--2---:R0:W-:Y:S04]  /*5b820*/  STL.64 [R1+0x3950], R8 ;  /* 0x0039500801007387 */ /* 0x0041e80000100a00 */
[----:B0-----:R-:W2:Y:S04]  /*5b830*/  LDL.LU.64 R8, [R1+0x30] ;  /* 0x0000300001087983 */ /* 0x001ea80000300a00 */
[----:B--2---:R-:W-:Y:S01]  /*5b840*/  STL.64 [R1+0x3968], R8 ;  /* 0x0039680801007387 */ /* 0x004fe20000100a00 */
[----:B------:R-:W2:Y:S03]  /*5b850*/  LDL.LU.64 R12, [R1] ;  /* 0x00000000010c7983 */ /* 0x000ea60000300a00 */
[----:B--2---:R0:W-:Y:S04]  /*5b860*/  STL.64 [R1+0x3930], R12 ;  /* 0x0039300c01007387 */ /* 0x0041e80000100a00 */
[----:B0-----:R-:W2:Y:S01]  /*5b870*/  LDL.LU R12, [R1+0x660] ;  /* 0x00066000010c7983 */ /* 0x001ea20000300800 */
[----:B------:R-:W2:Y:S02]  /*5b880*/  LDL.LU R13, [R1+0x664] ;  /* 0x00066400010d7983 */ /* 0x000ea40000300800 */
[----:B------:R-:W3:Y:S02]  /*5b890*/  LDL.LU R14, [R1+0x668] ;  /* 0x00066800010e7983 */ /* 0x000ee40000300800 */
[----:B------:R-:W3:Y:S01]  /*5b8a0*/  LDL.LU R15, [R1+0x66c] ;  /* 0x00066c00010f7983 */ /* 0x000ee20000300800 */
[----:B------:R-:W2:Y:S04]  /*5b8b0*/  LDL.LU.64 R8, [R1+0x40] ;  /* 0x0000400001087983 */ /* 0x000ea80000300a00 */
[----:B--2---:R0:W-:Y:S04]  /*5b8c0*/  STL.64 [R1+0x3980], R8 ;  /* 0x0039800801007387 */ /* 0x0041e80000100a00 */
[----:B0-----:R-:W2:Y:S01]  /*5b8d0*/  LDL.LU.64 R8, [R1+0x50] ;  /* 0x0000500001087983 */ /* 0x001ea20000300a00 */
[----:B---3--:R-:W-:Y:S02]  /*5b8e0*/  STL.64 [R1+0x3948], R14 ;  /* 0x0039480e01007387 */ /* 0x008fe40000100a00 */
[----:B------:R0:W-:Y:S02]  /*5b8f0*/  STL.64 [R1+0x3940], R12 ;  /* 0x0039400c01007387 */ /* 0x0001e40000100a00 */
[----:B0-----:R-:W3:Y:S01]  /*5b900*/  LDL.LU R12, [R1+0x670] ;  /* 0x00067000010c7983 */ /* 0x001ee20000300800 */
[----:B------:R-:W3:Y:S02]  /*5b910*/  LDL.LU R13, [R1+0x674] ;  /* 0x00067400010d7983 */ /* 0x000ee40000300800 */
[----:B------:R-:W2:Y:S02]  /*5b920*/  LDL.LU R14, [R1+0x678] ;  /* 0x00067800010e7983 */ /* 0x000ea40000300800 */
[----:B------:R-:W2:Y:S01]  /*5b930*/  LDL.LU R15, [R1+0x67c] ;  /* 0x00067c00010f7983 */ /* 0x000ea20000300800 */
[C---:B----4-:R-:W-:Y:S01]  /*5b940*/  HMMA.16816.F32.BF16 R24, R16.reuse, R20, R24 ;  /* 0x000000141018723c */ /* 0x050fe20000041818 */
        /* <DEDUP_REMOVED lines=12> */
[----:B------:R-:W-:Y:S01]  /*5ba10*/  STL [R1+0x38e4], R6 ;  /* 0x0038e40601007387 */ /* 0x000fe20000100800 */
[----:B------:R-:W-:Y:S02]  /*5ba20*/  STL.64 [R1+0xb70], R24 ;  /* 0x000b701801007387 */ /* 0x000fe40000100a00 */
[----:B------:R0:W-:Y:S02]  /*5ba30*/  STL.64 [R1+0xb78], R26 ;  /* 0x000b781a01007387 */ /* 0x0001e40000100a00 */
[----:B0-----:R-:W3:Y:S01]  /*5ba40*/  LDL.LU R27, [R1+0x3988] ;  /* 0x00398800011b7983 */ /* 0x001ee20000300800 */
[----:B------:R0:W-:Y:S03]  /*5ba50*/  STL.64 [R1+0x3810], R20 ;  /* 0x0038101401007387 */ /* 0x0001e60000100a00 */
[----:B0-----:R-:W4:Y:S01]  /*5ba60*/  LDL.LU R20, [R1+0x6a0] ;  /* 0x0006a00001147983 */ /* 0x001f220000300800 */
[----:B------:R-:W4:Y:S02]  /*5ba70*/  LDL.LU R21, [R1+0x6a4] ;  /* 0x0006a40001157983 */ /* 0x000f240000300800 */
[----:B------:R-:W4:Y:S02]  /*5ba80*/  LDL.LU R22, [R1+0x6a8] ;  /* 0x0006a80001167983 */ /* 0x000f240000300800 */
[----:B------:R-:W4:Y:S01]  /*5ba90*/  LDL.LU R23, [R1+0x6ac] ;  /* 0x0006ac0001177983 */ /* 0x000f220000300800 */
[----:B---3--:R-:W0:Y:S04]  /*5baa0*/  LDSM.16.MT88.4 R24, [R27+0x14180] ;  /* 0x014180001b18783b */ /* 0x008e280000004200 */
[----:B0-----:R-:W-:Y:S01]  /*5bab0*/  STL.64 [R1+0x38f0], R26 ;  /* 0x0038f01a01007387 */ /* 0x001fe20000100a00 */
[----:B------:R0:W-:Y:S03]  /*5bac0*/  STL.64 [R1+0x38e8], R24 ;  /* 0x0038e81801007387 */ /* 0x0001e60000100a00 */
        /* <DEDUP_REMOVED lines=61> */
[----:B------:R-:W4:Y:S01]  /*5bea0*/  LDL.LU.64 R14, [R1+0x3910] ;  /* 0x00391000010e7983 */ /* 0x000f220000300a00 */
        /* <DEDUP_REMOVED lines=8> */
[----:B----4-:R-:W-:Y:S02]  /*5bf30*/  STL.64 [R1+0x3798], R14 ;  /* 0x0037980e01007387 */ /* 0x010fe40000100a00 */
[----:B------:R0:W-:Y:S02]  /*5bf40*/  STL.64 [R1+0x3790], R12 ;  /* 0x0037900c01007387 */ /* 0x0001e40000100a00 */
[----:B0-----:R-:W2:Y:S01]  /*5bf50*/  LDL.LU R12, [R1+0x620] ;  /* 0x00062000010c7983 */ /* 0x001ea20000300800 */
[----:B------:R-:W2:Y:S02]  /*5bf60*/  LDL.LU R13, [R1+0x624] ;  /* 0x00062400010d7983 */ /* 0x000ea40000300800 */
[----:B------:R-:W2:Y:S02]  /*5bf70*/  LDL.LU R14, [R1+0x628] ;  /* 0x00062800010e7983 */ /* 0x000ea40000300800 */
[----:B------:R-:W2:Y:S01]  /*5bf80*/  LDL.LU R15, [R1+0x62c] ;  /* 0x00062c00010f7983 */ /* 0x000ea20000300800 */
[C---:B---3--:R-:W-:Y:S08]  /*5bf90*/  HMMA.16816.F32.BF16 R24, R16.reuse, R8, R24 ;  /* 0x000000081018723c */ /* 0x048ff00000041818 */
[----:B--2---:R-:W-:Y:S11]  /*5bfa0*/  HMMA.16816.F32.BF16 R16, R16, R4, R12 ;  /* 0x000000041010723c */ /* 0x004ff6000004180c */
[----:B------:R-:W-:Y:S04]  /*5bfb0*/  @!UPT UIADD3 URZ, URZ, URZ, URZ ;  /* 0x0000003f3f3ff290 */ /* 0x000fe8000fffe03f */
[----:B------:R-:W-:Y:S01]  /*5bfc0*/  STL.64 [R1+0xaf0], R24 ;  /* 0x000af01801007387 */ /* 0x000fe20000100a00 */
[----:B------:R0:W-:Y:S02]  /*5bfd0*/  STL.64 [R1+0xaf8], R26 ;  /* 0x000af81a01007387 */ /* 0x0001e40000100a00 */
[----:B------:R-:W-:Y:S02]  /*5bfe0*/  IMAD.MOV.U32 R12, RZ, RZ, R11 ;  /* 0x000000ffff0c7224 */ /* 0x000fe400078e000b */
[----:B------:R-:W-:Y:S01]  /*5bff0*/  IMAD.MOV.U32 R13, RZ, RZ, R10 ;  /* 0x000000ffff0d7224 */ /* 0x000fe200078e000a */
[----:B0-----:R-:W2:Y:S01]  /*5c000*/  LDL.LU.64 R26, [R1+0x38f0] ;  /* 0x0038f000011a7983 */ /* 0x001ea20000300a00 */
[----:B------:R-:W2:Y:S02]  /*5c010*/  LDL.LU.64 R24, [R1+0x38e8] ;  /* 0x0038e80001187983 */ /* 0x000ea40000300a00 */
[----:B------:R0:W-:Y:S01]  /*5c020*/  STL.64 [R1+0x37a0], R8 ;  /* 0x0037a00801007387 */ /* 0x0001e20000100a00 */
[----:B------:R-:W-:Y:S01]  /*5c030*/  STL.64 [R1+0xad0], R16 ;  /* 0x000ad01001007387 */ /* 0x000fe20000100a00 */
[----:B------:R-:W-:Y:S02]  /*5c040*/  STL.64 [R1+0xad8], R18 ;  /* 0x000ad81201007387 */ /* 0x000fe40000100a00 */
[----:B------:R1:W-:Y:S01]  /*5c050*/  STL.64 [R1+0x37a8], R12 ;  /* 0x0037a80c01007387 */ /* 0x0003e20000100a00 */
[----:B0-----:R-:W3:Y:S01]  /*5c060*/  LDL.LU R8, [R1+0x550] ;  /* 0x0005500001087983 */ /* 0x001ee20000300800 */
[----:B------:R-:W3:Y:S02]  /*5c070*/  LDL.LU R9, [R1+0x554] ;  /* 0x0005540001097983 */ /* 0x000ee40000300800 */
[----:B------:R-:W4:Y:S02]  /*5c080*/  LDL.LU R10, [R1+0x558] ;  /* 0x00055800010a7983 */ /* 0x000f240000300800 */
[----:B------:R-:W4:Y:S02]  /*5c090*/  LDL.LU R11, [R1+0x55c] ;  /* 0x00055c00010b7983 */ /* 0x000f240000300800 */
[----:B-1----:R-:W-:-:S02]  /*5c0a0*/  IMAD.MOV.U32 R12, RZ, RZ, R6 ;  /* 0x000000ffff0c7224 */ /* 0x002fc400078e0006 */
[----:B------:R-:W-:Y:S01]  /*5c0b0*/  IMAD.MOV.U32 R13, RZ, RZ, R0 ;  /* 0x000000ffff0d7224 */ /* 0x000fe200078e0000 */
[----:B----4-:R-:W-:Y:S01]  /*5c0c0*/  STL.64 [R1+0x37b8], R10 ;  /* 0x0037b80a01007387 */ /* 0x010fe20000100a00 */
[----:B---3--:R0:W-:Y:S02]  /*5c0d0*/  STL.64 [R1+0x37b0], R8 ;  /* 0x0037b00801007387 */ /* 0x0081e40000100a00 */
[----:B------:R-:W3:Y:S02]  /*5c0e0*/  LDL.LU R6, [R1+0x38e4] ;  /* 0x0038e40001067983 */ /* 0x000ee40000300800 */
        /* <DEDUP_REMOVED lines=23> */
[----:B------:R-:W-:Y:S02]  /*5c260*/  IMAD.MOV.U32 R13, RZ, RZ, R20 ;  /* 0x000000ffff0d7224 */ /* 0x000fe400078e0014 */
[----:B---3--:R-:W-:Y:S02]  /*5c270*/  IMAD.MOV.U32 R20, RZ, RZ, R6 ;  /* 0x000000ffff147224 */ /* 0x008fe400078e0006 */
[----:B------:R-:W-:Y:S01]  /*5c280*/  IMAD.MOV.U32 R21, RZ, RZ, R3 ;  /* 0x000000ffff157224 */ /* 0x000fe200078e0003 */
[----:B------:R-:W3:Y:S01]  /*5c290*/  LDL.LU R6, [R1+0x38cc] ;  /* 0x0038cc0001067983 */ /* 0x000ee20000300800 */
[----:B------:R-:W3:Y:S03]  /*5c2a0*/  LDL.LU R3, [R1+0x38c8] ;  /* 0x0038c80001037983 */ /* 0x000ee60000300800 */
[----:B------:R4:W-:Y:S01]  /*5c2b0*/  STL.64 [R1+0x3828], R20 ;  /* 0x0038281401007387 */ /* 0x0009e20000100a00 */
[----:B------:R-:W-:Y:S02]  /*5c2c0*/  STL.64 [R1+0x3808], R12 ;  /* 0x0038080c01007387 */ /* 0x000fe40000100a00 */
[----:B----4-:R-:W-:-:S02]  /*5c2d0*/  IMAD.MOV.U32 R21, RZ, RZ, R0 ;  /* 0x000000ffff157224 */ /* 0x010fc400078e0000 */
[----:B--2---:R-:W-:Y:S01]  /*5c2e0*/  IMAD.MOV.U32 R20, RZ, RZ, R2 ;  /* 0x000000ffff147224 */ /* 0x004fe200078e0002 */
[----:B------:R-:W-:Y:S01]  /*5c2f0*/  STL.64 [R1+0x37e8], R10 ;  /* 0x0037e80a01007387 */ /* 0x000fe20000100a00 */
[----:B------:R0:W-:Y:S03]  /*5c300*/  STL.64 [R1+0x37e0], R8 ;  /* 0x0037e00801007387 */ /* 0x0001e60000100a00 */
[----:B0-----:R-:W2:Y:S01]  /*5c310*/  LDL.LU R8, [R1+0x580] ;  /* 0x0005800001087983 */ /* 0x001ea20000300800 */
[----:B------:R-:W2:Y:S02]  /*5c320*/  LDL.LU R9, [R1+0x584] ;  /* 0x0005840001097983 */ /* 0x000ea40000300800 */
[----:B------:R-:W4:Y:S02]  /*5c330*/  LDL.LU R10, [R1+0x588] ;  /* 0x00058800010a7983 */ /* 0x000f240000300800 */
[----:B------:R-:W4:Y:S01]  /*5c340*/  LDL.LU R11, [R1+0x58c] ;  /* 0x00058c00010b7983 */ /* 0x000f220000300800 */
[----:B------:R-:W2:Y:S01]  /*5c350*/  LDL.LU R2, [R1+0x38c4] ;  /* 0x0038c40001027983 */ /* 0x000ea20000300800 */
[----:B------:R-:W2:Y:S02]  /*5c360*/  LDL.LU R0, [R1+0x38c0] ;  /* 0x0038c00001007983 */ /* 0x000ea40000300800 */
[----:B------:R0:W-:Y:S02]  /*5c370*/  STL.64 [R1+0x3840], R20 ;  /* 0x0038401401007387 */ /* 0x0001e40000100a00 */
[----:B------:R-:W2:Y:S01]  /*5c380*/  LDL.LU R12, [R1+0x5a0] ;  /* 0x0005a000010c7983 */ /* 0x000ea20000300800 */
[----:B------:R-:W2:Y:S01]  /*5c390*/  LDL.LU R13, [R1+0x5a4] ;  /* 0x0005a400010d7983 */ /* 0x000ea20000300800 */
[----:B------:R-:W2:Y:S02]  /*5c3a0*/  LDL.LU R14, [R1+0x5a8] ;  /* 0x0005a800010e7983 */ /* 0x000ea40000300800 */
[----:B------:R-:W2:Y:S02]  /*5c3b0*/  LDL.LU R15, [R1+0x5ac] ;  /* 0x0005ac00010f7983 */ /* 0x000ea40000300800 */
[----:B0-----:R-:W-:-:S02]  /*5c3c0*/  IMAD.MOV.U32 R20, RZ, RZ, R28 ;  /* 0x000000ffff147224 */ /* 0x001fc400078e001c */
[----:B------:R-:W-:Y:S01]  /*5c3d0*/  IMAD.MOV.U32 R21, RZ, RZ, R29 ;  /* 0x000000ffff157224 */ /* 0x000fe200078e001d */
        /* <DEDUP_REMOVED lines=26> */
[----:B0-----:R-:W-:Y:S02]  /*5c580*/  IMAD.MOV.U32 R20, RZ, RZ, R28 ;  /* 0x000000ffff147224 */ /* 0x001fe400078e001c */
[----:B------:R-:W-:Y:S01]  /*5c590*/  IMAD.MOV.U32 R21, RZ, RZ, R0 ;  /* 0x000000ffff157224 */ /* 0x000fe200078e0000 */
[----:B------:R-:W4:Y:S01]  /*5c5a0*/  LDL.LU R28, [R1+0x38a4] ;  /* 0x0038a400011c7983 */ /* 0x000f220000300800 */
[----:B------:R-:W4:Y:S03]  /*5c5b0*/  LDL.LU R0, [R1+0x38a0] ;  /* 0x0038a00001007983 */ /* 0x000f260000300800 */
        /* <DEDUP_REMOVED lines=24> */
[----:B----4-:R-:W-:Y:S01]  /*5c740*/  STL.64 [R1+0x3800], R10 ;  /* 0x0038000a01007387 */ /* 0x010fe20000100a00 */
[----:B------:R0:W-:Y:S03]  /*5c750*/  STL.64 [R1+0x37f8], R8 ;  /* 0x0037f80801007387 */ /* 0x0001e60000100a00 */
        /* <DEDUP_REMOVED lines=10> */
[----:B-1----:R-:W-:Y:S01]  /*5c800*/  STL.64 [R1+0x3778], R18 ;  /* 0x0037781201007387 */ /* 0x002fe20000100a00 */
[----:B------:R0:W-:Y:S02]  /*5c810*/  STL.64 [R1+0x3770], R16 ;  /* 0x0037701001007387 */ /* 0x0001e40000100a00 */
[----:B0-----:R-:W-:-:S02]  /*5c820*/  IMAD.MOV.U32 R16, RZ, RZ, R23 ;  /* 0x000000ffff107224 */ /* 0x001fc400078e0017 */
[----:B------:R-:W-:Y:S02]  /*5c830*/  IMAD.MOV.U32 R17, RZ, RZ, R22 ;  /* 0x000000ffff117224 */ /* 0x000fe400078e0016 */
        /* <DEDUP_REMOVED lines=41> */
[----:B0-----:R-:W4:Y:S02]  /*5cad0*/  LDL.LU.64 R20, [R1+0x3810] ;  /* 0x0038100001147983 */ /* 0x001f240000300a00 */
[C---:B----4-:R-:W-:Y:S02]  /*5cae0*/  HMMA.16816.F32.BF16 R20, R24.reuse, R20, R4 ;  /* 0x000000141814723c */ /* 0x050fe40000041804 */
[----:B------:R-:W4:Y:S11]  /*5caf0*/  LDL.LU R4, [R1+0x530] ;  /* 0x0005300001047983 */ /* 0x000f360000300800 */
[----:B------:R-:W-:Y:S10]  /*5cb00*/  @!UPT UIADD3 URZ, URZ, URZ, URZ ;  /* 0x0000003f3f3ff290 */ /* 0x000ff4000fffe03f */
[----:B------:R-:W-:Y:S01]  /*5cb10*/  STL.64 [R1+0xa60], R20 ;  /* 0x000a601401007387 */ /* 0x000fe20000100a00 */
[----:B------:R-:W-:Y:S02]  /*5cb20*/  STL.64 [R1+0xa68], R22 ;  /* 0x000a681601007387 */ /* 0x000fe40000100a00 */
[----:B------:R-:W0:Y:S04]  /*5cb30*/  LDSM.16.MT88.4 R20, [R29+0x16080] ;  /* 0x016080001d14783b */ /* 0x000e280000004200 */
[----:B------:R-:W4:Y:S01]  /*5cb40*/  LDL.LU R5, [R1+0x534] ;  /* 0x0005340001057983 */ /* 0x000f220000300800 */
[----:B------:R-:W4:Y:S01]  /*5cb50*/  LDL.LU R6, [R1+0x538] ;  /* 0x0005380001067983 */ /* 0x000f220000300800 */
[----:B------:R-:W4:Y:S01]  /*5cb60*/  LDL.LU R7, [R1+0x53c] ;  /* 0x00053c0001077983 */ /* 0x000f220000300800 */
[C---:B--2---:R-:W-:Y:S02]  /*5cb70*/  HMMA.16816.F32.BF16 R16, R24.reuse, R16, R12 ;  /* 0x000000101810723c */ /* 0x044fe4000004180c */
[----:B0-----:R-:W-:Y:S01]  /*5cb80*/  STL.64 [R1+0x3650], R22 ;  /* 0x0036501601007387 */ /* 0x001fe20000100a00 */
[----:B------:R0:W-:Y:S03]  /*5cb90*/  STL.64 [R1+0x3648], R20 ;  /* 0x0036481401007387 */ /* 0x0001e60000100a00 */
[----:B0-----:R-:W2:Y:S01]  /*5cba0*/  LDL.LU R20, [R1+0x540] ;  /* 0x0005400001147983 */ /* 0x001ea20000300800 */
[----:B------:R-:W2:Y:S02]  /*5cbb0*/  LDL.LU R21, [R1+0x544] ;  /* 0x0005440001157983 */ /* 0x000ea40000300800 */
[----:B------:R-:W2:Y:S02]  /*5cbc0*/  LDL.LU R22, [R1+0x548] ;  /* 0x0005480001167983 */ /* 0x000ea40000300800 */
[----:B------:R-:W2:Y:S01]  /*5cbd0*/  LDL.LU R23, [R1+0x54c] ;  /* 0x00054c0001177983 */ /* 0x000ea20000300800 */
[----:B------:R-:W3:Y:S11]  /*5cbe0*/  LDL.LU.64 R12, [R1+0x3808] ;  /* 0x00380800010c7983 */ /* 0x000ef60000300a00 */
[----:B------:R0:W-:Y:S02]  /*5cbf0*/  STL.64 [R1+0xa50], R16 ;  /* 0x000a501001007387 */ /* 0x0001e40000100a00 */
[----:B------:R1:W-:Y:S01]  /*5cc00*/  STL.64 [R1+0xa58], R18 ;  /* 0x000a581201007387 */ /* 0x0003e20000100a00 */
[----:B0-----:R-:W2:Y:S01]  /*5cc10*/  LDL.LU R16, [R1+0x2e0] ;  /* 0x0002e00001107983 */ /* 0x001ea20000300800 */
[----:B------:R-:W2:Y:S02]  /*5cc20*/  LDL.LU R17, [R1+0x2e4] ;  /* 0x0002e40001117983 */ /* 0x000ea40000300800 */
[----:B-1----:R-:W2:Y:S01]  /*5cc30*/  LDL.LU R18, [R1+0x2e8] ;  /* 0x0002e80001127983 */ /* 0x002ea20000300800 */
        /* <DEDUP_REMOVED lines=29> */
[----:B------:R-:W4:Y:S11]  /*5ce10*/  LDL.LU.64 R8, [R1+0x37a0] ;  /* 0x0037a00001087983 */ /* 0x000f360000300a00 */
[----:B------:R-:W-:Y:S10]  /*5ce20*/  @!UPT UIADD3 URZ, URZ, URZ, URZ ;  /* 0x0000003f3f3ff290 */ /* 0x000ff4000fffe03f */
[----:B------:R-:W-:Y:S01]  /*5ce30*/  STL.64 [R1+0x9f0], R12 ;  /* 0x0009f00c01007387 */ /* 0x000fe20000100a00 */
[----:B------:R0:W-:Y:S03]  /*5ce40*/  STL.64 [R1+0x9f8], R14 ;  /* 0x0009f80e01007387 */ /* 0x0001e60000100a00 */
[----:B0-----:R-:W3:Y:S01]  /*5ce50*/  LDL.LU.64 R14, [R1+0x3798] ;  /* 0x00379800010e7983 */ /* 0x001ee20000300a00 */
[----:B------:R-:W2:Y:S02]  /*5ce60*/  LDL.LU.64 R12, [R1+0x3790] ;  /* 0x00379000010c7983 */ /* 0x000ea40000300a00 */
[----:B------:R-:W-:Y:S01]  /*5ce70*/  IMAD.MOV.U32 R19, RZ, RZ, R0 ;  /* 0x000000ffff137224 */ /* 0x000fe200078e0000 */
[C---:B--2---:R-:W-:Y:S11]  /*5ce80*/  HMMA.16816.F32.BF16 R20, R24.reuse, R12, R20 ;  /* 0x0000000c1814723c */ /* 0x044ff60000041814 */
[----:B------:R-:W-:Y:S11]  /*5ce90*/  @!UPT UIADD3 URZ, URZ, URZ, URZ ;  /* 0x0000003f3f3ff290 */ /* 0x000ff6000fffe03f */
[----:B------:R-:W-:Y:S01]  /*5cea0*/  @!UPT UIADD3 URZ, URZ, URZ, URZ ;  /* 0x0000003f3f3ff290 */ /* 0x000fe2000fffe03f */
[----:B------:R0:W-:Y:S01]  /*5ceb0*/  STL.64 [R1+0x9c0], R20 ;  /* 0x0009c01401007387 */ /* 0x0001e20000100a00 */
[----:B------:R1:W-:Y:S02]  /*5cec0*/  STL [R1+0x9c8], R22 ;  /* 0x0009c81601007387 */ /* 0x0003e40000100800 */
[----:B------:R-:W-:Y:S01]  /*5ced0*/  IMAD.MOV.U32 R0, RZ, RZ, R23 ;  /* 0x000000ffff007224 */ /* 0x000fe200078e0017 */
        /* <DEDUP_REMOVED lines=9> */
[----:B------:R-:W2:Y:S02]  /*5cf70*/  LDL.LU R23, [R1+0x2bc] ;  /* 0x0002bc0001177983 */ /* 0x000ea40000300800 */
[----:B--2---:R0:W-:Y:S01]  /*5cf80*/  STL.64 [R1+0x3760], R22 ;  /* 0x0037601601007387 */ /* 0x0041e20000100a00 */
[----:B------:R-:W-:Y:S03]  /*5cf90*/  STL.64 [R1+0x3758], R20 ;  /* 0x0037581401007387 */ /* 0x000fe60000100a00 */
[----:B0-----:R-:W2:Y:S01]  /*5cfa0*/  LDL.64 R22, [R1+0xf8] ;  /* 0x0000f80001167983 */ /* 0x001ea20000100a00 */
[----:B----4-:R-:W-:Y:S03]  /*5cfb0*/  HMMA.16816.F32.BF16 R8, R24, R8, R4 ;  /* 0x000000081808723c */ /* 0x010fe60000041804 */
[----:B--2---:R0:W-:Y:S04]  /*5cfc0*/  STL.64 [R1+0x3768], R22 ;  /* 0x0037681601007387 */ /* 0x0041e80000100a00 */
[----:B0-----:R-:W2:Y:S01]  /*5cfd0*/  LDL.64 R22, [R1+0x108] ;  /* 0x0001080001167983 */ /* 0x001ea20000100a00 */
[----:B---3--:R0:W-:Y:S03]  /*5cfe0*/  STL.64 [R1+0x3710], R14 ;  /* 0x0037100e01007387 */ /* 0x0081e60000100a00 */
[----:B0-----:R-:W3:Y:S01]  /*5cff0*/  LDL.64 R14, [R1+0xa8] ;  /* 0x0000a800010e7983 */ /* 0x001ee20000100a00 */
[----:B------:R-:W-:Y:S02]  /*5d000*/  STL [R1+0x2608], R0 ;  /* 0x0026080001007387 */ /* 0x000fe40000100800 */
[----:B------:R-:W4:Y:S02]  /*5d010*/  LDL.LU.64 R6, [R1+0x3788] ;  /* 0x0037880001067983 */ /* 0x000f240000300a00 */
[----:B------:R-:W2:Y:S07]  /*5d020*/  LDL.LU.64 R4, [R1+0x3780] ;  /* 0x0037800001047983 */ /* 0x000eae0000300a00 */
[----:B------:R0:W-:Y:S01]  /*5d030*/  STL.64 [R1+0x9b0], R8 ;  /* 0x0009b00801007387 */ /* 0x0001e20000100a00 */
[----:B------:R1:W-:Y:S03]  /*5d040*/  STL.64 [R1+0x9b8], R10 ;  /* 0x0009b80a01007387 */ /* 0x0003e60000100a00 */
[----:B0-----:R-:W3:Y:S01]  /*5d050*/  LDL.LU R8, [R1+0x290] ;  /* 0x0002900001087983 */ /* 0x001ee20000300800 */
[----:B-1----:R-:W-:-:S02]  /*5d060*/  IMAD.MOV.U32 R10, RZ, RZ, R3 ;  /* 0x000000ffff0a7224 */ /* 0x002fc400078e0003 */
[----:B------:R-:W-:Y:S01]  /*5d070*/  IMAD.MOV.U32 R11, RZ, RZ, R2 ;  /* 0x000000ffff0b7224 */ /* 0x000fe200078e0002 */
[----:B--2---:R-:W-:Y:S01]  /*5d080*/  HMMA.16816.F32.BF16 R24, R24, R4, R16 ;  /* 0x000000041818723c */ /* 0x004fe20000041810 */
[----:B------:R-:W2:Y:S01]  /*5d090*/  LDL.LU.64 R18, [R1+0x3778] ;  /* 0x0037780001127983 */ /* 0x000ea20000300a00 */
[----:B------:R-:W2:Y:S11]  /*5d0a0*/  LDL.LU.64 R16, [R1+0x3770] ;  /* 0x0037700001107983 */ /* 0x000eb60000300a00 */
[----:B------:R-:W-:Y:S11]  /*5d0b0*/  @!UPT UIADD3 URZ, URZ, URZ, URZ ;  /* 0x0000003f3f3ff290 */ /* 0x000ff6000fffe03f */
[----:B------:R-:W-:Y:S02]  /*5d0c0*/  IMAD.MOV.U32 R4, RZ, RZ, R25 ;  /* 0x000000ffff047224 */ /* 0x000fe400078e0019 */
[----:B------:R-:W-:Y:S02]  /*5d0d0*/  IMAD.MOV.U32 R3, RZ, RZ, R26 ;  /* 0x000000ffff037224 */ /* 0x000fe400078e001a */
[----:B------:R-:W-:Y:S02]  /*5d0e0*/  IMAD.MOV.U32 R2, RZ, RZ, R27 ;  /* 0x000000ffff027224 */ /* 0x000fe400078e001b */
[----:B------:R-:W2:Y:S01]  /*5d0f0*/  LDL.64 R26, [R1+0xd8] ;  /* 0x0000d800011a7983 */ /* 0x000ea20000100a00 */
[----:B------:R0:W-:Y:S02]  /*5d100*/  STL [R1+0x2868], R4 ;  /* 0x0028680401007387 */ /* 0x0001e40000100800 */
[----:B----4-:R1:W-:Y:S01]  /*5d110*/  STL.64 [R1+0x3658], R6 ;  /* 0x0036580601007387 */ /* 0x0103e20000100a00 */
[----:B0-----:R-:W2:Y:S01]  /*5d120*/  LDL.LU R4, [R1+0x2d0] ;  /* 0x0002d00001047983 */ /* 0x001ea20000300800 */
[----:B------:R-:W2:Y:S02]  /*5d130*/  LDL.LU R5, [R1+0x2d4] ;  /* 0x0002d40001057983 */ /* 0x000ea40000300800 */
[----:B-1----:R-:W2:Y:S02]  /*5d140*/  LDL.LU R6, [R1+0x2d8] ;  /* 0x0002d80001067983 */ /* 0x002ea40000300800 */
[----:B------:R-:W2:Y:S02]  /*5d150*/  LDL.LU R7, [R1+0x2dc] ;  /* 0x0002dc0001077983 */ /* 0x000ea40000300800 */
[----:B------:R-:W-:-:S02]  /*5d160*/  IMAD.MOV.U32 R9, RZ, RZ, R28 ;  /* 0x000000ffff097224 */ /* 0x000fc400078e001c */
[----:B------:R-:W-:Y:S01]  /*5d170*/  IMAD.MOV.U32 R28, RZ, RZ, R24 ;  /* 0x000000ffff1c7224 */ /* 0x000fe200078e0018 */
[----:B------:R-:W-:Y:S01]  /*5d180*/  STL [R1+0x2614], R2 ;  /* 0x0026140201007387 */ /* 0x000fe20000100800 */
[----:B------:R-:W-:Y:S03]  /*5d190*/  STL [R1+0x2610], R3 ;  /* 0x0026100301007387 */ /* 0x000fe60000100800 */
        /* <DEDUP_REMOVED lines=8> */
[----:B------:R-:W2:Y:S01]  /*5d220*/  LDL.LU.64 R22, [R1+0x3768] ;  /* 0x0037680001167983 */ /* 0x000ea20000300a00 */
[----:B------:R0:W-:Y:S02]  /*5d230*/  STL [R1+0x368c], R4 ;  /* 0x00368c0401007387 */ /* 0x0001e40000100800 */
[----:B------:R1:W-:Y:S01]  /*5d240*/  STL [R1+0x3688], R5 ;  /* 0x0036880501007387 */ /* 0x0003e20000100800 */
[----:B0-----:R-:W2:Y:S01]  /*5d250*/  LDL.LU R4, [R1+0x2c0] ;  /* 0x0002c00001047983 */ /* 0x001ea20000300800 */
[----:B-1----:R-:W2:Y:S02]  /*5d260*/  LDL.LU R5, [R1+0x2c4] ;  /* 0x0002c40001057983 */ /* 0x002ea40000300800 */
[----:B------:R-:W2:Y:S02]  /*5d270*/  LDL.LU R6, [R1+0x2c8] ;  /* 0x0002c80001067983 */ /* 0x000ea40000300800 */
[----:B------:R-:W2:Y:S02]  /*5d280*/  LDL.LU R7, [R1+0x2cc] ;  /* 0x0002cc0001077983 */ /* 0x000ea40000300800 */
[C---:B--2---:R-:W-:Y:S11]  /*5d290*/  HMMA.16816.F32.BF16 R4, R16.reuse, R22, R4 ;  /* 0x000000161004723c */ /* 0x044ff60000041804 */
[----:B------:R-:W-:Y:S11]  /*5d2a0*/  @!UPT UIADD3 URZ, URZ, URZ, URZ ;  /* 0x0000003f3f3ff290 */ /* 0x000ff6000fffe03f */
[----:B------:R-:W-:Y:S01]  /*5d2b0*/  @!UPT UIADD3 URZ, URZ, URZ, URZ ;  /* 0x0000003f3f3ff290 */ /* 0x000fe2000fffe03f */
[----:B------:R-:W-:Y:S01]  /*5d2c0*/  STL.64 [R1+0x9e0], R4 ;  /* 0x0009e00401007387 */ /* 0x000fe20000100a00 */
[----:B------:R0:W-:Y:S02]  /*5d2d0*/  STL.64 [R1+0x9e8], R6 ;  /* 0x0009e80601007387 */ /* 0x0001e40000100a00 */
[----:B0-----:R-:W-:Y:S02]  /*5d2e0*/  IMAD.MOV.U32 R7, RZ, RZ, R22 ;  /* 0x000000ffff077224 */ /* 0x001fe400078e0016 */
[----:B------:R-:W-:Y:S02]  /*5d2f0*/  IMAD.MOV.U32 R6, RZ, RZ, R23 ;  /* 0x000000ffff067224 */ /* 0x000fe400078e0017 */
[----:B------:R-:W2:Y:S01]  /*5d300*/  LDL.LU.64 R22, [R1+0x3760] ;  /* 0x0037600001167983 */ /* 0x000ea20000300a00 */
[----:B------:R-:W2:Y:S02]  /*5d310*/  LDL.LU.64 R20, [R1+0x3758] ;  /* 0x0037580001147983 */ /* 0x000ea40000300a00 */
[----:B------:R0:W-:Y:S02]  /*5d320*/  STL [R1+0x3690], R7 ;  /* 0x0036900701007387 */ /* 0x0001e40000100800 */
[----:B------:R1:W-:Y:S01]  /*5d330*/  STL [R1+0x36f8], R6 ;  /* 0x0036f80601007387 */ /* 0x0003e20000100800 */
[----:B0-----:R-:W2:Y:S04]  /*5d340*/  LDL R7, [R1+0xec] ;  /* 0x0000ec0001077983 */ /* 0x001ea80000100800 */
[----:B-1----:R-:W2:Y:S02]  /*5d350*/  LDL R6, [R1+0xe8] ;  /* 0x0000e80001067983 */ /* 0x002ea40000100800 */
[C---:B--2---:R-:W-:Y:S02]  /*5d360*/  HMMA.16816.F32.BF16 R4, R16.reuse, R6, R20 ;  /* 0x000000061004723c */ /* 0x044fe40000041814 */
[----:B------:R-:W2:Y:S01]  /*5d370*/  LDL.LU.64 R22, [R1+0x3750] ;  /* 0x0037500001167983 */ /* 0x000ea20000300a00 */
[----:B------:R-:W2:Y:S11]  /*5d380*/  LDL.LU.64 R20, [R1+0x3748] ;  /* 0x0037480001147983 */ /* 0x000eb60000300a00 */
[----:B------:R-:W-:Y:S09]  /*5d390*/  @!UPT UIADD3 URZ, URZ, URZ, URZ ;  /* 0x0000003f3f3ff290 */ /* 0x000ff2000fffe03f */
[----:B------:R-:W-:Y:S01]  /*5d3a0*/  STL.64 [R1+0x9d0], R4 ;  /* 0x0009d00401007387 */ /* 0x000fe20000100a00 */
[----:B------:R2:W-:Y:S02]  /*5d3b0*/  STL.64 [R1+0x9d8], R6 ;  /* 0x0009d80601007387 */ /* 0x0005e40000100a00 */
[C---:B--2---:R-:W-:Y:S11]  /*5d3c0*/  HMMA.16816.F32.BF16 R4, R16.reuse, R26, R20 ;  /* 0x0000001a1004723c */ /* 0x044ff60000041814 */
[----:B------:R-:W-:Y:S11]  /*5d3d0*/  @!UPT UIADD3 URZ, URZ, URZ, URZ ;  /* 0x0000003f3f3ff290 */ /* 0x000ff6000fffe03f */
[----:B------:R-:W-:Y:S01]  /*5d3e0*/  @!UPT UIADD3 URZ, URZ, URZ, URZ ;  /* 0x0000003f3f3ff290 */ /* 0x000fe2000fffe03f */
[----:B------:R-:W-:Y:S01]  /*5d3f0*/  STL.64 [R1+0x9a0], R4 ;  /* 0x0009a00401007387 */ /* 0x000fe20000100a00 */
[----:B------:R3:W-:Y:S02]  /*5d400*/  STL.64 [R1+0x9a8], R6 ;  /* 0x0009a80601007387 */ /* 0x0007e40000100a00 */
[C---:B---3--:R-:W-:Y:S01]  /*5d410*/  HMMA.16816.F32.BF16 R4, R16.reuse, R14, R8 ;  /* 0x0000000e1004723c */ /* 0x048fe20000041808 */
[----:B------:R-:W-:Y:S02]  /*5d420*/  IMAD.MOV.U32 R23, RZ, RZ, R14 ;  /* 0x000000ffff177224 */ /* 0x000fe400078e000e */
[----:B------:R-:W-:Y:S02]  /*5d430*/  IMAD.MOV.U32 R22, RZ, RZ, R15 ;  /* 0x000000ffff167224 */ /* 0x000fe400078e000f */
[----:B------:R-:W-:Y:S02]  /*5d440*/  IMAD.MOV.U32 R21, RZ, RZ, R26 ;  /* 0x000000ffff157224 */ /* 0x000fe400078e001a */
[----:B------:R-:W-:Y:S11]  /*5d450*/  IMAD.MOV.U32 R20, RZ, RZ, R27 ;  /* 0x000000ffff147224 */ /* 0x000ff600078e001b */
[----:B------:R-:W-:Y:S05]  /*5d460*/  @!UPT UIADD3 URZ, URZ, URZ, URZ ;  /* 0x0000003f3f3ff290 */ /* 0x000fea000fffe03f */
[----:B------:R-:W-:Y:S01]  /*5d470*/  STL.64 [R1+0x8e0], R4 ;  /* 0x0008e00401007387 */ /* 0x000fe20000100a00 */
[----:B------:R-:W-:Y:S02]  /*5d480*/  STL.64 [R1+0x8e8], R6 ;  /* 0x0008e80601007387 */ /* 0x000fe40000100a00 */
[----:B------:R-:W-:Y:S02]  /*5d490*/  STL.64 [R1+0x36a0], R22 ;  /* 0x0036a01601007387 */ /* 0x000fe40000100a00 */
[----:B------:R0:W-:Y:S02]  /*5d4a0*/  STL.64 [R1+0x3698], R20 ;  /* 0x0036981401007387 */ /* 0x0001e40000100a00 */
[----:B0-----:R-:W2:Y:S01]  /*5d4b0*/  LDL.LU R20, [R1+0x4b0] ;  /* 0x0004b00001147983 */ /* 0x001ea20000300800 */
[----:B------:R-:W2:Y:S02]  /*5d4c0*/  LDL.LU R21, [R1+0x4b4] ;  /* 0x0004b40001157983 */ /* 0x000ea40000300800 */
[----:B------:R-:W3:Y:S02]  /*5d4d0*/  LDL.LU R22, [R1+0x4b8] ;  /* 0x0004b80001167983 */ /* 0x000ee40000300800 */
[----:B------:R-:W3:Y:S02]  /*5d4e0*/  LDL.LU R23, [R1+0x4bc] ;  /* 0x0004bc0001177983 */ /* 0x000ee40000300800 */
[----:B---3--:R0:W-:Y:S01]  /*5d4f0*/  STL.64 [R1+0x36b0], R22 ;  /* 0x0036b01601007387 */ /* 0x0081e20000100a00 */
[----:B--2---:R1:W-:Y:S03]  /*5d500*/  STL.64 [R1+0x36a8], R20 ;  /* 0x0036a81401007387 */ /* 0x0043e60000100a00 */
[----:B0-----:R-:W2:Y:S04]  /*5d510*/  LDL.64 R22, [R1+0x8] ;  /* 0x0000080001167983 */ /* 0x001ea80000100a00 */
[----:B--2---:R0:W-:Y:S01]  /*5d520*/  STL.64 [R1+0x36c8], R22 ;  /* 0x0036c81601007387 */ /* 0x0041e20000100a00 */
[----:B-1----:R-:W2:Y:S02]  /*5d530*/  LDL.LU R20, [R1+0x4d0] ;  /* 0x0004d00001147983 */ /* 0x002ea40000300800 */
[----:B------:R-:W2:Y:S01]  /*5d540*/  LDL.LU R21, [R1+0x4d4] ;  /* 0x0004d40001157983 */ /* 0x000ea20000300800 */
[----:B0-----:R-:W3:Y:S01]  /*5d550*/  LDL.LU R22, [R1+0x4d8] ;  /* 0x0004d80001167983 */ /* 0x001ee20000300800 */
[----:B------:R-:W3:Y:S02]  /*5d560*/  LDL.LU R23, [R1+0x4dc] ;  /* 0x0004dc0001177983 */ /* 0x000ee40000300800 */
[----:B------:R-:W4:Y:S02]  /*5d570*/  LDL.64 R26, [R1+0x98] ;  /* 0x00009800011a7983 */ /* 0x000f240000100a00 */
        /* <DEDUP_REMOVED lines=8> */
[----:B--2---:R0:W-:Y:S01]  /*5d600*/  STL.64 [R1+0x3730], R10 ;  /* 0x0037300a01007387 */ /* 0x0041e20000100a00 */
[----:B------:R1:W-:Y:S03]  /*5d610*/  STL.64 [R1+0x3728], R8 ;  /* 0x0037280801007387 */ /* 0x0003e60000100a00 */
[----:B0-----:R-:W2:Y:S04]  /*5d620*/  LDL.64 R10, [R1+0x68] ;  /* 0x00006800010a7983 */ /* 0x001ea80000100a00 */
[----:B--2---:R0:W-:Y:S01]  /*5d630*/  STL.64 [R1+0x3740], R10 ;  /* 0x0037400a01007387 */ /* 0x0041e20000100a00 */
[----:B-1----:R-:W4:Y:S02]  /*5d640*/  LDL.LU R8, [R1+0x280] ;  /* 0x0002800001087983 */ /* 0x002f240000300800 */
        /* <DEDUP_REMOVED lines=11> */
[----:B------:R-:W2:Y:S02]  /*5d700*/  LDL.LU R4, [R1+0x4f0] ;  /* 0x0004f00001047983 */ /* 0x000ea40000300800 */
[----:B------:R-:W2:Y:S01]  /*5d710*/  LDL.LU R5, [R1+0x4f4] ;  /* 0x0004f40001057983 */ /* 0x000ea20000300800 */
[----:B------:R-:W2:Y:S01]  /*5d720*/  LDL.LU R6, [R1+0x4f8] ;  /* 0x0004f80001067983 */ /* 0x000ea20000300800 */
[----:B------:R-:W2:Y:S01]  /*5d730*/  LDL.LU R7, [R1+0x4fc] ;  /* 0x0004fc0001077983 */ /* 0x000ea20000300800 */
[----:B----4-:R-:W-:Y:S02]  /*5d740*/  HMMA.16816.F32.BF16 R8, R16, R26, R8 ;  /* 0x0000001a1008723c */ /* 0x010fe40000041808 */
[----:B--2---:R0:W-:Y:S01]  /*5d750*/  STL.64 [R1+0x3708], R6 ;  /* 0x0037080601007387 */ /* 0x0041e20000100a00 */
[----:B------:R-:W-:Y:S03]  /*5d760*/  STL.64 [R1+0x3700], R4 ;  /* 0x0037000401007387 */ /* 0x000fe60000100a00 */
[----:B0-----:R-:W2:Y:S01]  /*5d770*/  LDL.64 R6, [R1+0x48] ;  /* 0x0000480001067983 */ /* 0x001ea20000100a00 */
[----:B---3--:R0:W-:Y:S02]  /*5d780*/  STL.64 [R1+0x36d8], R22 ;  /* 0x0036d81601007387 */ /* 0x0081e40000100a00 */
[----:B------:R-:W-:Y:S01]  /*5d790*/  STL.64 [R1+0x36d0], R20 ;  /* 0x0036d01401007387 */ /* 0x000fe20000100a00 */
[----:B0-----:R-:W3:Y:S01]  /*5d7a0*/  LDL.64 R22, [R1+0x28] ;  /* 0x0000280001167983 */ /* 0x001ee20000100a00 */
[----:B------:R-:W-:-:S02]  /*5d7b0*/  IMAD.MOV.U32 R2, RZ, RZ, R26 ;  /* 0x000000ffff027224 */ /* 0x000fc400078e001a */
[----:B------:R-:W-:Y:S02]  /*5d7c0*/  IMAD.MOV.U32 R0, RZ, RZ, R27 ;  /* 0x000000ffff007224 */ /* 0x000fe400078e001b */
[----:B------:R-:W0:Y:S04]  /*5d7d0*/  LDSM.16.MT88.4 R24, [R29+0x16100] ;  /* 0x016100001d18783b */ /* 0x000e280000004200 */
[----:B---3--:R1:W-:Y:S04]  /*5d7e0*/  STL.64 [R1+0x36f0], R22 ;  /* 0x0036f01601007387 */ /* 0x0083e80000100a00 */
[----:B-1----:R-:W3:Y:S01]  /*5d7f0*/  LDL.64 R22, [R1+0x38] ;  /* 0x0000380001167983 */ /* 0x002ee20000100a00 */
[----:B------:R-:W-:Y:S02]  /*5d800*/  STL.64 [R1+0x960], R8 ;  /* 0x0009600801007387 */ /* 0x000fe40000100a00 */
[----:B------:R1:W-:Y:S02]  /*5d810*/  STL.64 [R1+0x968], R10 ;  /* 0x0009680a01007387 */ /* 0x0003e40000100a00 */
[----:B-1----:R-:W4:Y:S01]  /*5d820*/  LDL.LU.64 R10, [R1+0x3740] ;  /* 0x00374000010a7983 */ /* 0x002f220000300a00 */
[----:B0-----:R0:W-:Y:S02]  /*5d830*/  STL.64 [R1+0x3530], R26 ;  /* 0x0035301a01007387 */ /* 0x0011e40000100a00 */
[----:B------:R1:W-:Y:S01]  /*5d840*/  STL.64 [R1+0x3528], R24 ;  /* 0x0035281801007387 */ /* 0x0003e20000100a00 */
[----:B0-----:R-:W2:Y:S01]  /*5d850*/  LDL.64 R26, [R1+0x18] ;  /* 0x00001800011a7983 */ /* 0x001ea20000100a00 */
        /* <DEDUP_REMOVED lines=9> */
[----:B--2---:R-:W-:Y:S01]  /*5d8f0*/  STL.64 [R1+0x36e8], R26 ;  /* 0x0036e81a01007387 */ /* 0x004fe20000100a00 */
[----:B------:R0:W-:Y:S04]  /*5d900*/  STL.64 [R1+0x36e0], R24 ;  /* 0x0036e01801007387 */ /* 0x0001e80000100a00 */
[----:B0-----:R-:W2:Y:S01]  /*5d910*/  LDL.LU R24, [R1+0x4e0] ;  /* 0x0004e00001187983 */ /* 0x001ea20000300800 */
[----:B------:R-:W2:Y:S02]  /*5d920*/  LDL.LU R25, [R1+0x4e4] ;  /* 0x0004e40001197983 */ /* 0x000ea40000300800 */
[----:B------:R-:W2:Y:S02]  /*5d930*/  LDL.LU R26, [R1+0x4e8] ;  /* 0x0004e800011a7983 */ /* 0x000ea40000300800 */
[----:B------:R-:W2:Y:S01]  /*5d940*/  LDL.LU R27, [R1+0x4ec] ;  /* 0x0004ec00011b7983 */ /* 0x000ea20000300800 */
[C---:B----4-:R-:W-:Y:S01]  /*5d950*/  HMMA.16816.F32.BF16 R8, R16.reuse, R14, R8 ;  /* 0x0000000e1008723c */ /* 0x050fe20000041808 */
[----:B------:R-:W-:Y:S11]  /*5d960*/  IMAD.MOV.U32 R28, RZ, RZ, R15 ;  /* 0x000000ffff1c7224 */ /* 0x000ff600078e000f */
[----:B------:R-:W-:Y:S11]  /*5d970*/  @!UPT UIADD3 URZ, URZ, URZ, URZ ;  /* 0x0000003f3f3ff290 */ /* 0x000ff6000fffe03f */
[----:B------:R-:W-:Y:S01]  /*5d980*/  STL.64 [R1+0x970], R8 ;  /* 0x0009700801007387 */ /* 0x000fe20000100a00 */
[----:B------:R0:W-:Y:S02]  /*5d990*/  STL.64 [R1+0x978], R10 ;  /* 0x0009780a01007387 */ /* 0x0001e40000100a00 */
[----:B0-----:R-:W-:Y:S02]  /*5d9a0*/  IMAD.MOV.U32 R10, RZ, RZ, R14 ;  /* 0x000000ffff0a7224 */ /* 0x001fe400078e000e */
        /* <DEDUP_REMOVED lines=10> */
[----:B------:R-:W3:Y:S02]  /*5da50*/  LDL.LU.64 R6, [R1+0x3708] ;  /* 0x0037080001067983 */ /* 0x000ee40000300a00 */
[----:B------:R-:W3:Y:S02]  /*5da60*/  LDL.LU.64 R4, [R1+0x3700] ;  /* 0x0037000001047983 */ /* 0x000ee40000300a00 */
[C---:B---3--:R-:W-:Y:S01]  /*5da70*/  HMMA.16816.F32.BF16 R4, R16.reuse, R22, R4 ;  /* 0x000000161004723c */ /* 0x048fe20000041804 */
[----:B----4-:R-:W-:Y:S01]  /*5da80*/  STL.64 [R1+0x36c0], R14 ;  /* 0x0036c00e01007387 */ /* 0x010fe20000100a00 */
[----:B------:R0:W-:Y:S03]  /*5da90*/  STL.64 [R1+0x36b8], R12 ;  /* 0x0036b80c01007387 */ /* 0x0001e60000100a00 */
[----:B0-----:R-:W3:Y:S01]  /*5daa0*/  LDL.LU R12, [R1+0x4c0] ;  /* 0x0004c000010c7983 */ /* 0x001ee20000300800 */
[----:B------:R-:W3:Y:S02]  /*5dab0*/  LDL.LU R13, [R1+0x4c4] ;  /* 0x0004c400010d7983 */ /* 0x000ee40000300800 */
[----:B------:R-:W3:Y:S02]  /*5dac0*/  LDL.LU R14, [R1+0x4c8] ;  /* 0x0004c800010e7983 */ /* 0x000ee40000300800 */
[----:B------:R-:W3:Y:S11]  /*5dad0*/  LDL.LU R15, [R1+0x4cc] ;  /* 0x0004cc00010f7983 */ /* 0x000ef60000300800 */
[----:B------:R-:W-:Y:S02]  /*5dae0*/  @!UPT UIADD3 URZ, URZ, URZ, URZ ;  /* 0x0000003f3f3ff290 */ /* 0x000fe4000fffe03f */
[----:B------:R0:W-:Y:S01]  /*5daf0*/  STL.64 [R1+0x940], R4 ;  /* 0x0009400401007387 */ /* 0x0001e20000100a00 */
[----:B------:R1:W-:Y:S02]  /*5db00*/  STL.64 [R1+0x948], R6 ;  /* 0x0009480601007387 */ /* 0x0003e40000100a00 */
[----:B0-----:R-:W-:Y:S01]  /*5db10*/  IMAD.MOV.U32 R4, RZ, RZ, R23 ;  /* 0x000000ffff047224 */ /* 0x001fe200078e0017 */
[----:B-1----:R-:W4:Y:S01]  /*5db20*/  LDL.LU R6, [R1+0x36f8] ;  /* 0x0036f80001067983 */ /* 0x002f220000300800 */
[----:B------:R-:W-:Y:S02]  /*5db30*/  IMAD.MOV.U32 R7, RZ, RZ, R22 ;  /* 0x000000ffff077224 */ /* 0x000fe400078e0016 */
[----:B------:R-:W2:Y:S02]  /*5db40*/  LDL.LU.64 R22, [R1+0x36f0] ;  /* 0x0036f00001167983 */ /* 0x000ea40000300a00 */
[----:B------:R-:W3:Y:S01]  /*5db50*/  LDL R9, [R1+0x2354] ;  /* 0x0023540001097983 */ /* 0x000ee20000100800 */
        /* <DEDUP_REMOVED lines=16> */
[----:B------:R-:W-:Y:S01]  /*5dc60*/  STL.64 [R1+0x3568], R26 ;  /* 0x0035681a01007387 */ /* 0x000fe20000100a00 */
[----:B---3--:R-:W-:Y:S01]  /*5dc70*/  HMMA.16816.F32.BF16 R12, R16, R22, R12 ;  /* 0x00000016100c723c */ /* 0x008fe2000004180c */
[----:B------:R-:W-:Y:S02]  /*5dc80*/  IMAD.MOV.U32 R8, RZ, RZ, R22 ;  /* 0x000000ffff087224 */ /* 0x000fe400078e0016 */
[----:B------:R-:W-:Y:S11]  /*5dc90*/  IMAD.MOV.U32 R3, RZ, RZ, R23 ;  /* 0x000000ffff037224 */ /* 0x000ff600078e0017 */
[----:B------:R-:W-:Y:S09]  /*5dca0*/  @!UPT UIADD3 URZ, URZ, URZ, URZ ;  /* 0x0000003f3f3ff290 */ /* 0x000ff2000fffe03f */
[----:B------:R-:W-:Y:S01]  /*5dcb0*/  STL.64 [R1+0x910], R12 ;  /* 0x0009100c01007387 */ /* 0x000fe20000100a00 */
[----:B------:R0:W-:Y:S03]  /*5dcc0*/  STL.64 [R1+0x918], R14 ;  /* 0x0009180e01007387 */ /* 0x0001e60000100a00 */
[----:B0-----:R-:W2:Y:S01]  /*5dcd0*/  LDL.LU.64 R14, [R1+0x36c0] ;  /* 0x0036c000010e7983 */ /* 0x001ea20000300a00 */
[----:B------:R-:W3:Y:S02]  /*5dce0*/  LDL.LU.64 R12, [R1+0x36b8] ;  /* 0x0036b800010c7983 */ /* 0x000ee40000300a00 */
[----:B------:R-:W2:Y:S02]  /*5dcf0*/  LDL.LU.64 R22, [R1+0x36b0] ;  /* 0x0036b00001167983 */ /* 0x000ea40000300a00 */
[----:B------:R-:W2:Y:S02]  /*5dd00*/  LDL.LU.64 R20, [R1+0x36a8] ;  /* 0x0036a80001147983 */ /* 0x000ea40000300a00 */
[----:B------:R-:W-:-:S02]  /*5dd10*/  IMAD.MOV.U32 R26, RZ, RZ, R7 ;  /* 0x000000ffff1a7224 */ /* 0x000fc400078e0007 */
[----:B------:R-:W-:Y:S01]  /*5dd20*/  IMAD.MOV.U32 R27, RZ, RZ, R4 ;  /* 0x000000ffff1b7224 */ /* 0x000fe200078e0004 */
[----:B--2---:R-:W-:Y:S11]  /*5dd30*/  HMMA.16816.F32.BF16 R20, R16, R14, R20 ;  /* 0x0000000e1014723c */ /* 0x004ff60000041814 */
[----:B------:R-:W-:Y:S11]  /*5dd40*/  @!UPT UIADD3 URZ, URZ, URZ, URZ ;  /* 0x0000003f3f3ff290 */ /* 0x000ff6000fffe03f */
[----:B------:R-:W-:Y:S01]  /*5dd50*/  @!UPT UIADD3 URZ, URZ, URZ, URZ ;  /* 0x0000003f3f3ff290 */ /* 0x000fe2000fffe03f */
[----:B------:R-:W-:Y:S01]  /*5dd60*/  STL.64 [R1+0x8f0], R20 ;  /* 0x0008f01401007387 */ /* 0x000fe20000100a00 */
[----:B------:R0:W-:Y:S03]  /*5dd70*/  STL.64 [R1+0x8f8], R22 ;  /* 0x0008f81601007387 */ /* 0x0001e60000100a00 */
[----:B0-----:R-:W2:Y:S01]  /*5dd80*/  LDL.LU.64 R22, [R1+0x36a0] ;  /* 0x0036a00001167983 */ /* 0x001ea20000300a00 */
[----:B------:R-:W2:Y:S02]  /*5dd90*/  LDL.LU.64 R20, [R1+0x3698] ;  /* 0x0036980001147983 */ /* 0x000ea40000300a00 */
[----:B------:R-:W2:Y:S02]  /*5dda0*/  LDL.LU R7, [R1+0x3690] ;  /* 0x0036900001077983 */ /* 0x000ea40000300800 */
[----:B------:R-:W2:Y:S01]  /*5ddb0*/  LDL.LU R4, [R1+0x368c] ;  /* 0x00368c0001047983 */ /* 0x000ea20000300800 */
[----:B------:R3:W-:Y:S01]  /*5ddc0*/  STL.64 [R1+0x3578], R26 ;  /* 0x0035781a01007387 */ /* 0x0007e20000100a00 */
[----:B------:R0:W-:Y:S02]  /*5ddd0*/  STL.64 [R1+0x3550], R14 ;  /* 0x0035500e01007387 */ /* 0x0001e40000100a00 */
[----:B---3--:R-:W-:-:S02]  /*5dde0*/  IMAD.MOV.U32 R26, RZ, RZ, R13 ;  /* 0x000000ffff1a7224 */ /* 0x008fc400078e000d */
[----:B------:R-:W-:Y:S02]  /*5ddf0*/  IMAD.MOV.U32 R27, RZ, RZ, R12 ;  /* 0x000000ffff1b7224 */ /* 0x000fe400078e000c */
[----:B0-----:R-:W-:Y:S02]  /*5de00*/  IMAD.MOV.U32 R14, RZ, RZ, R5 ;  /* 0x000000ffff0e7224 */ /* 0x001fe400078e0005 */
[----:B------:R-:W-:Y:S01]  /*5de10*/  IMAD.MOV.U32 R15, RZ, RZ, R11 ;  /* 0x000000ffff0f7224 */ /* 0x000fe200078e000b */
[----:B------:R-:W3:Y:S01]  /*5de20*/  LDL.LU R5, [R1+0x3688] ;  /* 0x0036880001057983 */ /* 0x000ee20000300800 */
[----:B------:R-:W2:Y:S02]  /*5de30*/  LDL.LU R11, [R1+0x3684] ;  /* 0x00368400010b7983 */ /* 0x000ea40000300800 */
[----:B------:R-:W-:Y:S01]  /*5de40*/  STL.64 [R1+0x3590], R26 ;  /* 0x0035901a01007387 */ /* 0x000fe20000100a00 */
[----:B------:R0:W-:Y:S01]  /*5de50*/  STL.64 [R1+0x3570], R14 ;  /* 0x0035700e01007387 */ /* 0x0001e20000100a00 */
[----:B------:R-:W2:Y:S02]  /*5de60*/  LDL.LU R12, [R1+0x460] ;  /* 0x00046000010c7983 */ /* 0x000ea40000300800 */
[----:B------:R-:W2:Y:S01]  /*5de70*/  LDL.LU R13, [R1+0x464] ;  /* 0x00046400010d7983 */ /* 0x000ea20000300800 */
[----:B0-----:R-:W2:Y:S01]  /*5de80*/  LDL.LU R14, [R1+0x468] ;  /* 0x00046800010e7983 */ /* 0x001ea20000300800 */
[----:B------:R-:W2:Y:S02]  /*5de90*/  LDL.LU R15, [R1+0x46c] ;  /* 0x00046c00010f7983 */ /* 0x000ea40000300800 */
[----:B------:R-:W-:-:S02]  /*5dea0*/  IMAD.MOV.U32 R26, RZ, RZ, R10 ;  /* 0x000000ffff1a7224 */ /* 0x000fc400078e000a */
[----:B------:R-:W3:Y:S01]  /*5deb0*/  LDL.LU R10, [R1+0x3680] ;  /* 0x00368000010a7983 */ /* 0x000ee20000300800 */
[----:B------:R-:W-:-:S05]  /*5dec0*/  IMAD.MOV.U32 R27, RZ, RZ, R28 ;  /* 0x000000ffff1b7224 */ /* 0x000fca00078e001c */
[----:B------:R0:W-:Y:S02]  /*5ded0*/  STL.64 [R1+0x35a8], R26 ;  /* 0x0035a81a01007387 */ /* 0x0001e40000100a00 */
[----:B0-----:R-:W-:Y:S02]  /*5dee0*/  IMAD.MOV.U32 R26, RZ, RZ, R25 ;  /* 0x000000ffff1a7224 */ /* 0x001fe400078e0019 */
[----:B------:R-:W-:Y:S01]  /*5def0*/  IMAD.MOV.U32 R27, RZ, RZ, R24 ;  /* 0x000000ffff1b7224 */ /* 0x000fe200078e0018 */
[----:B--2---:R0:W-:Y:S01]  /*5df00*/  STL.64 [R1+0x3588], R14 ;  /* 0x0035880e01007387 */ /* 0x0041e20000100a00 */
[----:B------:R1:W-:Y:S02]  /*5df10*/  STL.64 [R1+0x3580], R12 ;  /* 0x0035800c01007387 */ /* 0x0003e40000100a00 */
[----:B0-----:R-:W-:Y:S01]  /*5df20*/  IMAD.MOV.U32 R14, RZ, RZ, R11 ;  /* 0x000000ffff0e7224 */ /* 0x001fe200078e000b */
[----:B-1----:R-:W2:Y:S01]  /*5df30*/  LDL.LU R12, [R1+0x470] ;  /* 0x00047000010c7983 */ /* 0x002ea20000300800 */
[----:B------:R-:W2:Y:S02]  /*5df40*/  LDL.LU R13, [R1+0x474] ;  /* 0x00047400010d7983 */ /* 0x000ea40000300800 */
[----:B------:R-:W2:Y:S02]  /*5df50*/  LDL.LU R11, [R1+0x367c] ;  /* 0x00367c00010b7983 */ /* 0x000ea40000300800 */
[----:B---3--:R-:W-:-:S02]  /*5df60*/  IMAD.MOV.U32 R15, RZ, RZ, R10 ;  /* 0x000000ffff0f7224 */ /* 0x008fc400078e000a */
[----:B------:R-:W3:Y:S01]  /*5df70*/  LDL.LU R10, [R1+0x3678] ;  /* 0x00367800010a7983 */ /* 0x000ee20000300800 */
[----:B------:R0:W-:Y:S02]  /*5df80*/  STL.64 [R1+0x35c0], R26 ;  /* 0x0035c01a01007387 */ /* 0x0001e40000100a00 */
[----:B------:R-:W2:Y:S02]  /*5df90*/  LDL.LU R24, [R1+0x1c0] ;  /* 0x0001c00001187983 */ /* 0x000ea40000300800 */
[----:B------:R-:W2:Y:S01]  /*5dfa0*/  LDL.LU R25, [R1+0x1c4] ;  /* 0x0001c40001197983 */ /* 0x000ea20000300800 */
[----:B0-----:R-:W2:Y:S01]  /*5dfb0*/  LDL.LU R26, [R1+0x1c8] ;  /* 0x0001c800011a7983 */ /* 0x001ea20000300800 */
[----:B------:R-:W2:Y:S03]  /*5dfc0*/  LDL.LU R27, [R1+0x1cc] ;  /* 0x0001cc00011b7983 */ /* 0x000ea60000300800 */
[----:B--2---:R0:W-:Y:S01]  /*5dfd0*/  STL.64 [R1+0x35d0], R26 ;  /* 0x0035d01a01007387 */ /* 0x0041e20000100a00 */
[----:B------:R-:W-:Y:S02]  /*5dfe0*/  STL.64 [R1+0x35c8], R24 ;  /* 0x0035c81801007387 */ /* 0x000fe40000100a00 */
[----:B0-----:R-:W-:-:S02]  /*5dff0*/  IMAD.MOV.U32 R26, RZ, RZ, R23 ;  /* 0x000000ffff1a7224 */ /* 0x001fc400078e0017 */
[----:B------:R-:W-:-:S05]  /*5e000*/  IMAD.MOV.U32 R27, RZ, RZ, R22 ;  /* 0x000000ffff1b7224 */ /* 0x000fca00078e0016 */
[----:B------:R0:W-:Y:S02]  /*5e010*/  STL.64 [R1+0x35e8], R26 ;  /* 0x0035e81a01007387 */ /* 0x0001e40000100a00 */
[----:B0-----:R-:W-:Y:S02]  /*5e020*/  IMAD.MOV.U32 R26, RZ, RZ, R21 ;  /* 0x000000ffff1a7224 */ /* 0x001fe400078e0015 */
[----:B------:R-:W-:-:S05]  /*5e030*/  IMAD.MOV.U32 R27, RZ, RZ, R20 ;  /* 0x000000ffff1b7224 */ /* 0x000fca00078e0014 */
[----:B------:R-:W-:Y:S01]  /*5e040*/  STL.64 [R1+0x3600], R26 ;  /* 0x0036001a01007387 */ /* 0x000fe20000100a00 */
[----:B------:R-:W-:Y:S02]  /*5e050*/  STL.64 [R1+0x35a0], R14 ;  /* 0x0035a00e01007387 */ /* 0x000fe40000100a00 */
[----:B------:R0:W-:Y:S02]  /*5e060*/  STL.64 [R1+0x3598], R12 ;  /* 0x0035980c01007387 */ /* 0x0001e40000100a00 */
[----:B0-----:R-:W2:Y:S01]  /*5e070*/  LDL.LU R12, [R1+0x480] ;  /* 0x00048000010c7983 */ /* 0x001ea20000300800 */
[----:B------:R-:W2:Y:S02]  /*5e080*/  LDL.LU R13, [R1+0x484] ;  /* 0x00048400010d7983 */ /* 0x000ea40000300800 */
[----:B------:R-:W2:Y:S02]  /*5e090*/  LDL.LU R14, [R1+0x488] ;  /* 0x00048800010e7983 */ /* 0x000ea40000300800 */
[----:B------:R-:W2:Y:S01]  /*5e0a0*/  LDL.LU R15, [R1+0x48c] ;  /* 0x00048c00010f7983 */ /* 0x000ea20000300800 */
[----:B------:R-:W2:Y:S04]  /*5e0b0*/  LDL.64 R26, [R1+0xe8] ;  /* 0x0000e800011a7983 */ /* 0x000ea80000100a00 */
[----:B--2---:R-:W-:Y:S01]  /*5e0c0*/  STL.64 [R1+0x3618], R26 ;  /* 0x0036181a01007387 */ /* 0x004fe20000100a00 */
[----:B------:R-:W-:Y:S02]  /*5e0d0*/  STL.64 [R1+0x35b8], R14 ;  /* 0x0035b80e01007387 */ /* 0x000fe40000100a00 */
[----:B------:R0:W-:Y:S02]  /*5e0e0*/  STL.64 [R1+0x35b0], R12 ;  /* 0x0035b00c01007387 */ /* 0x0001e40000100a00 */
[----:B0-----:R-:W2:Y:S01]  /*5e0f0*/  LDL.LU R12, [R1+0x490] ;  /* 0x00049000010c7983 */ /* 0x001ea20000300800 */
[----:B------:R-:W2:Y:S02]  /*5e100*/  LDL.LU R13, [R1+0x494] ;  /* 0x00049400010d7983 */ /* 0x000ea40000300800 */
[----:B------:R-:W-:-:S02]  /*5e110*/  IMAD.MOV.U32 R26, RZ, RZ, R7 ;  /* 0x000000ffff1a7224 */ /* 0x000fc400078e0007 */
[----:B----4-:R-:W-:Y:S02]  /*5e120*/  IMAD.MOV.U32 R27, RZ, RZ, R6 ;  /* 0x000000ffff1b7224 */ /* 0x010fe400078e0006 */
[----:B---3--:R-:W-:Y:S02]  /*5e130*/  IMAD.MOV.U32 R14, RZ, RZ, R10 ;  /* 0x000000ffff0e7224 */ /* 0x008fe400078e000a */
[----:B------:R-:W-:Y:S01]  /*5e140*/  IMAD.MOV.U32 R15, RZ, RZ, R11 ;  /* 0x000000ffff0f7224 */ /* 0x000fe200078e000b */
[----:B------:R-:W3:Y:S01]  /*5e150*/  LDL.LU R10, [R1+0x3674] ;  /* 0x00367400010a7983 */ /* 0x000ee20000300800 */
[----:B------:R-:W4:Y:S02]  /*5e160*/  LDL.LU R11, [R1+0x3670] ;  /* 0x00367000010b7983 */ /* 0x000f240000300800 */
[----:B------:R0:W-:Y:S02]  /*5e170*/  STL.64 [R1+0x3630], R26 ;  /* 0x0036301a01007387 */ /* 0x0001e40000100a00 */
[----:B------:R-:W3:Y:S01]  /*5e180*/  LDL.LU R20, [R1+0x270] ;  /* 0x0002700001147983 */ /* 0x000ee20000300800 */
[----:B------:R-:W3:Y:S01]  /*5e190*/  LDL.LU R21, [R1+0x274] ;  /* 0x0002740001157983 */ /* 0x000ee20000300800 */
[----:B------:R-:W3:Y:S02]  /*5e1a0*/  LDL.LU R22, [R1+0x278] ;  /* 0x0002780001167983 */ /* 0x000ee40000300800 */
[----:B------:R-:W3:Y:S02]  /*5e1b0*/  LDL.LU R23, [R1+0x27c] ;  /* 0x00027c0001177983 */ /* 0x000ee40000300800 */
[----:B0-----:R-:W-:-:S02]  /*5e1c0*/  IMAD.MOV.U32 R27, RZ, RZ, R4 ;  /* 0x000000ffff1b7224 */ /* 0x001fc400078e0004 */
[----:B------:R-:W-:Y:S01]  /*5e1d0*/  IMAD.MOV.U32 R26, RZ, RZ, R5 ;  /* 0x000000ffff1a7224 */ /* 0x000fe200078e0005 */
[----:B------:R-:W3:Y:S01]  /*5e1e0*/  LDL.LU R4, [R1+0x4a0] ;  /* 0x0004a00001047983 */ /* 0x000ee20000300800 */
[----:B------:R-:W3:Y:S02]  /*5e1f0*/  LDL.LU R5, [R1+0x4a4] ;  /* 0x0004a40001057983 */ /* 0x000ee40000300800 */
[----:B------:R-:W3:Y:S02]  /*5e200*/  LDL.LU R6, [R1+0x4a8] ;  /* 0x0004a80001067983 */ /* 0x000ee40000300800 */
[----:B------:R-:W3:Y:S01]  /*5e210*/  LDL.LU R7, [R1+0x4ac] ;  /* 0x0004ac0001077983 */ /* 0x000ee20000300800 */
[----:B------:R-:W-:Y:S04]  /*5e220*/  STL.64 [R1+0x35e0], R14 ;  /* 0x0035e00e01007387 */ /* 0x000fe80000100a00 */
[----:B--2---:R0:W-:Y:S04]  /*5e230*/  STL.64 [R1+0x35d8], R12 ;  /* 0x0035d80c01007387 */ /* 0x0041e80000100a00 */
        /* <DEDUP_REMOVED lines=8> */
[----:B----4-:R-:W-:-:S02]  /*5e2c0*/  IMAD.MOV.U32 R14, RZ, RZ, R11 ;  /* 0x000000ffff0e7224 */ /* 0x010fc400078e000b */
[----:B---3--:R-:W-:Y:S01]  /*5e2d0*/  IMAD.MOV.U32 R15, RZ, RZ, R10 ;  /* 0x000000ffff0f7224 */ /* 0x008fe200078e000a */
[----:B------:R-:W3:Y:S01]  /*5e2e0*/  LDL.LU R11, [R1+0x366c] ;  /* 0x00366c00010b7983 */ /* 0x000ee20000300800 */
[----:B------:R-:W4:Y:S03]  /*5e2f0*/  LDL.LU R10, [R1+0x3668] ;  /* 0x00366800010a7983 */ /* 0x000f260000300800 */
[----:B------:R-:W-:Y:S04]  /*5e300*/  STL.64 [R1+0x3610], R14 ;  /* 0x0036100e01007387 */ /* 0x000fe80000100a00 */
[----:B--2---:R0:W-:Y:S04]  /*5e310*/  STL.64 [R1+0x3608], R12 ;  /* 0x0036080c01007387 */ /* 0x0041e80000100a00 */
[----:B0-----:R-:W2:Y:S01]  /*5e320*/  LDL.LU R12, [R1+0x1f0] ;  /* 0x0001f000010c7983 */ /* 0x001ea20000300800 */
[----:B------:R-:W2:Y:S02]  /*5e330*/  LDL.LU R13, [R1+0x1f4] ;  /* 0x0001f400010d7983 */ /* 0x000ea40000300800 */
[----:B------:R-:W2:Y:S02]  /*5e340*/  LDL.LU R14, [R1+0x1f8] ;  /* 0x0001f800010e7983 */ /* 0x000ea40000300800 */
[----:B------:R-:W2:Y:S02]  /*5e350*/  LDL.LU R15, [R1+0x1fc] ;  /* 0x0001fc00010f7983 */ /* 0x000ea40000300800 */
[----:B--2---:R4:W-:Y:S01]  /*5e360*/  STL.64 [R1+0x3628], R14 ;  /* 0x0036280e01007387 */ /* 0x0049e20000100a00 */
[----:B------:R0:W-:Y:S02]  /*5e370*/  STL.64 [R1+0x3620], R12 ;  /* 0x0036200c01007387 */ /* 0x0001e40000100a00 */
[----:B----4-:R-:W-:Y:S01]  /*5e380*/  IMAD.MOV.U32 R14, RZ, RZ, R10 ;  /* 0x000000ffff0e7224 */ /* 0x010fe200078e000a */
[----:B0-----:R-:W2:Y:S01]  /*5e390*/  LDL.LU R12, [R1+0x200] ;  /* 0x00020000010c7983 */ /* 0x001ea20000300800 */
[----:B------:R-:W2:Y:S02]  /*5e3a0*/  LDL.LU R13, [R1+0x204] ;  /* 0x00020400010d7983 */ /* 0x000ea40000300800 */
[----:B------:R-:W4:Y:S02]  /*5e3b0*/  LDL.LU R10, [R1+0x3664] ;  /* 0x00366400010a7983 */ /* 0x000f240000300800 */
[----:B---3--:R-:W-:-:S02]  /*5e3c0*/  IMAD.MOV.U32 R15, RZ, RZ, R11 ;  /* 0x000000ffff0f7224 */ /* 0x008fc400078e000b */
[----:B------:R-:W4:Y:S03]  /*5e3d0*/  LDL.LU R11, [R1+0x3660] ;  /* 0x00366000010b7983 */ /* 0x000f260000300800 */
[----:B------:R-:W-:Y:S01]  /*5e3e0*/  STL.64 [R1+0x3640], R14 ;  /* 0x0036400e01007387 */ /* 0x000fe20000100a00 */
[C---:B----4-:R-:W-:Y:S01]  /*5e3f0*/  HMMA.16816.F32.BF16 R4, R16.reuse, R10, R4 ;  /* 0x0000000a1004723c */ /* 0x050fe20000041804 */
[----:B--2---:R0:W-:Y:S04]  /*5e400*/  STL.64 [R1+0x3638], R12 ;  /* 0x0036380c01007387 */ /* 0x0041e80000100a00 */
[----:B0-----:R-:W2:Y:S01]  /*5e410*/  LDL.LU R12, [R1+0x210] ;  /* 0x00021000010c7983 */ /* 0x001ea20000300800 */
[----:B------:R-:W2:Y:S02]  /*5e420*/  LDL.LU R13, [R1+0x214] ;  /* 0x00021400010d7983 */ /* 0x000ea40000300800 */
[----:B------:R-:W2:Y:S02]  /*5e430*/  LDL.LU R14, [R1+0x218] ;  /* 0x00021800010e7983 */ /* 0x000ea40000300800 */
[----:B------:R-:W2:Y:S11]  /*5e440*/  LDL.LU R15, [R1+0x21c] ;  /* 0x00021c00010f7983 */ /* 0x000eb60000300800 */
[----:B------:R-:W-:Y:S02]  /*5e450*/  @!UPT UIADD3 URZ, URZ, URZ, URZ ;  /* 0x0000003f3f3ff290 */ /* 0x000fe4000fffe03f */
[----:B------:R-:W-:Y:S01]  /*5e460*/  STL.64 [R1+0x8d0], R4 ;  /* 0x0008d00401007387 */ /* 0x000fe20000100a00 */
[----:B------:R0:W-:Y:S03]  /*5e470*/  STL.64 [R1+0x8d8], R6 ;  /* 0x0008d80601007387 */ /* 0x0001e60000100a00 */
[----:B0-----:R-:W3:Y:S01]  /*5e480*/  LDL.LU.64 R6, [R1+0x3658] ;  /* 0x0036580001067983 */ /* 0x001ee20000300a00 */
[----:B------:R-:W-:Y:S02]  /*5e490*/  STL.64 [R1+0x3548], R10 ;  /* 0x0035480a01007387 */ /* 0x000fe40000100a00 */
[----:B------:R-:W-:Y:S01]  /*5e4a0*/  STL [R1+0x3540], R9 ;  /* 0x0035400901007387 */ /* 0x000fe20000100800 */
[----:B---3--:R-:W-:Y:S01]  /*5e4b0*/  HMMA.16816.F32.BF16 R16, R16, R6, R20 ;  /* 0x000000061010723c */ /* 0x008fe20000041814 */
[----:B------:R-:W2:Y:S01]  /*5e4c0*/  LDL.LU.64 R22, [R1+0x3650] ;  /* 0x0036500001167983 */ /* 0x000ea20000300a00 */
[----:B------:R-:W2:Y:S11]  /*5e4d0*/  LDL.LU.64 R20, [R1+0x3648] ;  /* 0x0036480001147983 */ /* 0x000eb60000300a00 */
[----:B------:R-:W-:Y:S10]  /*5e4e0*/  @!UPT UIADD3 URZ, URZ, URZ, URZ ;  /* 0x0000003f3f3ff290 */ /* 0x000ff4000fffe03f */
[----:B------:R-:W-:Y:S01]  /*5e4f0*/  STL.64 [R1+0x8a0], R16 ;  /* 0x0008a01001007387 */ /* 0x000fe20000100a00 */
[----:B------:R-:W-:Y:S02]  /*5e500*/  STL.64 [R1+0x8a8], R18 ;  /* 0x0008a81201007387 */ /* 0x000fe40000100a00 */
[----:B------:R0:W-:Y:S02]  /*5e510*/  STL.64 [R1+0x3538], R6 ;  /* 0x0035380601007387 */ /* 0x0001e40000100a00 */
[----:B------:R-:W3:Y:S01]  /*5e520*/  LDL.LU R4, [R1+0x440] ;  /* 0x0004400001047983 */ /* 0x000ee20000300800 */
[----:B------:R-:W3:Y:S04]  /*5e530*/  LDL.LU R5, [R1+0x444] ;  /* 0x0004440001057983 */ /* 0x000ee80000300800 */
[----:B0-----:R-:W3:Y:S01]  /*5e540*/  LDL.LU R6, [R1+0x448] ;  /* 0x0004480001067983 */ /* 0x001ee20000300800 */
[----:B------:R-:W3:Y:S01]  /*5e550*/  LDL.LU R7, [R1+0x44c] ;  /* 0x00044c0001077983 */ /* 0x000ee20000300800 */
        /* <DEDUP_REMOVED lines=40> */
[C---:B----4-:R-:W-:Y:S01]  /*5e7e0*/  HMMA.16816.F32.BF16 R16, R20.reuse, R18, R24 ;  /* 0x000000121410723c */ /* 0x050fe20000041818 */
[----:B------:R-:W2:Y:S11]  /*5e7f0*/  LDL.LU.64 R26, [R1+0x35c0] ;  /* 0x0035c000011a7983 */ /* 0x000eb60000300a00 */
[----:B------:R-:W-:Y:S11]  /*5e800*/  @!UPT UIADD3 URZ, URZ, URZ, URZ ;  /* 0x0000003f3f3ff290 */ /* 0x000ff6000fffe03f */
[----:B------:R-:W-:Y:S01]  /*5e810*/  STL.64 [R1+0x870], R16 ;  /* 0x0008701001007387 */ /* 0x000fe20000100a00 */
[----:B------:R-:W-:Y:S02]  /*5e820*/  STL.64 [R1+0x878], R18 ;  /* 0x0008781201007387 */ /* 0x000fe40000100a00 */
[----:B------:R-:W0:Y:S02]  /*5e830*/  LDSM.16.MT88.4 R16, [R29+0x16180] ;  /* 0x016180001d10783b */ /* 0x000e240000004200 */
[----:B0-----:R-:W-:Y:S02]  /*5e840*/  STL.64 [R1+0x3440], R18 ;  /* 0x0034401201007387 */ /* 0x001fe40000100a00 */
[----:B------:R0:W-:Y:S02]  /*5e850*/  STL.64 [R1+0x3438], R16 ;  /* 0x0034381001007387 */ /* 0x0001e40000100a00 */
[----:B0-----:R-:W4:Y:S01]  /*5e860*/  LDL.LU R16, [R1+0x450] ;  /* 0x0004500001107983 */ /* 0x001f220000300800 */
[----:B------:R-:W4:Y:S02]  /*5e870*/  LDL.LU R17, [R1+0x454] ;  /* 0x0004540001117983 */ /* 0x000f240000300800 */
[----:B------:R-:W4:Y:S02]  /*5e880*/  LDL.LU R18, [R1+0x458] ;  /* 0x0004580001127983 */ /* 0x000f240000300800 */
[----:B------:R-:W4:Y:S01]  /*5e890*/  LDL.LU R19, [R1+0x45c] ;  /* 0x00045c0001137983 */ /* 0x000f220000300800 */
[----:B------:R-:W-:Y:S01]  /*5e8a0*/  STL [R1+0x238c], R29 ;  /* 0x00238c1d01007387 */ /* 0x000fe20000100800 */
        /* <DEDUP_REMOVED lines=22> */
[----:B------:R-:W4:Y:S11]  /*5ea10*/  LDL.LU.64 R14, [R1+0x3570] ;  /* 0x00357000010e7983 */ /* 0x000f360000300a00 */
[----:B------:R-:W-:Y:S10]  /*5ea20*/  @!UPT UIADD3 URZ, URZ, URZ, URZ ;  /* 0x0000003f3f3ff290 */ /* 0x000ff4000fffe03f */
[----:B------:R-:W-:Y:S01]  /*5ea30*/  STL.64 [R1+0x830], R24 ;  /* 0x0008301801007387 */ /* 0x000fe20000100a00 */
[----:B------:R0:W-:Y:S03]  /*5ea40*/  STL.64 [R1+0x838], R26 ;  /* 0x0008381a01007387 */ /* 0x0001e60000100a00 */
[----:B0-----:R-:W3:Y:S01]  /*5ea50*/  LDL.LU.64 R26, [R1+0x3568] ;  /* 0x00356800011a7983 */ /* 0x001ee20000300a00 */
[C---:B----4-:R-:W-:Y:S07]  /*5ea60*/  HMMA.16816.F32.BF16 R16, R20.reuse, R14, R16 ;  /* 0x0000000e1410723c */ /* 0x050fee0000041810 */
[----:B------:R-:W-:Y:S11]  /*5ea70*/  IMAD.MOV.U32 R14, RZ, RZ, R8 ;  /* 0x000000ffff0e7224 */ /* 0x000ff600078e0008 */
[----:B------:R-:W-:Y:S05]  /*5ea80*/  @!UPT UIADD3 URZ, URZ, URZ, URZ ;  /* 0x0000003f3f3ff290 */ /* 0x000fea000fffe03f */
[----:B------:R-:W-:Y:S01]  /*5ea90*/  STL.64 [R1+0x820], R16 ;  /* 0x0008201001007387 */ /* 0x000fe20000100a00 */
[----:B------:R-:W-:Y:S02]  /*5eaa0*/  STL.64 [R1+0x828], R18 ;  /* 0x0008281201007387 */ /* 0x000fe40000100a00 */
[----:B------:R-:W2:Y:S02]  /*5eab0*/  LDL.LU R8, [R1+0x420] ;  /* 0x0004200001087983 */ /* 0x000ea40000300800 */
[----:B------:R-:W2:Y:S01]  /*5eac0*/  LDL.LU R9, [R1+0x424] ;  /* 0x0004240001097983 */ /* 0x000ea20000300800 */
[----:B------:R-:W4:Y:S01]  /*5ead0*/  LDL.LU R10, [R1+0x428] ;  /* 0x00042800010a7983 */ /* 0x000f220000300800 */
[----:B------:R-:W4:Y:S01]  /*5eae0*/  LDL.LU R11, [R1+0x42c] ;  /* 0x00042c00010b7983 */ /* 0x000f220000300800 */
[----:B---3--:R-:W-:Y:S01]  /*5eaf0*/  HMMA.16816.F32.BF16 R4, R20, R26, R4 ;  /* 0x0000001a1404723c */ /* 0x008fe20000041804 */
[----:B------:R-:W-:Y:S02]  /*5eb00*/  IMAD.MOV.U32 R29, RZ, RZ, R26 ;  /* 0x000000ffff1d7224 */ /* 0x000fe400078e001a */
[----:B------:R-:W-:Y:S01]  /*5eb10*/  IMAD.MOV.U32 R28, RZ, RZ, R27 ;  /* 0x000000ffff1c7224 */ /* 0x000fe200078e001b */
[----:B----4-:R-:W-:Y:S01]  /*5eb20*/  STL.64 [R1+0x3560], R10 ;  /* 0x0035600a01007387 */ /* 0x010fe20000100a00 */
[----:B--2---:R0:W-:Y:S03]  /*5eb30*/  STL.64 [R1+0x3558], R8 ;  /* 0x0035580801007387 */ /* 0x0041e60000100a00 */
[----:B0-----:R-:W2:Y:S01]  /*5eb40*/  LDL.LU R8, [R1+0x430] ;  /* 0x0004300001087983 */ /* 0x001ea20000300800 */
[----:B------:R-:W2:Y:S02]  /*5eb50*/  LDL.LU R9, [R1+0x434] ;  /* 0x0004340001097983 */ /* 0x000ea40000300800 */
[----:B------:R-:W2:Y:S02]  /*5eb60*/  LDL.LU R10, [R1+0x438] ;  /* 0x00043800010a7983 */ /* 0x000ea40000300800 */
[----:B------:R-:W2:Y:S10]  /*5eb70*/  LDL.LU R11, [R1+0x43c] ;  /* 0x00043c00010b7983 */ /* 0x000eb40000300800 */
[----:B------:R0:W-:Y:S01]  /*5eb80*/  STL.64 [R1+0x810], R4 ;  /* 0x0008100401007387 */ /* 0x0001e20000100a00 */
[----:B------:R1:W-:Y:S03]  /*5eb90*/  STL.64 [R1+0x818], R6 ;  /* 0x0008180601007387 */ /* 0x0003e60000100a00 */
[----:B0-----:R-:W3:Y:S01]  /*5eba0*/  LDL.LU R4, [R1+0x410] ;  /* 0x0004100001047983 */ /* 0x001ee20000300800 */
[----:B------:R-:W3:Y:S02]  /*5ebb0*/  LDL.LU R5, [R1+0x414] ;  /* 0x0004140001057983 */ /* 0x000ee40000300800 */
[----:B-1----:R-:W3:Y:S02]  /*5ebc0*/  LDL.LU R6, [R1+0x418] ;  /* 0x0004180001067983 */ /* 0x002ee40000300800 */
[----:B------:R-:W3:Y:S01]  /*5ebd0*/  LDL.LU R7, [R1+0x41c] ;  /* 0x00041c0001077983 */ /* 0x000ee20000300800 */
[----:B------:R-:W4:Y:S01]  /*5ebe0*/  LDL.LU R24, [R1+0x1b0] ;  /* 0x0001b00001187983 */ /* 0x000f220000300800 */
[----:B------:R-:W4:Y:S02]  /*5ebf0*/  LDL.LU R25, [R1+0x1b4] ;  /* 0x0001b40001197983 */ /* 0x000f240000300800 */
[----:B------:R-:W4:Y:S02]  /*5ec00*/  LDL.LU R26, [R1+0x1b8] ;  /* 0x0001b800011a7983 */ /* 0x000f240000300800 */
[----:B------:R-:W4:Y:S01]  /*5ec10*/  LDL.LU R27, [R1+0x1bc] ;  /* 0x0001bc00011b7983 */ /* 0x000f220000300800 */
        /* <DEDUP_REMOVED lines=11> */
[----:B------:R-:W-:Y:S01]  /*5ecd0*/  HMMA.16816.F32.BF16 R12, R20, R14, R8 ;  /* 0x0000000e140c723c */ /* 0x000fe20000041808 */
[----:B--2---:R0:W-:Y:S01]  /*5ece0*/  STL.64 [R1+0x3508], R18 ;  /* 0x0035081201007387 */ /* 0x0041e20000100a00 */
[----:B------:R-:W-:Y:S02]  /*5ecf0*/  STL.64 [R1+0x3500], R16 ;  /* 0x0035001001007387 */ /* 0x000fe40000100a00 */
[----:B0-----:R-:W-:Y:S02]  /*5ed00*/  IMAD.MOV.U32 R18, RZ, RZ, R2 ;  /* 0x000000ffff127224 */ /* 0x001fe400078e0002 */
[----:B------:R-:W-:-:S05]  /*5ed10*/  IMAD.MOV.U32 R19, RZ, RZ, R0 ;  /* 0x000000ffff137224 */ /* 0x000fca00078e0000 */
[----:B------:R0:W-:Y:S04]  /*5ed20*/  STL.64 [R1+0x3518], R18 ;  /* 0x0035181201007387 */ /* 0x0001e80000100a00 */
[----:B0-----:R-:W2:Y:S04]  /*5ed30*/  LDL.64 R18, [R1+0xf8] ;  /* 0x0000f80001127983 */ /* 0x001ea80000100a00 */
[----:B--2---:R0:W-:Y:S04]  /*5ed40*/  STL.64 [R1+0x3520], R18 ;  /* 0x0035201201007387 */ /* 0x0041e80000100a00 */
[----:B0-----:R-:W2:Y:S01]  /*5ed50*/  LDL.64 R18, [R1+0x108] ;  /* 0x0001080001127983 */ /* 0x001ea20000100a00 */
[----:B------:R-:W2:Y:S02]  /*5ed60*/  LDL.LU.64 R10, [R1+0x3560] ;  /* 0x00356000010a7983 */ /* 0x000ea40000300a00 */
[----:B------:R-:W2:Y:S02]  /*5ed70*/  LDL.LU.64 R8, [R1+0x3558] ;  /* 0x0035580001087983 */ /* 0x000ea40000300a00 */
[----:B------:R-:W-:Y:S01]  /*5ed80*/  STL.64 [R1+0x800], R12 ;  /* 0x0008000c01007387 */ /* 0x000fe20000100a00 */
[----:B------:R0:W-:Y:S04]  /*5ed90*/  STL.64 [R1+0x808], R14 ;  /* 0x0008080e01007387 */ /* 0x0001e80000100a00 */
[----:B0-----:R-:W2:Y:S02]  /*5eda0*/  LDL.LU.64 R14, [R1+0x3550] ;  /* 0x00355000010e7983 */ /* 0x001ea40000300a00 */
[C---:B--2---:R-:W-:Y:S11]  /*5edb0*/  HMMA.16816.F32.BF16 R8, R20.reuse, R14, R8 ;  /* 0x0000000e1408723c */ /* 0x044ff60000041808 */
[----:B------:R-:W-:Y:S11]  /*5edc0*/  @!UPT UIADD3 URZ, URZ, URZ, URZ ;  /* 0x0000003f3f3ff290 */ /* 0x000ff6000fffe03f */
[----:B------:R-:W-:Y:S01]  /*5edd0*/  @!UPT UIADD3 URZ, URZ, URZ, URZ ;  /* 0x0000003f3f3ff290 */ /* 0x000fe2000fffe03f */
[----:B------:R-:W-:Y:S01]  /*5ede0*/  STL.64 [R1+0x7f0], R8 ;  /* 0x0007f00801007387 */ /* 0x000fe20000100a00 */
[----:B------:R0:W-:Y:S03]  /*5edf0*/  STL.64 [R1+0x7f8], R10 ;  /* 0x0007f80a01007387 */ /* 0x0001e60000100a00 */
[----:B0-----:R-:W3:Y:S01]  /*5ee00*/  LDL.LU.64 R10, [R1+0x3548] ;  /* 0x00354800010a7983 */ /* 0x001ee20000300a00 */
[----:B------:R-:W2:Y:S02]  /*5ee10*/  LDL.LU R9, [R1+0x3540] ;  /* 0x0035400001097983 */ /* 0x000ea40000300800 */
[----:B------:R0:W-:Y:S02]  /*5ee20*/  STL.64 [R1+0x3498], R14 ;  /* 0x0034980e01007387 */ /* 0x0001e40000100a00 */
[----:B0-----:R-:W2:Y:S01]  /*5ee30*/  LDL.64 R14, [R1+0xd8] ;  /* 0x0000d800010e7983 */ /* 0x001ea20000100a00 */
[C---:B---3--:R-:W-:Y:S03]  /*5ee40*/  HMMA.16816.F32.BF16 R4, R20.reuse, R10, R4 ;  /* 0x0000000a1404723c */ /* 0x048fe60000041804 */
        /* <DEDUP_REMOVED lines=9> */
[----:B------:R-:W-:Y:S02]  /*5eee0*/  STL [R1+0x3454], R10 ;  /* 0x0034540a01007387 */ /* 0x000fe40000100800 */
[----:B------:R-:W-:Y:S01]  /*5eef0*/  STL [R1+0x3450], R11 ;  /* 0x0034500b01007387 */ /* 0x000fe20000100800 */
[----:B----4-:R-:W-:Y:S01]  /*5ef00*/  HMMA.16816.F32.BF16 R20, R20, R6, R24 ;  /* 0x000000061414723c */ /* 0x010fe20000041818 */
[----:B------:R-:W3:Y:S01]  /*5ef10*/  LDL.LU.64 R26, [R1+0x3530] ;  /* 0x00353000011a7983 */ /* 0x000ee20000300a00 */
[----:B------:R-:W3:Y:S11]  /*5ef20*/  LDL.LU.64 R24, [R1+0x3528] ;  /* 0x0035280001187983 */ /* 0x000ef60000300a00 */
[----:B------:R-:W-:Y:S10]  /*5ef30*/  @!UPT UIADD3 URZ, URZ, URZ, URZ ;  /* 0x0000003f3f3ff290 */ /* 0x000ff4000fffe03f */
[----:B------:R-:W-:Y:S01]  /*5ef40*/  STL.64 [R1+0x7d0], R20 ;  /* 0x0007d01401007387 */ /* 0x000fe20000100a00 */
[----:B------:R0:W-:Y:S03]  /*5ef50*/  STL.64 [R1+0x7d8], R22 ;  /* 0x0007d81601007387 */ /* 0x0001e60000100a00 */
[----:B0-----:R-:W4:Y:S04]  /*5ef60*/  LDL.64 R22, [R1+0x98] ;  /* 0x0000980001167983 */ /* 0x001f280000100a00 */
[----:B----4-:R0:W-:Y:S04]  /*5ef70*/  STL.64 [R1+0x34e8], R22 ;  /* 0x0034e81601007387 */ /* 0x0101e80000100a00 */
[----:B0-----:R-:W4:Y:S01]  /*5ef80*/  LDL.64 R22, [R1+0xa8] ;  /* 0x0000a80001167983 */ /* 0x001f220000100a00 */
[----:B------:R0:W-:Y:S02]  /*5ef90*/  STL.64 [R1+0x3448], R6 ;  /* 0x0034480601007387 */ /* 0x0001e40000100a00 */
[----:B------:R-:W3:Y:S02]  /*5efa0*/  LDL.LU R4, [R1+0x1a0] ;  /* 0x0001a00001047983 */ /* 0x000ee40000300800 */
[----:B------:R-:W3:Y:S01]  /*5efb0*/  LDL.LU R5, [R1+0x1a4] ;  /* 0x0001a40001057983 */ /* 0x000ee20000300800 */
[----:B0-----:R-:W3:Y:S01]  /*5efc0*/  LDL.LU R6, [R1+0x1a8] ;  /* 0x0001a80001067983 */ /* 0x001ee20000300800 */
[----:B------:R-:W3:Y:S02]  /*5efd0*/  LDL.LU R7, [R1+0x1ac] ;  /* 0x0001ac0001077983 */ /* 0x000ee40000300800 */
[----:B------:R-:W-:Y:S01]  /*5efe0*/  IMAD.MOV.U32 R3, RZ, RZ, R19 ;  /* 0x000000ffff037224 */ /* 0x000fe200078e0013 */
        /* <DEDUP_REMOVED lines=20> */
[----:B------:R-:W2:Y:S02]  /*5f130*/  LDL.LU.64 R18, [R1+0x3518] ;  /* 0x0035180001127983 */ /* 0x000ea40000300a00 */
[C---:B--2---:R-:W-:Y:S02]  /*5f140*/  HMMA.16816.F32.BF16 R16, R24.reuse, R18, R12 ;  /* 0x000000121810723c */ /* 0x044fe4000004180c */
[----:B------:R-:W2:Y:S11]  /*5f150*/  LDL.LU.64 R14, [R1+0x3510] ;  /* 0x00351000010e7983 */ /* 0x000eb60000300a00 */
[----:B------:R-:W-:Y:S10]  /*5f160*/  @!UPT UIADD3 URZ, URZ, URZ, URZ ;  /* 0x0000003f3f3ff290 */ /* 0x000ff4000fffe03f */
[----:B------:R-:W-:Y:S01]  /*5f170*/  STL.64 [R1+0x7a0], R16 ;  /* 0x0007a01001007387 */ /* 0x000fe20000100a00 */
[----:B------:R0:W-:Y:S03]  /*5f180*/  STL.64 [R1+0x7a8], R18 ;  /* 0x0007a81201007387 */ /* 0x0001e60000100a00 */
[----:B0-----:R-:W2:Y:S01]  /*5f190*/  LDL.LU.64 R18, [R1+0x3508] ;  /* 0x0035080001127983 */ /* 0x001ea20000300a00 */
[----:B------:R-:W2:Y:S02]  /*5f1a0*/  LDL.LU.64 R16, [R1+0x3500] ;  /* 0x0035000001107983 */ /* 0x000ea40000300a00 */
[C---:B--2---:R-:W-:Y:S11]  /*5f1b0*/  HMMA.16816.F32.BF16 R16, R24.reuse, R14, R16 ;  /* 0x0000000e1810723c */ /* 0x044ff60000041810 */
[----:B------:R-:W-:Y:S11]  /*5f1c0*/  @!UPT UIADD3 URZ, URZ, URZ, URZ ;  /* 0x0000003f3f3ff290 */ /* 0x000ff6000fffe03f */
[----:B------:R-:W-:Y:S01]  /*5f1d0*/  @!UPT UIADD3 URZ, URZ, URZ, URZ ;  /* 0x0000003f3f3ff290 */ /* 0x000fe2000fffe03f */
[----:B------:R-:W-:Y:S01]  /*5f1e0*/  STL.64 [R1+0x790], R16 ;  /* 0x0007901001007387 */ /* 0x000fe20000100a00 */
[----:B------:R0:W-:Y:S03]  /*5f1f0*/  STL.64 [R1+0x798], R18 ;  /* 0x0007981201007387 */ /* 0x0001e60000100a00 */
[----:B0-----:R-:W4:Y:S01]  /*5f200*/  LDL.LU.64 R18, [R1+0x34f8] ;  /* 0x0034f80001127983 */ /* 0x001f220000300a00 */
[----:B------:R-:W4:Y:S02]  /*5f210*/  LDL.LU.64 R16, [R1+0x34f0] ;  /* 0x0034f00001107983 */ /* 0x000f240000300a00 */
[----:B------:R-:W-:Y:S02]  /*5f220*/  IMAD.MOV.U32 R7, RZ, RZ, R15 ;  /* 0x000000ffff077224 */ /* 0x000fe400078e000f */
[----:B------:R-:W-:Y:S02]  /*5f230*/  IMAD.MOV.U32 R8, RZ, RZ, R14 ;  /* 0x000000ffff087224 */ /* 0x000fe400078e000e */
[----:B------:R-:W2:Y:S01]  /*5f240*/  LDL.64 R14, [R1+0x68] ;  /* 0x00006800010e7983 */ /* 0x000ea20000100a00 */
[----:B------:R-:W-:Y:S02]  /*5f250*/  STL.64 [R1+0x34a8], R6 ;  /* 0x0034a80601007387 */ /* 0x000fe40000100a00 */
[----:B------:R0:W-:Y:S02]  /*5f260*/  STL [R1+0x34a0], R5 ;  /* 0x0034a00501007387 */ /* 0x0001e40000100800 */
[----:B------:R-:W3:Y:S01]  /*5f270*/  LDL.LU R4, [R1+0x150] ;  /* 0x0001500001047983 */ /* 0x000ee20000300800 */
[----:B0-----:R-:W3:Y:S01]  /*5f280*/  LDL.LU R5, [R1+0x154] ;  /* 0x0001540001057983 */ /* 0x001ee20000300800 */
[----:B------:R-:W3:Y:S02]  /*5f290*/  LDL.LU R6, [R1+0x158] ;  /* 0x0001580001067983 */ /* 0x000ee40000300800 */
[----:B------:R-:W3:Y:S01]  /*5f2a0*/  LDL.LU R7, [R1+0x15c] ;  /* 0x00015c0001077983 */ /* 0x000ee20000300800 */
[C---:B----4-:R-:W-:Y:S11]  /*5f2b0*/  HMMA.16816.F32.BF16 R16, R24.reuse, R22, R16 ;  /* 0x000000161810723c */ /* 0x050ff60000041810 */
[----:B------:R-:W-:Y:S11]  /*5f2c0*/  @!UPT UIADD3 URZ, URZ, URZ, URZ ;  /* 0x0000003f3f3ff290 */ /* 0x000ff6000fffe03f */
[----:B------:R-:W-:Y:S01]  /*5f2d0*/  @!UPT UIADD3 URZ, URZ, URZ, URZ ;  /* 0x0000003f3f3ff290 */ /* 0x000fe2000fffe03f */
[----:B------:R0:W-:Y:S01]  /*5f2e0*/  STL.64 [R1+0x780], R16 ;  /* 0x0007801001007387 */ /* 0x0001e20000100a00 */
[----:B------:R-:W-:Y:S02]  /*5f2f0*/  STL.64 [R1+0x788], R18 ;  /* 0x0007881201007387 */ /* 0x000fe40000100a00 */
[----:B0-----:R-:W-:Y:S02]  /*5f300*/  IMAD.MOV.U32 R17, RZ, RZ, R22 ;  /* 0x000000ffff117224 */ /* 0x001fe400078e0016 */
[----:B------:R-:W-:Y:S02]  /*5f310*/  IMAD.MOV.U32 R16, RZ, RZ, R23 ;  /* 0x000000ffff107224 */ /* 0x000fe400078e0017 */
[----:B------:R-:W3:Y:S03]  /*5f320*/  LDL.LU.64 R22, [R1+0x34e8] ;  /* 0x0034e80001167983 */ /* 0x000ee60000300a00 */
[----:B------:R0:W-:Y:S02]  /*5f330*/  STL.64 [R1+0x34e0], R16 ;  /* 0x0034e01001007387 */ /* 0x0001e40000100a00 */
[----:B0-----:R-:W2:Y:S01]  /*5f340*/  LDL.LU R16, [R1+0x400] ;  /* 0x0004000001107983 */ /* 0x001ea20000300800 */
[----:B------:R-:W2:Y:S02]  /*5f350*/  LDL.LU R17, [R1+0x404] ;  /* 0x0004040001117983 */ /* 0x000ea40000300800 */
[----:B------:R-:W2:Y:S02]  /*5f360*/  LDL.LU R18, [R1+0x408] ;  /* 0x0004080001127983 */ /* 0x000ea40000300800 */
[----:B------:R-:W2:Y:S01]  /*5f370*/  LDL.LU R19, [R1+0x40c] ;  /* 0x00040c0001137983 */ /* 0x000ea20000300800 */
[----:B---3--:R-:W-:Y:S11]  /*5f380*/  HMMA.16816.F32.BF16 R4, R24, R22, R4 ;  /* 0x000000161804723c */ /* 0x008ff60000041804 */
[----:B------:R-:W-:Y:S11]  /*5f390*/  @!UPT UIADD3 URZ, URZ, URZ, URZ ;  /* 0x0000003f3f3ff290 */ /* 0x000ff6000fffe03f */
[----:B------:R-:W-:Y:S01]  /*5f3a0*/  @!UPT UIADD3 URZ, URZ, URZ, URZ ;  /* 0x0000003f3f3ff290 */ /* 0x000fe2000fffe03f */
[----:B------:R0:W-:Y:S01]  /*5f3b0*/  STL.64 [R1+0x770], R4 ;  /* 0x0007700401007387 */ /* 0x0001e20000100a00 */
[----:B------:R1:W-:Y:S03]  /*5f3c0*/  STL.64 [R1+0x778], R6 ;  /* 0x0007780601007387 */ /* 0x0003e60000100a00 */
[----:B0-----:R-:W3:Y:S01]  /*5f3d0*/  LDL.LU R4, [R1+0x3d0] ;  /* 0x0003d00001047983 */ /* 0x001ee20000300800 */
[----:B------:R-:W3:Y:S02]  /*5f3e0*/  LDL.LU R5, [R1+0x3d4] ;  /* 0x0003d40001057983 */ /* 0x000ee40000300800 */
[----:B-1----:R-:W4:Y:S02]  /*5f3f0*/  LDL.LU R6, [R1+0x3d8] ;  /* 0x0003d80001067983 */ /* 0x002f240000300800 */
[----:B------:R-:W4:Y:S02]  /*5f400*/  LDL.LU R7, [R1+0x3dc] ;  /* 0x0003dc0001077983 */ /* 0x000f240000300800 */
[----:B----4-:R0:W-:Y:S01]  /*5f410*/  STL.64 [R1+0x34b8], R6 ;  /* 0x0034b80601007387 */ /* 0x0101e20000100a00 */
[----:B---3--:R-:W-:Y:S03]  /*5f420*/  STL.64 [R1+0x34b0], R4 ;  /* 0x0034b00401007387 */ /* 0x008fe60000100a00 */
[----:B0-----:R-:W3:Y:S01]  /*5f430*/  LDL.64 R6, [R1+0x48] ;  /* 0x0000480001067983 */ /* 0x001ee20000100a00 */
[----:B------:R-:W-:-:S02]  /*5f440*/  IMAD.MOV.U32 R2, RZ, RZ, R22 ;  /* 0x000000ffff027224 */ /* 0x000fc400078e0016 */
[----:B------:R-:W-:Y:S02]  /*5f450*/  IMAD.MOV.U32 R0, RZ, RZ, R23 ;  /* 0x000000ffff007224 */ /* 0x000fe400078e0017 */
[----:B------:R-:W0:Y:S01]  /*5f460*/  LDSM.16.MT88.4 R20, [R9+0x16000] ;  /* 0x016000000914783b */ /* 0x000e220000004200 */
[----:B--2---:R-:W-:Y:S03]  /*5f470*/  HMMA.16816.F32.BF16 R16, R24, R14, R16 ;  /* 0x0000000e1810723c */ /* 0x004fe60000041810 */
[----:B---3--:R1:W-:Y:S04]  /*5f480*/  STL.64 [R1+0x34c8], R6 ;  /* 0x0034c80601007387 */ /* 0x0083e80000100a00 */
[----:B-1----:R-:W2:Y:S01]  /*5f490*/  LDL.64 R6, [R1+0x58] ;  /* 0x0000580001067983 */ /* 0x002ea20000100a00 */
[----:B------:R1:W-:Y:S03]  /*5f4a0*/  STL.64 [R1+0x34c0], R8 ;  /* 0x0034c00801007387 */ /* 0x0003e60000100a00 */
[----:B-1----:R-:W3:Y:S01]  /*5f4b0*/  LDL.LU R8, [R1+0x3e0] ;  /* 0x0003e00001087983 */ /* 0x002ee20000300800 */
[----:B------:R-:W3:Y:S02]  /*5f4c0*/  LDL.LU R9, [R1+0x3e4] ;  /* 0x0003e40001097983 */ /* 0x000ee40000300800 */
[----:B------:R-:W4:Y:S02]  /*5f4d0*/  LDL.LU R10, [R1+0x3e8] ;  /* 0x0003e800010a7983 */ /* 0x000f240000300800 */
[----:B------:R-:W4:Y:S02]  /*5f4e0*/  LDL.LU R11, [R1+0x3ec] ;  /* 0x0003ec00010b7983 */ /* 0x000f240000300800 */
[----:B----4-:R-:W-:Y:S01]  /*5f4f0*/  STL.64 [R1+0x34d8], R10 ;  /* 0x0034d80a01007387 */ /* 0x010fe20000100a00 */
[----:B---3--:R1:W-:Y:S03]  /*5f500*/  STL.64 [R1+0x34d0], R8 ;  /* 0x0034d00801007387 */ /* 0x0083e60000100a00 */
[----:B-1----:R-:W2:Y:S01]  /*5f510*/  LDL.LU R8, [R1+0x3f0] ;  /* 0x0003f00001087983 */ /* 0x002ea20000300800 */
[----:B------:R-:W2:Y:S02]  /*5f520*/  LDL.LU R9, [R1+0x3f4] ;  /* 0x0003f40001097983 */ /* 0x000ea40000300800 */
[----:B------:R-:W2:Y:S02]  /*5f530*/  LDL.LU R10, [R1+0x3f8] ;  /* 0x0003f800010a7983 */ /* 0x000ea40000300800 */
[----:B------:R-:W2:Y:S01]  /*5f540*/  LDL.LU R11, [R1+0x3fc] ;  /* 0x0003fc00010b7983 */ /* 0x000ea20000300800 */
[----:B0-----:R0:W-:Y:S01]  /*5f550*/  STL.64 [R1+0x3300], R22 ;  /* 0x0033001601007387 */ /* 0x0011e20000100a00 */
[----:B------:R-:W-:Y:S03]  /*5f560*/  STL.64 [R1+0x32f8], R20 ;  /* 0x0032f81401007387 */ /* 0x000fe60000100a00 */
[----:B0-----:R-:W3:Y:S01]  /*5f570*/  LDL.64 R22, [R1+0x38] ;  /* 0x0000380001167983 */ /* 0x001ee20000100a00 */
[----:B------:R0:W-:Y:S02]  /*5f580*/  STL.64 [R1+0x760], R16 ;  /* 0x0007601001007387 */ /* 0x0001e40000100a00 */
[----:B------:R1:W-:Y:S01]  /*5f590*/  STL.64 [R1+0x768], R18 ;  /* 0x0007681201007387 */ /* 0x0003e20000100a00 */
[----:B0-----:R-:W4:Y:S01]  /*5f5a0*/  LDL.LU.64 R16, [R1+0x34e0] ;  /* 0x0034e00001107983 */ /* 0x001f220000300a00 */
[----:B-1----:R-:W-:-:S02]  /*5f5b0*/  IMAD.MOV.U32 R19, RZ, RZ, R14 ;  /* 0x000000ffff137224 */ /* 0x002fc400078e000e */
[----:B------:R-:W-:Y:S02]  /*5f5c0*/  IMAD.MOV.U32 R18, RZ, RZ, R15 ;  /* 0x000000ffff127224 */ /* 0x000fe400078e000f */
[----:B------:R-:W2:Y:S01]  /*5f5d0*/  LDL.LU R12, [R1+0x3c0] ;  /* 0x0003c000010c7983 */ /* 0x000ea20000300800 */
[----:B------:R-:W2:Y:S01]  /*5f5e0*/  LDL.LU R13, [R1+0x3c4] ;  /* 0x0003c400010d7983 */ /* 0x000ea20000300800 */
[----:B------:R-:W2:Y:S02]  /*5f5f0*/  LDL.LU R14, [R1+0x3c8] ;  /* 0x0003c800010e7983 */ /* 0x000ea40000300800 */
[----:B------:R-:W2:Y:S02]  /*5f600*/  LDL.LU R15, [R1+0x3cc] ;  /* 0x0003cc00010f7983 */ /* 0x000ea40000300800 */
[----:B------:R-:W-:Y:S01]  /*5f610*/  STL.64 [R1+0x3468], R18 ;  /* 0x0034681201007387 */ /* 0x000fe20000100a00 */
[----:B----4-:R0:W-:Y:S04]  /*5f620*/  STL.64 [R1+0x3460], R16 ;  /* 0x0034601001007387 */ /* 0x0101e80000100a00 */
[----:B0-----:R-:W4:Y:S01]  /*5f630*/  LDL.LU R16, [R1+0x3a0] ;  /* 0x0003a00001107983 */ /* 0x001f220000300800 */
[----:B------:R-:W4:Y:S02]  /*5f640*/  LDL.LU R17, [R1+0x3a4] ;  /* 0x0003a40001117983 */ /* 0x000f240000300800 */
[----:B------:R-:W3:Y:S02]  /*5f650*/  LDL.LU R18, [R1+0x3a8] ;  /* 0x0003a80001127983 */ /* 0x000ee40000300800 */
[----:B------:R-:W3:Y:S01]  /*5f660*/  LDL.LU R19, [R1+0x3ac] ;  /* 0x0003ac0001137983 */ /* 0x000ee20000300800 */
[----:B--2---:R-:W-:Y:S01]  /*5f670*/  HMMA.16816.F32.BF16 R8, R24, R6, R8 ;  /* 0x000000061808723c */ /* 0x004fe20000041808 */
[----:B---3--:R0:W-:Y:S01]  /*5f680*/  STL.64 [R1+0x3478], R18 ;  /* 0x0034781201007387 */ /* 0x0081e20000100a00 */
[----:B----4-:R-:W-:Y:S02]  /*5f690*/  STL.64 [R1+0x3470], R16 ;  /* 0x0034701001007387 */ /* 0x010fe40000100a00 */
[----:B0-----:R-:W-:-:S02]  /*5f6a0*/  IMAD.MOV.U32 R18, RZ, RZ, R29 ;  /* 0x000000ffff127224 */ /* 0x001fc400078e001d */
[----:B------:R-:W-:-:S05]  /*5f6b0*/  IMAD.MOV.U32 R19, RZ, RZ, R28 ;  /* 0x000000ffff137224 */ /* 0x000fca00078e001c */
[----:B------:R0:W-:Y:S01]  /*5f6c0*/  STL.64 [R1+0x3490], R18 ;  /* 0x0034901201007387 */ /* 0x0001e20000100a00 */
[----:B------:R-:W-:Y:S02]  /*5f6d0*/  IMAD.MOV.U32 R29, RZ, RZ, R6 ;  /* 0x000000ffff1d7224 */ /* 0x000fe400078e0006 */
[----:B------:R-:W-:Y:S01]  /*5f6e0*/  IMAD.MOV.U32 R28, RZ, RZ, R7 ;  /* 0x000000ffff1c7224 */ /* 0x000fe200078e0007 */
[----:B0-----:R-:W2:Y:S08]  /*5f6f0*/  LDL.64 R18, [R1+0x28] ;  /* 0x0000280001127983 */ /* 0x001eb00000100a00 */
[----:B------:R-:W-:Y:S02]  /*5f700*/  STL.64 [R1+0x750], R8 ;  /* 0x0007500801007387 */ /* 0x000fe40000100a00 */
[----:B------:R0:W-:Y:S02]  /*5f710*/  STL.64 [R1+0x758], R10 ;  /* 0x0007580a01007387 */ /* 0x0001e40000100a00 */
        /* <DEDUP_REMOVED lines=12> */
[----:B------:R-:W4:Y:S02]  /*5f7e0*/  LDL.LU.64 R4, [R1+0x34b0] ;  /* 0x0034b00001047983 */ /* 0x000f240000300a00 */
[----:B------:R-:W-:Y:S02]  /*5f7f0*/  STL.64 [R1+0x3488], R10 ;  /* 0x0034880a01007387 */ /* 0x000fe40000100a00 */
[----:B------:R-:W-:Y:S01]  /*5f800*/  IMAD.MOV.U32 R3, RZ, RZ, R22 ;  /* 0x000000ffff037224 */ /* 0x000fe200078e0016 */
[C---:B----4-:R-:W-:Y:S01]  /*5f810*/  HMMA.16816.F32.BF16 R4, R24.reuse, R22, R4 ;  /* 0x000000161804723c */ /* 0x050fe20000041804 */
[----:B---3--:R0:W-:Y:S04]  /*5f820*/  STL.64 [R1+0x3480], R8 ;  /* 0x0034800801007387 */ /* 0x0081e80000100a00 */
[----:B0-----:R-:W3:Y:S01]  /*5f830*/  LDL.LU R8, [R1+0x3b0] ;  /* 0x0003b00001087983 */ /* 0x001ee20000300800 */
[----:B------:R-:W3:Y:S02]  /*5f840*/  LDL.LU R9, [R1+0x3b4] ;  /* 0x0003b40001097983 */ /* 0x000ee40000300800 */
[----:B------:R-:W3:Y:S02]  /*5f850*/  LDL.LU R10, [R1+0x3b8] ;  /* 0x0003b800010a7983 */ /* 0x000ee40000300800 */
[----:B------:R-:W3:Y:S11]  /*5f860*/  LDL.LU R11, [R1+0x3bc] ;  /* 0x0003bc00010b7983 */ /* 0x000ef60000300800 */
[----:B------:R-:W-:Y:S02]  /*5f870*/  @!UPT UIADD3 URZ, URZ, URZ, URZ ;  /* 0x0000003f3f3ff290 */ /* 0x000fe4000fffe03f */
[----:B------:R-:W-:Y:S01]  /*5f880*/  STL.64 [R1+0x730], R4 ;  /* 0x0007300401007387 */ /* 0x000fe20000100a00 */
[----:B------:R0:W-:Y:S03]  /*5f890*/  STL.64 [R1+0x738], R6 ;  /* 0x0007380601007387 */ /* 0x0001e60000100a00 */
[----:B0-----:R-:W4:Y:S01]  /*5f8a0*/  LDL.LU.64 R6, [R1+0x34a8] ;  /* 0x0034a80001067983 */ /* 0x001f220000300a00 */
[----:B------:R-:W3:Y:S02]  /*5f8b0*/  LDL.LU R5, [R1+0x34a0] ;  /* 0x0034a00001057983 */ /* 0x000ee40000300800 */
[----:B------:R-:W3:Y:S02]  /*5f8c0*/  LDL.LU R20, [R1+0x300] ;  /* 0x0003000001147983 */ /* 0x000ee40000300800 */
[----:B------:R-:W3:Y:S02]  /*5f8d0*/  LDL.LU R21, [R1+0x304] ;  /* 0x0003040001157983 */ /* 0x000ee40000300800 */
[----:B------:R-:W-:Y:S01]  /*5f8e0*/  IMAD.MOV.U32 R4, RZ, RZ, R23 ;  /* 0x000000ffff047224 */ /* 0x000fe200078e0017 */
[----:B------:R-:W3:Y:S01]  /*5f8f0*/  LDL.LU R22, [R1+0x308] ;  /* 0x0003080001167983 */ /* 0x000ee20000300800 */
[----:B------:R-:W3:Y:S01]  /*5f900*/  LDL.LU R23, [R1+0x30c] ;  /* 0x00030c0001177983 */ /* 0x000ee20000300800 */
[C---:B--2---:R-:W-:Y:S02]  /*5f910*/  HMMA.16816.F32.BF16 R12, R24.reuse, R18, R12 ;  /* 0x00000012180c723c */ /* 0x044fe4000004180c */
[----:B---3--:R0:W-:Y:S01]  /*5f920*/  STL.64 [R1+0x3310], R22 ;  /* 0x0033101601007387 */ /* 0x0081e20000100a00 */
[----:B------:R-:W-:Y:S03]  /*5f930*/  STL.64 [R1+0x3308], R20 ;  /* 0x0033081401007387 */ /* 0x000fe60000100a00 */
[----:B0-----:R-:W2:Y:S04]  /*5f940*/  LDL R22, [R1+0x8] ;  /* 0x0000080001167983 */ /* 0x001ea80000100800 */
[----:B------:R-:W2:Y:S11]  /*5f950*/  LDL R23, [R1+0xc] ;  /* 0x00000c0001177983 */ /* 0x000eb60000100800 */
[----:B------:R-:W-:Y:S02]  /*5f960*/  @!UPT UIADD3 URZ, URZ, URZ, URZ ;  /* 0x0000003f3f3ff290 */ /* 0x000fe4000fffe03f */
[----:B------:R0:W-:Y:S02]  /*5f970*/  STL.64 [R1+0x720], R12 ;  /* 0x0007200c01007387 */ /* 0x0001e40000100a00 */
[----:B------:R1:W-:Y:S02]  /*5f980*/  STL.64 [R1+0x728], R14 ;  /* 0x0007280e01007387 */ /* 0x0003e40000100a00 */
[----:B0-----:R-:W-:Y:S01]  /*5f990*/  IMAD.MOV.U32 R13, RZ, RZ, R18 ;  /* 0x000000ffff0d7224 */ /* 0x001fe200078e0012 */
[----:B-1----:R-:W3:Y:S01]  /*5f9a0*/  LDL.LU.64 R14, [R1+0x3498] ;  /* 0x00349800010e7983 */ /* 0x002ee20000300a00 */
[----:B------:R-:W-:Y:S02]  /*5f9b0*/  IMAD.MOV.U32 R12, RZ, RZ, R19 ;  /* 0x000000ffff0c7224 */ /* 0x000fe400078e0013 */
[----:B------:R-:W2:Y:S02]  /*5f9c0*/  LDL.LU.64 R18, [R1+0x3490] ;  /* 0x0034900001127983 */ /* 0x000ea40000300a00 */
[C---:B--2---:R-:W-:Y:S01]  /*5f9d0*/  HMMA.16816.F32.BF16 R16, R24.reuse, R18, R8 ;  /* 0x000000121810723c */ /* 0x044fe20000041808 */
[----:B------:R-:W2:Y:S01]  /*5f9e0*/  LDL.LU.64 R10, [R1+0x3488] ;  /* 0x00348800010a7983 */ /* 0x000ea20000300a00 */
        /* <DEDUP_REMOVED lines=13> */
[----:B------:R0:W-:Y:S02]  /*5fac0*/  STL.64 [R1+0x3320], R22 ;  /* 0x0033201601007387 */ /* 0x0001e40000100a00 */
[----:B0-----:R-:W2:Y:S04]  /*5fad0*/  LDL.64 R22, [R1+0x18] ;  /* 0x0000180001167983 */ /* 0x001ea80000100a00 */
[----:B--2---:R0:W-:Y:S01]  /*5fae0*/  STL.64 [R1+0x3338], R22 ;  /* 0x0033381601007387 */ /* 0x0041e20000100a00 */
[----:B------:R-:W3:Y:S02]  /*5faf0*/  LDL.LU R20, [R1+0x390] ;  /* 0x0003900001147983 */ /* 0x000ee40000300800 */
[----:B------:R-:W3:Y:S01]  /*5fb00*/  LDL.LU R21, [R1+0x394] ;  /* 0x0003940001157983 */ /* 0x000ee20000300800 */
[----:B0-----:R-:W3:Y:S01]  /*5fb10*/  LDL.LU R22, [R1+0x398] ;  /* 0x0003980001167983 */ /* 0x001ee20000300800 */
[----:B------:R-:W3:Y:S02]  /*5fb20*/  LDL.LU R23, [R1+0x39c] ;  /* 0x00039c0001177983 */ /* 0x000ee40000300800 */
[----:B---3--:R-:W-:Y:S11]  /*5fb30*/  HMMA.16816.F32.BF16 R20, R24, R14, R20 ;  /* 0x0000000e1814723c */ /* 0x008ff60000041814 */
[----:B------:R-:W-:Y:S11]  /*5fb40*/  @!UPT UIADD3 URZ, URZ, URZ, URZ ;  /* 0x0000003f3f3ff290 */ /* 0x000ff6000fffe03f */
[----:B------:R-:W-:Y:S01]  /*5fb50*/  @!UPT UIADD3 URZ, URZ, URZ, URZ ;  /* 0x0000003f3f3ff290 */ /* 0x000fe2000fffe03f */
[----:B------:R-:W-:Y:S01]  /*5fb60*/  STL.64 [R1+0x6f0], R20 ;  /* 0x0006f01401007387 */ /* 0x000fe20000100a00 */
[----:B------:R0:W-:Y:S02]  /*5fb70*/  STL.64 [R1+0x6f8], R22 ;  /* 0x0006f81601007387 */ /* 0x0001e40000100a00 */
[----:B0-----:R-:W-:Y:S02]  /*5fb80*/  IMAD.MOV.U32 R22, RZ, RZ, R13 ;  /* 0x000000ffff167224 */ /* 0x001fe400078e000d */
[----:B------:R-:W-:-:S05]  /*5fb90*/  IMAD.MOV.U32 R23, RZ, RZ, R12 ;  /* 0x000000ffff177224 */ /* 0x000fca00078e000c */
[----:B------:R-:W-:Y:S01]  /*5fba0*/  STL.64 [R1+0x3350], R22 ;  /* 0x0033501601007387 */ /* 0x000fe20000100a00 */
[----:B------:R0:W-:Y:S02]  /*5fbb0*/  STL.64 [R1+0x3318], R14 ;  /* 0x0033180e01007387 */ /* 0x0001e40000100a00 */
[----:B------:R-:W2:Y:S02]  /*5fbc0*/  LDL.LU R12, [R1+0x310] ;  /* 0x00031000010c7983 */ /* 0x000ea40000300800 */
[----:B------:R-:W2:Y:S01]  /*5fbd0*/  LDL.LU R13, [R1+0x314] ;  /* 0x00031400010d7983 */ /* 0x000ea20000300800 */
[----:B0-----:R-:W3:Y:S01]  /*5fbe0*/  LDL.LU R14, [R1+0x318] ;  /* 0x00031800010e7983 */ /* 0x001ee20000300800 */
[----:B------:R-:W3:Y:S02]  /*5fbf0*/  LDL.LU R15, [R1+0x31c] ;  /* 0x00031c00010f7983 */ /* 0x000ee40000300800 */
[----:B------:R-:W-:Y:S02]  /*5fc00*/  IMAD.MOV.U32 R22, RZ, RZ, R3 ;  /* 0x000000ffff167224 */ /* 0x000fe400078e0003 */
        /* <DEDUP_REMOVED lines=17> */
[----:B---3--:R-:W-:Y:S01]  /*5fd20*/  STL.64 [R1+0x3348], R14 ;  /* 0x0033480e01007387 */ /* 0x008fe20000100a00 */
[----:B--2---:R0:W-:Y:S03]  /*5fd30*/  STL.64 [R1+0x3340], R12 ;  /* 0x0033400c01007387 */ /* 0x0041e60000100a00 */
[----:B0-----:R-:W2:Y:S01]  /*5fd40*/  LDL.LU R12, [R1+0x330] ;  /* 0x00033000010c7983 */ /* 0x001ea20000300800 */
[----:B------:R-:W2:Y:S02]  /*5fd50*/  LDL.LU R13, [R1+0x334] ;  /* 0x00033400010d7983 */ /* 0x000ea40000300800 */
[----:B------:R-:W3:Y:S02]  /*5fd60*/  LDL.LU R14, [R1+0x338] ;  /* 0x00033800010e7983 */ /* 0x000ee40000300800 */
[----:B------:R-:W3:Y:S01]  /*5fd70*/  LDL.LU R15, [R1+0x33c] ;  /* 0x00033c00010f7983 */ /* 0x000ee20000300800 */
[----:B------:R0:W-:Y:S02]  /*5fd80*/  STL.64 [R1+0x3398], R22 ;  /* 0x0033981601007387 */ /* 0x0001e40000100a00 */
[----:B0-----:R-:W-:-:S02]  /*5fd90*/  IMAD.MOV.U32 R22, RZ, RZ, R19 ;  /* 0x000000ffff167224 */ /* 0x001fc400078e0013 */
[----:B------:R-:W-:-:S05]  /*5fda0*/  IMAD.MOV.U32 R23, RZ, RZ, R18 ;  /* 0x000000ffff177224 */ /* 0x000fca00078e0012 */
[----:B------:R0:W-:Y:S01]  /*5fdb0*/  STL.64 [R1+0x33b0], R22 ;  /* 0x0033b01601007387 */ /* 0x0001e20000100a00 */
        /* <DEDUP_REMOVED lines=15> */
[----:B------:R-:W-:-:S02]  /*5feb0*/  IMAD.MOV.U32 R22, RZ, RZ, R8 ;  /* 0x000000ffff167224 */ /* 0x000fc400078e0008 */
[----:B----4-:R-:W-:-:S05]  /*5fec0*/  IMAD.MOV.U32 R23, RZ, RZ, R7 ;  /* 0x000000ffff177224 */ /* 0x010fca00078e0007 */
[----:B------:R-:W-:Y:S04]  /*5fed0*/  STL.64 [R1+0x33f0], R22 ;  /* 0x0033f01601007387 */ /* 0x000fe80000100a00 */
[----:B---3--:R-:W-:Y:S01]  /*5fee0*/  STL.64 [R1+0x3378], R14 ;  /* 0x0033780e01007387 */ /* 0x008fe20000100a00 */
[----:B--2---:R0:W-:Y:S03]  /*5fef0*/  STL.64 [R1+0x3370], R12 ;  /* 0x0033700c01007387 */ /* 0x0041e60000100a00 */
[----:B0-----:R-:W2:Y:S01]  /*5ff00*/  LDL.LU R12, [R1+0x350] ;  /* 0x00035000010c7983 */ /* 0x001ea20000300800 */
[----:B------:R-:W2:Y:S02]  /*5ff10*/  LDL.LU R13, [R1+0x354] ;  /* 0x00035400010d7983 */ /* 0x000ea40000300800 */
[----:B------:R-:W3:Y:S02]  /*5ff20*/  LDL.LU R14, [R1+0x358] ;  /* 0x00035800010e7983 */ /* 0x000ee40000300800 */
[----:B------:R-:W3:Y:S01]  /*5ff30*/  LDL.LU R15, [R1+0x35c] ;  /* 0x00035c00010f7983 */ /* 0x000ee20000300800 */
[----:B------:R-:W4:Y:S04]  /*5ff40*/  LDL.64 R22, [R1+0xe8] ;  /* 0x0000e80001167983 */ /* 0x000f280000100a00 */
[----:B----4-:R0:W-:Y:S02]  /*5ff50*/  STL.64 [R1+0x3408], R22 ;  /* 0x0034081601007387 */ /* 0x0101e40000100a00 */
[----:B0-----:R-:W-:-:S02]  /*5ff60*/  IMAD.MOV.U32 R22, RZ, RZ, R6 ;  /* 0x000000ffff167224 */ /* 0x001fc400078e0006 */
[----:B------:R-:W-:-:S05]  /*5ff70*/  IMAD.MOV.U32 R23, RZ, RZ, R5 ;  /* 0x000000ffff177224 */ /* 0x000fca00078e0005 */
[----:B------:R-:W-:Y:S01]  /*5ff80*/  STL.64 [R1+0x3420], R22 ;  /* 0x0034201601007387 */ /* 0x000fe20000100a00 */
[----:B---3--:R-:W-:Y:S02]  /*5ff90*/  STL.64 [R1+0x3390], R14 ;  /* 0x0033900e01007387 */ /* 0x008fe40000100a00 */
[----:B--2---:R0:W-:Y:S02]  /*5ffa0*/  STL.64 [R1+0x3388], R12 ;  /* 0x0033880c01007387 */ /* 0x0041e40000100a00 */
        /* <DEDUP_REMOVED lines=13> */
[----:B------:R-:W-:Y:S01]  /*60080*/  IMAD.MOV.U32 R22, RZ, RZ, R4 ;  /* 0x000000ffff167224 */ /* 0x000fe200078e0004 */
[----:B------:R-:W4:Y:S01]  /*60090*/  LDL.LU R19, [R1+0x14c] ;  /* 0x00014c0001137983 */ /* 0x000f220000300800 */
[----:B------:R-:W4:Y:S02]  /*600a0*/  LDL.LU R4, [R1+0x380] ;  /* 0x0003800001047983 */ /* 0x000f240000300800 */
[----:B------:R-:W4:Y:S02]  /*600b0*/  LDL.LU R5, [R1+0x384] ;  /* 0x0003840001057983 */ /* 0x000f240000300800 */
[----:B------:R-:W4:Y:S01]  /*600c0*/  LDL.LU R6, [R1+0x388] ;  /* 0x0003880001067983 */ /* 0x000f220000300800 */
[----:B------:R-:W4:Y:S04]  /*600d0*/  LDL.LU R7, [R1+0x38c] ;  /* 0x00038c0001077983 */ /* 0x000f280000300800 */
        /* <DEDUP_REMOVED lines=34> */
[----:B------:R-:W-:Y:S01]  /*60300*/  IMAD.MOV.U32 R23, RZ, RZ, R3 ;  /* 0x000000ffff177224 */ /* 0x000fe200078e0003 */
[----:B---3--:R-:W-:Y:S02]  /*60310*/  HMMA.16816.F32.BF16 R24, R24, R6, R16 ;  /* 0x000000061818723c */ /* 0x008fe40000041810 */
[----:B------:R-:W2:Y:S01]  /*60320*/  LDL.LU.64 R18, [R1+0x3440] ;  /* 0x0034400001127983 */ /* 0x000ea20000300a00 */
[----:B------:R-:W2:Y:S11]  /*60330*/  LDL.LU.64 R16, [R1+0x3438] ;  /* 0x0034380001107983 */ /* 0x000eb60000300a00 */
[----:B------:R-:W-:Y:S09]  /*60340*/  @!UPT UIADD3 URZ, URZ, URZ, URZ ;  /* 0x0000003f3f3ff290 */ /* 0x000ff2000fffe03f */
[----:B------:R-:W-:Y:S01]  /*60350*/  STL.64 [R1+0x6d0], R24 ;  /* 0x0006d01801007387 */ /* 0x000fe20000100a00 */
[----:B------:R-:W-:Y:S01]  /*60360*/  STL.64 [R1+0x6d8], R26 ;  /* 0x0006d81a01007387 */ /* 0x000fe20000100a00 */
        /* <DEDUP_REMOVED lines=36> */
[----:B0-----:R-:W3:Y:S01]  /*605b0*/  LDL.LU.64 R22, [R1+0x33c0] ;  /* 0x0033c00001167983 */ /* 0x001ee20000300a00 */
[----:B------:R-:W3:Y:S02]  /*605c0*/  LDL.LU.64 R20, [R1+0x33b8] ;  /* 0x0033b80001147983 */ /* 0x000ee40000300a00 */
[----:B------:R-:W-:Y:S02]  /*605d0*/  IMAD.MOV.U32 R26, RZ, RZ, R2 ;  /* 0x000000ffff1a7224 */ /* 0x000fe400078e0002 */
[----:B------:R-:W-:-:S07]  /*605e0*/  IMAD.MOV.U32 R27, RZ, RZ, R0 ;  /* 0x000000ffff1b7224 */ /* 0x000fce00078e0000 */
[C---:B---3--:R-:W-:Y:S01]  /*605f0*/  HMMA.16816.F32.BF16 R24, R16.reuse, R26, R20 ;  /* 0x0000001a1018723c */ /* 0x048fe20000041814 */
[----:B------:R-:W2:Y:S11]  /*60600*/  LDL.LU.64 R22, [R1+0x33b0] ;  /* 0x0033b00001167983 */ /* 0x000eb60000300a00 */
[----:B------:R-:W-:Y:S11]  /*60610*/  @!UPT UIADD3 URZ, URZ, URZ, URZ ;  /* 0x0000003f3f3ff290 */ /* 0x000ff6000fffe03f */
[----:B------:R-:W-:Y:S01]  /*60620*/  STL.64 [R1+0x670], R24 ;  /* 0x0006701801007387 */ /* 0x000fe20000100a00 */
[----:B------:R-:W-:Y:S02]  /*60630*/  STL.64 [R1+0x678], R26 ;  /* 0x0006781a01007387 */ /* 0x000fe40000100a00 */
[----:B------:R-:W0:Y:S02]  /*60640*/  LDSM.16.MT88.4 R24, [R9+0x16080] ;  /* 0x016080000918783b */ /* 0x000e240000004200 */
[----:B0-----:R-:W-:Y:S02]  /*60650*/  STL.64 [R1+0x31c8], R26 ;  /* 0x0031c81a01007387 */ /* 0x001fe40000100a00 */
[----:B------:R0:W-:Y:S02]  /*60660*/  STL.64 [R1+0x31c0], R24 ;  /* 0x0031c01801007387 */ /* 0x0001e40000100a00 */
[----:B0-----:R-:W3:Y:S01]  /*60670*/  LDL.LU R24, [R1+0x2f0] ;  /* 0x0002f00001187983 */ /* 0x001ee20000300800 */
[----:B------:R-:W3:Y:S02]  /*60680*/  LDL.LU R25, [R1+0x2f4] ;  /* 0x0002f40001197983 */ /* 0x000ee40000300800 */
[----:B------:R-:W3:Y:S02]  /*60690*/  LDL.LU R26, [R1+0x2f8] ;  /* 0x0002f800011a7983 */ /* 0x000ee40000300800 */
[----:B------:R-:W3:Y:S01]  /*606a0*/  LDL.LU R27, [R1+0x2fc] ;  /* 0x0002fc00011b7983 */ /* 0x000ee20000300800 */
        /* <DEDUP_REMOVED lines=47> */
[----:B------:R-:W-:Y:S01]  /*609a0*/  STL.64 [R1+0x5d0], R20 ;  /* 0x0005d01401007387 */ /* 0x000fe20000100a00 */
[----:B------:R0:W-:Y:S03]  /*609b0*/  STL.64 [R1+0x5d8], R22 ;  /* 0x0005d81601007387 */ /* 0x0001e60000100a00 */
[----:B0-----:R-:W2:Y:S01]  /*609c0*/  LDL.LU.64 R22, [R1+0x3310] ;  /* 0x0033100001167983 */ /* 0x001ea20000300a00 */
[----:B------:R-:W2:Y:S01]  /*609d0*/  LDL.LU.64 R20, [R1+0x3308] ;  /* 0x0033080001147983 */ /* 0x000ea20000300a00 */
[C---:B---3--:R-:W-:Y:S08]  /*609e0*/  HMMA.16816.F32.BF16 R24, R16.reuse, R10, R24 ;  /* 0x0000000a1018723c */ /* 0x048ff00000041818 */
        /* <DEDUP_REMOVED lines=8> */
[----:B------:R-:W3:Y:S01]  /*60a70*/  LDL.LU R12, [R1+0x70] ;  /* 0x00007000010c7983 */ /* 0x000ee20000300800 */
[----:B------:R-:W3:Y:S04]  /*60a80*/  LDL.LU R13, [R1+0x74] ;  /* 0x00007400010d7983 */ /* 0x000ee80000300800 */
[----:B0-----:R-:W3:Y:S01]  /*60a90*/  LDL.LU R14, [R1+0x78] ;  /* 0x00007800010e7983 */ /* 0x001ee20000300800 */
[----:B------:R-:W3:Y:S02]  /*60aa0*/  LDL.LU R15, [R1+0x7c] ;  /* 0x00007c00010f7983 */ /* 0x000ee40000300800 */
[----:B------:R-:W-:Y:S02]  /*60ab0*/  STL [R1+0x31e4], R10 ;  /* 0x0031e40a01007387 */ /* 0x000fe40000100800 */
[----:B------:R-:W-:Y:S01]  /*60ac0*/  STL [R1+0x31e0], R11 ;  /* 0x0031e00b01007387 */ /* 0x000fe20000100800 */
[----:B------:R-:W-:Y:S01]  /*60ad0*/  STL.64 [R1+0x5a0], R24 ;  /* 0x0005a01801007387 */ /* 0x000fe20000100a00 */
[----:B------:R-:W-:Y:S02]  /*60ae0*/  STL.64 [R1+0x5a8], R26 ;  /* 0x0005a81a01007387 */ /* 0x000fe40000100a00 */
[----:B------:R0:W-:Y:S02]  /*60af0*/  STL [R1+0x3290], R9 ;  /* 0x0032900901007387 */ /* 0x0001e40000100800 */
[----:B------:R-:W4:Y:S01]  /*60b00*/  LDL.LU R8, [R1+0x220] ;  /* 0x0002200001087983 */ /* 0x000f220000300800 */
[----:B0-----:R-:W4:Y:S01]  /*60b10*/  LDL.LU R9, [R1+0x224] ;  /* 0x0002240001097983 */ /* 0x001f220000300800 */
[----:B------:R-:W2:Y:S02]  /*60b20*/  LDL.LU R10, [R1+0x228] ;  /* 0x00022800010a7983 */ /* 0x000ea40000300800 */
[----:B------:R-:W2:Y:S02]  /*60b30*/  LDL.LU R11, [R1+0x22c] ;  /* 0x00022c00010b7983 */ /* 0x000ea40000300800 */
[----:B------:R-:W3:Y:S01]  /*60b40*/  LDL.LU R24, [R1+0x260] ;  /* 0x0002600001187983 */ /* 0x000ee20000300800 */
[----:B------:R-:W3:Y:S01]  /*60b50*/  LDL.LU R25, [R1+0x264] ;  /* 0x0002640001197983 */ /* 0x000ee20000300800 */
[----:B------:R-:W3:Y:S02]  /*60b60*/  LDL.LU R26, [R1+0x268] ;  /* 0x00026800011a7983 */ /* 0x000ee40000300800 */
[----:B------:R-:W3:Y:S01]  /*60b70*/  LDL.LU R27, [R1+0x26c] ;  /* 0x00026c00011b7983 */ /* 0x000ee20000300800 */
[----:B--2---:R0:W-:Y:S01]  /*60b80*/  STL.64 [R1+0x32a0], R10 ;  /* 0x0032a00a01007387 */ /* 0x0041e20000100a00 */
[----:B----4-:R-:W-:Y:S03]  /*60b90*/  STL.64 [R1+0x3298], R8 ;  /* 0x0032980801007387 */ /* 0x010fe60000100a00 */
[----:B0-----:R-:W2:Y:S04]  /*60ba0*/  LDL.64 R10, [R1+0xd8] ;  /* 0x0000d800010a7983 */ /* 0x001ea80000100a00 */
[----:B--2---:R0:W-:Y:S02]  /*60bb0*/  STL.64 [R1+0x32b0], R10 ;  /* 0x0032b00a01007387 */ /* 0x0041e40000100a00 */
[----:B0-----:R-:W-:-:S02]  /*60bc0*/  IMAD.MOV.U32 R10, RZ, RZ, R4 ;  /* 0x000000ffff0a7224 */ /* 0x001fc400078e0004 */
[----:B------:R-:W-:-:S05]  /*60bd0*/  IMAD.MOV.U32 R11, RZ, RZ, R3 ;  /* 0x000000ffff0b7224 */ /* 0x000fca00078e0003 */
[----:B------:R0:W-:Y:S01]  /*60be0*/  STL.64 [R1+0x32c8], R10 ;  /* 0x0032c80a01007387 */ /* 0x0001e20000100a00 */
[----:B------:R-:W2:Y:S02]  /*60bf0*/  LDL.LU R8, [R1+0x250] ;  /* 0x0002500001087983 */ /* 0x000ea40000300800 */
[----:B------:R-:W2:Y:S01]  /*60c00*/  LDL.LU R9, [R1+0x254] ;  /* 0x0002540001097983 */ /* 0x000ea20000300800 */
[----:B0-----:R-:W4:Y:S01]  /*60c10*/  LDL.LU R10, [R1+0x258] ;  /* 0x00025800010a7983 */ /* 0x001f220000300800 */
[----:B------:R-:W4:Y:S01]  /*60c20*/  LDL.LU R11, [R1+0x25c] ;  /* 0x00025c00010b7983 */ /* 0x000f220000300800 */
[----:B---3--:R-:W-:Y:S02]  /*60c30*/  HMMA.16816.F32.BF16 R12, R16, R6, R12 ;  /* 0x00000006100c723c */ /* 0x008fe4000004180c */
[----:B----4-:R0:W-:Y:S01]  /*60c40*/  STL.64 [R1+0x32f0], R10 ;  /* 0x0032f00a01007387 */ /* 0x0101e20000100a00 */
[----:B--2---:R-:W-:Y:S02]  /*60c50*/  STL.64 [R1+0x32e8], R8 ;  /* 0x0032e80801007387 */ /* 0x004fe40000100a00 */
[----:B------:R-:W2:Y:S01]  /*60c60*/  LDL.64 R18, [R1+0x98] ;  /* 0x0000980001127983 */ /* 0x000ea20000100a00 */
[----:B0-----:R-:W3:Y:S04]  /*60c70*/  LDL.64 R10, [R1+0x108] ;  /* 0x00010800010a7983 */ /* 0x001ee80000100a00 */
[----:B--2---:R0:W-:Y:S11]  /*60c80*/  STL.64 [R1+0x32a8], R18 ;  /* 0x0032a81201007387 */ /* 0x0041f60000100a00 */
[----:B------:R-:W-:Y:S02]  /*60c90*/  @!UPT UIADD3 URZ, URZ, URZ, URZ ;  /* 0x0000003f3f3ff290 */ /* 0x000fe4000fffe03f */
[----:B------:R-:W-:Y:S02]  /*60ca0*/  STL.64 [R1+0x590], R12 ;  /* 0x0005900c01007387 */ /* 0x000fe40000100a00 */
[----:B------:R-:W-:Y:S02]  /*60cb0*/  STL.64 [R1+0x598], R14 ;  /* 0x0005980e01007387 */ /* 0x000fe40000100a00 */
[----:B------:R-:W2:Y:S01]  /*60cc0*/  LDL.LU R16, [R1+0x230] ;  /* 0x0002300001107983 */ /* 0x000ea20000300800 */
[----:B------:R-:W2:Y:S04]  /*60cd0*/  LDL.LU R17, [R1+0x234] ;  /* 0x0002340001117983 */ /* 0x000ea80000300800 */
[----:B0-----:R-:W4:Y:S01]  /*60ce0*/  LDL.LU R18, [R1+0x238] ;  /* 0x0002380001127983 */ /* 0x001f220000300800 */
[----:B------:R-:W4:Y:S03]  /*60cf0*/  LDL.LU R19, [R1+0x23c] ;  /* 0x00023c0001137983 */ /* 0x000f260000300800 */
[----:B----4-:R-:W-:Y:S01]  /*60d00*/  STL.64 [R1+0x32c0], R18 ;  /* 0x0032c01201007387 */ /* 0x010fe20000100a00 */
[----:B--2---:R0:W-:Y:S03]  /*60d10*/  STL.64 [R1+0x32b8], R16 ;  /* 0x0032b81001007387 */ /* 0x0041e60000100a00 */
[----:B0-----:R-:W2:Y:S01]  /*60d20*/  LDL.LU R16, [R1+0x240] ;  /* 0x0002400001107983 */ /* 0x001ea20000300800 */
[----:B------:R-:W2:Y:S02]  /*60d30*/  LDL.LU R17, [R1+0x244] ;  /* 0x0002440001117983 */ /* 0x000ea40000300800 */
[----:B------:R-:W4:Y:S02]  /*60d40*/  LDL.LU R18, [R1+0x248] ;  /* 0x0002480001127983 */ /* 0x000f240000300800 */
[----:B------:R-:W4:Y:S01]  /*60d50*/  LDL.LU R19, [R1+0x24c] ;  /* 0x00024c0001137983 */ /* 0x000f220000300800 */
[----:B---3--:R-:W-:Y:S01]  /*60d60*/  HMMA.16816.F32.BF16 R12, R20, R10, R24 ;  /* 0x0000000a140c723c */ /* 0x008fe20000041818 */
[----:B------:R-:W-:-:S06]  /*60d70*/  IMAD.MOV.U32 R5, RZ, RZ, R11 ;  /* 0x000000ffff057224 */ /* 0x000fcc00078e000b */
[----:B------:R-:W-:Y:S01]  /*60d80*/  IMAD.MOV.U32 R24, RZ, RZ, R10 ;  /* 0x000000ffff187224 */ /* 0x000fe200078e000a */
[----:B----4-:R0:W-:Y:S01]  /*60d90*/  STL.64 [R1+0x32d8], R18 ;  /* 0x0032d81201007387 */ /* 0x0101e20000100a00 */
[----:B--2---:R-:W-:Y:S03]  /*60da0*/  STL.64 [R1+0x32d0], R16 ;  /* 0x0032d01001007387 */ /* 0x004fe60000100a00 */
[----:B0-----:R-:W2:Y:S01]  /*60db0*/  LDL.64 R18, [R1+0xf8] ;  /* 0x0000f80001127983 */ /* 0x001ea20000100a00 */
[----:B------:R-:W2:Y:S02]  /*60dc0*/  LDL.LU.64 R10, [R1+0x32f0] ;  /* 0x0032f000010a7983 */ /* 0x000ea40000300a00 */
[----:B------:R-:W2:Y:S08]  /*60dd0*/  LDL.LU.64 R8, [R1+0x32e8] ;  /* 0x0032e80001087983 */ /* 0x000eb00000300a00 */
[----:B------:R0:W-:Y:S01]  /*60de0*/  STL.64 [R1+0x630], R12 ;  /* 0x0006300c01007387 */ /* 0x0001e20000100a00 */
[----:B------:R1:W-:Y:S01]  /*60df0*/  STL.64 [R1+0x638], R14 ;  /* 0x0006380e01007387 */ /* 0x0003e20000100a00 */
[----:B0-----:R-:W-:-:S03]  /*60e00*/  IMAD.MOV.U32 R12, RZ, RZ, R14 ;  /* 0x000000ffff0c7224 */ /* 0x001fc600078e000e */
[----:B-1----:R-:W3:Y:S01]  /*60e10*/  LDL.LU.64 R14, [R1+0x32e0] ;  /* 0x0032e000010e7983 */ /* 0x002ee20000300a00 */
[----:B------:R-:W-:Y:S02]  /*60e20*/  STL [R1+0x31f8], R5 ;  /* 0x0031f80501007387 */ /* 0x000fe40000100800 */
[----:B------:R-:W-:Y:S01]  /*60e30*/  STL [R1+0x2390], R12 ;  /* 0x0023900c01007387 */ /* 0x000fe20000100800 */
[C---:B--2---:R-:W-:Y:S01]  /*60e40*/  HMMA.16816.F32.BF16 R8, R20.reuse, R18, R8 ;  /* 0x000000121408723c */ /* 0x044fe20000041808 */
[----:B------:R-:W-:Y:S02]  /*60e50*/  IMAD.MOV.U32 R26, RZ, RZ, R18 ;  /* 0x000000ffff1a7224 */ /* 0x000fe400078e0012 */
[----:B------:R-:W-:Y:S02]  /*60e60*/  IMAD.MOV.U32 R25, RZ, RZ, R19 ;  /* 0x000000ffff197224 */ /* 0x000fe400078e0013 */
[----:B------:R-:W2:Y:S01]  /*60e70*/  LDL.LU.64 R18, [R1+0x32d8] ;  /* 0x0032d80001127983 */ /* 0x000ea20000300a00 */
[----:B------:R-:W2:Y:S11]  /*60e80*/  LDL.LU.64 R16, [R1+0x32d0] ;  /* 0x0032d00001107983 */ /* 0x000eb60000300a00 */
[----:B------:R-:W-:Y:S06]  /*60e90*/  @!UPT UIADD3 URZ, URZ, URZ, URZ ;  /* 0x0000003f3f3ff290 */ /* 0x000fec000fffe03f */
[----:B------:R-:W-:Y:S01]  /*60ea0*/  STL.64 [R1+0x600], R8 ;  /* 0x0006000801007387 */ /* 0x000fe20000100a00 */
[----:B------:R0:W-:Y:S02]  /*60eb0*/  STL.64 [R1+0x608], R10 ;  /* 0x0006080a01007387 */ /* 0x0001e40000100a00 */
[----:B------:R-:W-:Y:S02]  /*60ec0*/  IMAD.MOV.U32 R13, RZ, RZ, R10 ;  /* 0x000000ffff0d7224 */ /* 0x000fe400078e000a */
[----:B0-----:R-:W2:Y:S03]  /*60ed0*/  LDL.LU.64 R10, [R1+0x32c8] ;  /* 0x0032c800010a7983 */ /* 0x001ea60000300a00 */
[----:B------:R0:W-:Y:S02]  /*60ee0*/  STL [R1+0x2394], R13 ;  /* 0x0023940d01007387 */ /* 0x0001e40000100800 */
[----:B---3--:R1:W-:Y:S02]  /*60ef0*/  STL.64 [R1+0x3250], R14 ;  /* 0x0032500e01007387 */ /* 0x0083e40000100a00 */
[----:B------:R-:W3:Y:S01]  /*60f00*/  LDL.LU R12, [R1+0xae0] ;  /* 0x000ae000010c7983 */ /* 0x000ee20000300800 */
[----:B0-----:R-:W3:Y:S01]  /*60f10*/  LDL.LU R13, [R1+0xae4] ;  /* 0x000ae400010d7983 */ /* 0x001ee20000300800 */
[----:B-1----:R-:W3:Y:S02]  /*60f20*/  LDL.LU R14, [R1+0xae8] ;  /* 0x000ae800010e7983 */ /* 0x002ee40000300800 */
        /* <DEDUP_REMOVED lines=14> */
[----:B0-----:R-:W3:Y:S01]  /*61010*/  LDL.LU.64 R18, [R1+0x32a8] ;  /* 0x0032a80001127983 */ /* 0x001ee20000300a00 */
[----:B------:R-:W2:Y:S02]  /*61020*/  LDL.LU.64 R10, [R1+0x32a0] ;  /* 0x0032a000010a7983 */ /* 0x000ea40000300a00 */
[----:B------:R-:W2:Y:S02]  /*61030*/  LDL.LU.64 R8, [R1+0x3298] ;  /* 0x0032980001087983 */ /* 0x000ea40000300a00 */
[----:B------:R-:W-:Y:S01]  /*61040*/  STL [R1+0x31fc], R28 ;  /* 0x0031fc1c01007387 */ /* 0x000fe20000100800 */
[----:B------:R0:W-:Y:S01]  /*61050*/  STL.64 [R1+0x31f0], R26 ;  /* 0x0031f01a01007387 */ /* 0x0001e20000100a00 */
[----:B------:R-:W-:Y:S03]  /*61060*/  STL.64 [R1+0x31e8], R24 ;  /* 0x0031e81801007387 */ /* 0x000fe60000100a00 */
[----:B0-----:R-:W2:Y:S01]  /*61070*/  LDL.64 R26, [R1+0xa8] ;  /* 0x0000a800011a7983 */ /* 0x001ea20000100a00 */
[C---:B---3--:R-:W-:Y:S08]  /*61080*/  HMMA.16816.F32.BF16 R12, R20.reuse, R18, R12 ;  /* 0x00000012140c723c */ /* 0x048ff0000004180c */
[----:B--2---:R-:W-:Y:S01]  /*61090*/  HMMA.16816.F32.BF16 R8, R20, R26, R8 ;  /* 0x0000001a1408723c */ /* 0x004fe20000041808 */
[----:B------:R-:W-:Y:S11]  /*610a0*/  IMAD.MOV.U32 R29, RZ, RZ, R27 ;  /* 0x000000ffff1d7224 */ /* 0x000ff600078e001b */
[----:B------:R-:W-:Y:S11]  /*610b0*/  @!UPT UIADD3 URZ, URZ, URZ, URZ ;  /* 0x0000003f3f3ff290 */ /* 0x000ff6000fffe03f */
[----:B------:R0:W-:Y:S01]  /*610c0*/  STL.64 [R1+0x3a0], R8 ;  /* 0x0003a00801007387 */ /* 0x0001e20000100a00 */
[----:B------:R1:W-:Y:S03]  /*610d0*/  STL.64 [R1+0x3a8], R10 ;  /* 0x0003a80a01007387 */ /* 0x0003e60000100a00 */
[----:B0-----:R-:W2:Y:S01]  /*610e0*/  LDL.LU R9, [R1+0x3290] ;  /* 0x0032900001097983 */ /* 0x001ea20000300800 */
[----:B------:R-:W-:Y:S02]  /*610f0*/  STL.64 [R1+0x390], R12 ;  /* 0x0003900c01007387 */ /* 0x000fe40000100a00 */
[----:B------:R-:W-:Y:S02]  /*61100*/  STL.64 [R1+0x398], R14 ;  /* 0x0003980e01007387 */ /* 0x000fe40000100a00 */
[----:B------:R-:W3:Y:S02]  /*61110*/  LDL.LU R24, [R1+0x1500] ;  /* 0x0015000001187983 */ /* 0x000ee40000300800 */
[----:B-1----:R-:W-:Y:S01]  /*61120*/  IMAD.MOV.U32 R11, RZ, RZ, R26 ;  /* 0x000000ffff0b7224 */ /* 0x002fe200078e001a */
[----:B------:R-:W3:Y:S01]  /*61130*/  LDL.LU R25, [R1+0x1504] ;  /* 0x0015040001197983 */ /* 0x000ee20000300800 */
[----:B------:R-:W4:Y:S02]  /*61140*/  LDL.LU R26, [R1+0x1508] ;  /* 0x00150800011a7983 */ /* 0x000f240000300800 */
[----:B------:R-:W4:Y:S02]  /*61150*/  LDL.LU R27, [R1+0x150c] ;  /* 0x00150c00011b7983 */ /* 0x000f240000300800 */
[----:B----4-:R0:W-:Y:S01]  /*61160*/  STL.64 [R1+0x3208], R26 ;  /* 0x0032081a01007387 */ /* 0x0101e20000100a00 */
[----:B---3--:R1:W-:Y:S03]  /*61170*/  STL.64 [R1+0x3200], R24 ;  /* 0x0032001801007387 */ /* 0x0083e60000100a00 */
[----:B0-----:R-:W3:Y:S04]  /*61180*/  LDL.64 R26, [R1+0x8] ;  /* 0x00000800011a7983 */ /* 0x001ee80000100a00 */
[----:B---3--:R0:W-:Y:S01]  /*61190*/  STL.64 [R1+0x3220], R26 ;  /* 0x0032201a01007387 */ /* 0x0081e20000100a00 */
[----:B-1----:R-:W3:Y:S02]  /*611a0*/  LDL.LU R24, [R1+0x1520] ;  /* 0x0015200001187983 */ /* 0x002ee40000300800 */
[----:B------:R-:W3:Y:S01]  /*611b0*/  LDL.LU R25, [R1+0x1524] ;  /* 0x0015240001197983 */ /* 0x000ee20000300800 */
[----:B0-----:R-:W4:Y:S01]  /*611c0*/  LDL.LU R26, [R1+0x1528] ;  /* 0x00152800011a7983 */ /* 0x001f220000300800 */
[----:B------:R-:W4:Y:S02]  /*611d0*/  LDL.LU R27, [R1+0x152c] ;  /* 0x00152c00011b7983 */ /* 0x000f240000300800 */
[----:B------:R-:W2:Y:S02]  /*611e0*/  LDL.LU R12, [R1+0x1540] ;  /* 0x00154000010c7983 */ /* 0x000ea40000300800 */
[----:B------:R-:W2:Y:S01]  /*611f0*/  LDL.LU R13, [R1+0x1544] ;  /* 0x00154400010d7983 */ /* 0x000ea20000300800 */
[----:B------:R-:W2:Y:S01]  /*61200*/  LDL.LU R14, [R1+0x1548] ;  /* 0x00154800010e7983 */ /* 0x000ea20000300800 */
[----:B------:R-:W2:Y:S03]  /*61210*/  LDL.LU R15, [R1+0x154c] ;  /* 0x00154c00010f7983 */ /* 0x000ea60000300800 */
[----:B--2---:R0:W-:Y:S01]  /*61220*/  STL.64 [R1+0x3260], R14 ;  /* 0x0032600e01007387 */ /* 0x0041e20000100a00 */
[----:B------:R-:W-:Y:S03]  /*61230*/  STL.64 [R1+0x3258], R12 ;  /* 0x0032580c01007387 */ /* 0x000fe60000100a00 */
[----:B0-----:R-:W2:Y:S04]  /*61240*/  LDL.64 R14, [R1+0x48] ;  /* 0x00004800010e7983 */ /* 0x001ea80000100a00 */
[----:B--2---:R0:W-:Y:S04]  /*61250*/  STL.64 [R1+0x3270], R14 ;  /* 0x0032700e01007387 */ /* 0x0041e80000100a00 */
[----:B0-----:R-:W2:Y:S04]  /*61260*/  LDL.64 R14, [R1+0x58] ;  /* 0x00005800010e7983 */ /* 0x001ea80000100a00 */
[----:B--2---:R0:W-:Y:S04]  /*61270*/  STL.64 [R1+0x3288], R14 ;  /* 0x0032880e01007387 */ /* 0x0041e80000100a00 */
[----:B0-----:R-:W2:Y:S01]  /*61280*/  LDL.64 R14, [R1+0x68] ;  /* 0x00006800010e7983 */ /* 0x001ea20000100a00 */
[----:B----4-:R0:W-:Y:S02]  /*61290*/  STL.64 [R1+0x3230], R26 ;  /* 0x0032301a01007387 */ /* 0x0101e40000100a00 */
[----:B---3--:R-:W-:Y:S01]  /*612a0*/  STL.64 [R1+0x3228], R24 ;  /* 0x0032281801007387 */ /* 0x008fe20000100a00 */
[----:B0-----:R-:W3:Y:S04]  /*612b0*/  LDL.64 R26, [R1+0x28] ;  /* 0x00002800011a7983 */ /* 0x001ee80000100a00 */
[----:B---3--:R0:W-:Y:S04]  /*612c0*/  STL.64 [R1+0x3248], R26 ;  /* 0x0032481a01007387 */ /* 0x0081e80000100a00 */
[----:B0-----:R-:W3:Y:S01]  /*612d0*/  LDL.64 R26, [R1+0x38] ;  /* 0x00003800011a7983 */ /* 0x001ee20000100a00 */
[----:B------:R-:W-:-:S02]  /*612e0*/  IMAD.MOV.U32 R4, RZ, RZ, R18 ;  /* 0x000000ffff047224 */ /* 0x000fc400078e0012 */
[----:B------:R-:W-:Y:S02]  /*612f0*/  IMAD.MOV.U32 R3, RZ, RZ, R19 ;  /* 0x000000ffff037224 */ /* 0x000fe400078e0013 */
[----:B------:R-:W0:Y:S04]  /*61300*/  LDSM.16.MT88.4 R16, [R9+0x16100] ;  /* 0x016100000910783b */ /* 0x000e280000004200 */
[----:B---3--:R1:W-:Y:S01]  /*61310*/  STL.64 [R1+0x3268], R26 ;  /* 0x0032681a01007387 */ /* 0x0083e20000100a00 */
[----:B------:R-:W3:Y:S02]  /*61320*/  LDL.LU R24, [R1+0x1550] ;  /* 0x0015500001187983 */ /* 0x000ee40000300800 */
[----:B------:R-:W3:Y:S01]  /*61330*/  LDL.LU R25, [R1+0x1554] ;  /* 0x0015540001197983 */ /* 0x000ee20000300800 */
[----:B-1----:R-:W4:Y:S01]  /*61340*/  LDL.LU R26, [R1+0x1558] ;  /* 0x00155800011a7983 */ /* 0x002f220000300800 */
[----:B------:R-:W4:Y:S03]  /*61350*/  LDL.LU R27, [R1+0x155c] ;  /* 0x00155c00011b7983 */ /* 0x000f260000300800 */
[----:B----4-:R-:W-:Y:S01]  /*61360*/  STL.64 [R1+0x3280], R26 ;  /* 0x0032801a01007387 */ /* 0x010fe20000100a00 */
[----:B---3--:R1:W-:Y:S03]  /*61370*/  STL.64 [R1+0x3278], R24 ;  /* 0x0032781801007387 */ /* 0x0083e60000100a00 */
[----:B-1----:R-:W3:Y:S01]  /*61380*/  LDL.LU R24, [R1+0x1560] ;  /* 0x0015600001187983 */ /* 0x002ee20000300800 */
[----:B------:R-:W3:Y:S02]  /*61390*/  LDL.LU R25, [R1+0x1564] ;  /* 0x0015640001197983 */ /* 0x000ee40000300800 */
[----:B------:R-:W3:Y:S02]  /*613a0*/  LDL.LU R26, [R1+0x1568] ;  /* 0x00156800011a7983 */ /* 0x000ee40000300800 */
[----:B------:R-:W3:Y:S01]  /*613b0*/  LDL.LU R27, [R1+0x156c] ;  /* 0x00156c00011b7983 */ /* 0x000ee20000300800 */
[----:B------:R-:W-:Y:S01]  /*613c0*/  STL.64 [R1+0x31d8], R6 ;  /* 0x0031d80601007387 */ /* 0x000fe20000100a00 */
[----:B------:R1:W-:Y:S03]  /*613d0*/  STL [R1+0x31d0], R4 ;  /* 0x0031d00401007387 */ /* 0x0003e60000100800 */
[----:B-1----:R-:W2:Y:S01]  /*613e0*/  LDL.LU R4, [R1+0x1570] ;  /* 0x0015700001047983 */ /* 0x002ea20000300800 */
[----:B------:R-:W2:Y:S02]  /*613f0*/  LDL.LU R5, [R1+0x1574] ;  /* 0x0015740001057983 */ /* 0x000ea40000300800 */
[----:B------:R-:W2:Y:S02]  /*61400*/  LDL.LU R6, [R1+0x1578] ;  /* 0x0015780001067983 */ /* 0x000ea40000300800 */
[----:B------:R-:W2:Y:S01]  /*61410*/  LDL.LU R7, [R1+0x157c] ;  /* 0x00157c0001077983 */ /* 0x000ea20000300800 */
[----:B0-----:R-:W-:Y:S01]  /*61420*/  STL.64 [R1+0x3098], R18 ;  /* 0x0030981201007387 */ /* 0x001fe20000100a00 */
[----:B------:R0:W-:Y:S03]  /*61430*/  STL.64 [R1+0x3090], R16 ;  /* 0x0030901001007387 */ /* 0x0001e60000100a00 */
[----:B0-----:R-:W4:Y:S01]  /*61440*/  LDL.LU R16, [R1+0x13e0] ;  /* 0x0013e00001107983 */ /* 0x001f220000300800 */
[----:B------:R-:W4:Y:S02]  /*61450*/  LDL.LU R17, [R1+0x13e4] ;  /* 0x0013e40001117983 */ /* 0x000f240000300800 */
[----:B------:R-:W3:Y:S02]  /*61460*/  LDL.LU R18, [R1+0x13e8] ;  /* 0x0013e80001127983 */ /* 0x000ee40000300800 */
[----:B------:R-:W3:Y:S01]  /*61470*/  LDL.LU R19, [R1+0x13ec] ;  /* 0x0013ec0001137983 */ /* 0x000ee20000300800 */
[C---:B--2---:R-:W-:Y:S01]  /*61480*/  HMMA.16816.F32.BF16 R4, R20.reuse, R14, R4 ;  /* 0x0000000e1404723c */ /* 0x044fe20000041804 */
[----:B---3--:R-:W-:Y:S01]  /*61490*/  STL.64 [R1+0x30b0], R18 ;  /* 0x0030b01201007387 */ /* 0x008fe20000100a00 */
[----:B----4-:R-:W-:Y:S11]  /*614a0*/  STL.64 [R1+0x30a8], R16 ;  /* 0x0030a81001007387 */ /* 0x010ff60000100a00 */
[----:B------:R-:W-:Y:S10]  /*614b0*/  @!UPT UIADD3 URZ, URZ, URZ, URZ ;  /* 0x0000003f3f3ff290 */ /* 0x000ff4000fffe03f */
[----:B------:R0:W-:Y:S01]  /*614c0*/  STL.64 [R1+0x380], R4 ;  /* 0x0003800401007387 */ /* 0x0001e20000100a00 */
[----:B------:R1:W-:Y:S02]  /*614d0*/  STL.64 [R1+0x388], R6 ;  /* 0x0003880601007387 */ /* 0x0003e40000100a00 */
[----:B0-----:R-:W-:Y:S02]  /*614e0*/  IMAD.MOV.U32 R4, RZ, RZ, R15 ;  /* 0x000000ffff047224 */ /* 0x001fe400078e000f */
[----:B-1----:R-:W-:Y:S02]  /*614f0*/  IMAD.MOV.U32 R6, RZ, RZ, R14 ;  /* 0x000000ffff067224 */ /* 0x002fe400078e000e */
        /* <DEDUP_REMOVED lines=11> */
[----:B------:R0:W-:Y:S04]  /*615b0*/  STL [R1+0x3238], R4 ;  /* 0x0032380401007387 */ /* 0x0001e80000100800 */
[----:B0-----:R-:W3:Y:S01]  /*615c0*/  LDL.LU R4, [R1+0x1530] ;  /* 0x0015300001047983 */ /* 0x001ee20000300800 */
[----:B------:R-:W3:Y:S02]  /*615d0*/  LDL.LU R5, [R1+0x1534] ;  /* 0x0015340001057983 */ /* 0x000ee40000300800 */
[----:B------:R-:W3:Y:S02]  /*615e0*/  LDL.LU R6, [R1+0x1538] ;  /* 0x0015380001067983 */ /* 0x000ee40000300800 */
[----:B------:R-:W3:Y:S01]  /*615f0*/  LDL.LU R7, [R1+0x153c] ;  /* 0x00153c0001077983 */ /* 0x000ee20000300800 */
        /* <DEDUP_REMOVED lines=9> */
[----:B------:R-:W4:Y:S01]  /*61690*/  LDL R8, [R1+0x2350] ;  /* 0x0023500001087983 */ /* 0x000f220000100800 */
[----:B------:R-:W-:Y:S01]  /*616a0*/  STL.64 [R1+0x3218], R10 ;  /* 0x0032180a01007387 */ /* 0x000fe20000100a00 */
[----:B--2---:R-:W-:Y:S03]  /*616b0*/  HMMA.16816.F32.BF16 R12, R20, R26, R12 ;  /* 0x0000001a140c723c */ /* 0x004fe6000004180c */
[----:B----4-:R0:W-:Y:S04]  /*616c0*/  STL.64 [R1+0x3210], R8 ;  /* 0x0032100801007387 */ /* 0x0101e80000100a00 */
[----:B0-----:R-:W2:Y:S01]  /*616d0*/  LDL.LU R8, [R1+0x1510] ;  /* 0x0015100001087983 */ /* 0x001ea20000300800 */
[----:B------:R-:W2:Y:S02]  /*616e0*/  LDL.LU R9, [R1+0x1514] ;  /* 0x0015140001097983 */ /* 0x000ea40000300800 */
[----:B------:R-:W2:Y:S02]  /*616f0*/  LDL.LU R10, [R1+0x1518] ;  /* 0x00151800010a7983 */ /* 0x000ea40000300800 */
[----:B------:R-:W2:Y:S11]  /*61700*/  LDL.LU R11, [R1+0x151c] ;  /* 0x00151c00010b7983 */ /* 0x000eb60000300800 */
[----:B------:R0:W-:Y:S01]  /*61710*/  STL.64 [R1+0x350], R12 ;  /* 0x0003500c01007387 */ /* 0x0001e20000100a00 */
[----:B------:R1:W-:Y:S02]  /*61720*/  STL.64 [R1+0x358], R14 ;  /* 0x0003580e01007387 */ /* 0x0003e40000100a00 */
[----:B0-----:R-:W-:Y:S01]  /*61730*/  IMAD.MOV.U32 R13, RZ, RZ, R26 ;  /* 0x000000ffff0d7224 */ /* 0x001fe200078e001a */
[----:B-1----:R-:W4:Y:S01]  /*61740*/  LDL.LU.64 R14, [R1+0x3250] ;  /* 0x00325000010e7983 */ /* 0x002f220000300a00 */
[----:B------:R-:W-:-:S02]  /*61750*/  IMAD.MOV.U32 R12, RZ, RZ, R27 ;  /* 0x000000ffff0c7224 */ /* 0x000fc400078e001b */
[----:B------:R-:W3:Y:S02]  /*61760*/  LDL.LU.64 R26, [R1+0x3248] ;  /* 0x00324800011a7983 */ /* 0x000ee40000300a00 */
[----:B---3--:R-:W-:Y:S01]  /*61770*/  HMMA.16816.F32.BF16 R4, R20, R26, R4 ;  /* 0x0000001a1404723c */ /* 0x008fe20000041804 */
[----:B------:R-:W-:Y:S11]  /*61780*/  IMAD.MOV.U32 R28, RZ, RZ, R26 ;  /* 0x000000ffff1c7224 */ /* 0x000ff600078e001a */
[----:B------:R-:W-:Y:S11]  /*61790*/  @!UPT UIADD3 URZ, URZ, URZ, URZ ;  /* 0x0000003f3f3ff290 */ /* 0x000ff6000fffe03f */
[----:B------:R0:W-:Y:S01]  /*617a0*/  STL.64 [R1+0x340], R4 ;  /* 0x0003400401007387 */ /* 0x0001e20000100a00 */
[----:B------:R1:W-:Y:S02]  /*617b0*/  STL.64 [R1+0x348], R6 ;  /* 0x0003480601007387 */ /* 0x0003e40000100a00 */
[----:B0-----:R-:W-:Y:S01]  /*617c0*/  IMAD.MOV.U32 R5, RZ, RZ, R27 ;  /* 0x000000ffff057224 */ /* 0x001fe200078e001b */
[----:B-1----:R-:W3:Y:S01]  /*617d0*/  LDL.LU.64 R6, [R1+0x3240] ;  /* 0x0032400001067983 */ /* 0x002ee20000300a00 */
[----:B------:R-:W2:Y:S02]  /*617e0*/  LDL.LU R4, [R1+0x3238] ;  /* 0x0032380001047983 */ /* 0x000ea40000300800 */
[----:B------:R-:W2:Y:S02]  /*617f0*/  LDL.LU.64 R26, [R1+0x3230] ;  /* 0x00323000011a7983 */ /* 0x000ea40000300a00 */
[----:B------:R-:W2:Y:S02]  /*61800*/  LDL.LU.64 R24, [R1+0x3228] ;  /* 0x0032280001187983 */ /* 0x000ea40000300a00 */
[----:B------:R-:W-:-:S02]  /*61810*/  IMAD.MOV.U32 R18, RZ, RZ, R2 ;  /* 0x000000ffff127224 */ /* 0x000fc400078e0002 */
[----:B------:R-:W-:-:S07]  /*61820*/  IMAD.MOV.U32 R19, RZ, RZ, R0 ;  /* 0x000000ffff137224 */ /* 0x000fce00078e0000 */
[C---:B--2---:R-:W-:Y:S11]  /*61830*/  HMMA.16816.F32.BF16 R24, R20.reuse, R18, R24 ;  /* 0x000000121418723c */ /* 0x044ff60000041818 */
[----:B------:R-:W-:Y:S11]  /*61840*/  @!UPT UIADD3 URZ, URZ, URZ, URZ ;  /* 0x0000003f3f3ff290 */ /* 0x000ff6000fffe03f */
[----:B------:R-:W-:Y:S01]  /*61850*/  @!UPT UIADD3 URZ, URZ, URZ, URZ ;  /* 0x0000003f3f3ff290 */ /* 0x000fe2000fffe03f */
[----:B------:R-:W-:Y:S01]  /*61860*/  STL.64 [R1+0x330], R24 ;  /* 0x0003301801007387 */ /* 0x000fe20000100a00 */
[----:B------:R0:W-:Y:S03]  /*61870*/  STL.64 [R1+0x338], R26 ;  /* 0x0003381a01007387 */ /* 0x0001e60000100a00 */
[----:B0-----:R-:W2:Y:S01]  /*61880*/  LDL.LU.64 R26, [R1+0x3220] ;  /* 0x00322000011a7983 */ /* 0x001ea20000300a00 */
[----:B------:R-:W-:Y:S01]  /*61890*/  STL.64 [R1+0x30c0], R18 ;  /* 0x0030c01201007387 */ /* 0x000fe20000100a00 */
[----:B--2---:R-:W-:Y:S01]  /*618a0*/  HMMA.16816.F32.BF16 R8, R20, R26, R8 ;  /* 0x0000001a1408723c */ /* 0x004fe20000041808 */
[----:B------:R-:W-:Y:S02]  /*618b0*/  IMAD.MOV.U32 R2, RZ, RZ, R26 ;  /* 0x000000ffff027224 */ /* 0x000fe400078e001a */
[----:B------:R-:W-:Y:S11]  /*618c0*/  IMAD.MOV.U32 R0, RZ, RZ, R27 ;  /* 0x000000ffff007224 */ /* 0x000ff600078e001b */
[----:B------:R-:W-:Y:S09]  /*618d0*/  @!UPT UIADD3 URZ, URZ, URZ, URZ ;  /* 0x0000003f3f3ff290 */ /* 0x000ff2000fffe03f */
[----:B------:R-:W-:Y:S01]  /*618e0*/  STL.64 [R1+0x320], R8 ;  /* 0x0003200801007387 */ /* 0x000fe20000100a00 */
[----:B------:R0:W-:Y:S03]  /*618f0*/  STL.64 [R1+0x328], R10 ;  /* 0x0003280a01007387 */ /* 0x0001e60000100a00 */
[----:B0-----:R-:W2:Y:S01]  /*61900*/  LDL.LU.64 R10, [R1+0x3218] ;  /* 0x00321800010a7983 */ /* 0x001ea20000300a00 */
[----:B------:R-:W2:Y:S02]  /*61910*/  LDL.LU.64 R8, [R1+0x3210] ;  /* 0x0032100001087983 */ /* 0x000ea40000300a00 */
[----:B------:R-:W4:Y:S02]  /*61920*/  LDL.LU.64 R26, [R1+0x3208] ;  /* 0x00320800011a7983 */ /* 0x000f240000300a00 */
[----:B------:R-:W4:Y:S02]  /*61930*/  LDL.LU.64 R24, [R1+0x3200] ;  /* 0x0032000001187983 */ /* 0x000f240000300a00 */
[----:B------:R-:W-:-:S02]  /*61940*/  IMAD.MOV.U32 R18, RZ, RZ, R28 ;  /* 0x000000ffff127224 */ /* 0x000fc400078e001c */
[----:B------:R-:W-:Y:S01]  /*61950*/  IMAD.MOV.U32 R19, RZ, RZ, R5 ;  /* 0x000000ffff137224 */ /* 0x000fe200078e0005 */
[----:B------:R-:W2:Y:S01]  /*61960*/  LDL.LU R28, [R1+0x31fc] ;  /* 0x0031fc00011c7983 */ /* 0x000ea20000300800 */
[----:B------:R-:W2:Y:S03]  /*61970*/  LDL.LU R5, [R1+0x31f8] ;  /* 0x0031f80001057983 */ /* 0x000ea60000300800 */
[----:B------:R0:W-:Y:S02]  /*61980*/  STL.64 [R1+0x30d8], R18 ;  /* 0x0030d81201007387 */ /* 0x0001e40000100a00 */
[----:B0-----:R-:W-:Y:S02]  /*61990*/  IMAD.MOV.U32 R18, RZ, RZ, R13 ;  /* 0x000000ffff127224 */ /* 0x001fe400078e000d */
[----:B------:R-:W-:Y:S01]  /*619a0*/  IMAD.MOV.U32 R19, RZ, RZ, R12 ;  /* 0x000000ffff137224 */ /* 0x000fe200078e000c */
[----:B----4-:R-:W-:Y:S11]  /*619b0*/  HMMA.16816.F32.BF16 R24, R20, R14, R24 ;  /* 0x0000000e1418723c */ /* 0x010ff60000041818 */
[----:B------:R-:W-:Y:S11]  /*619c0*/  @!UPT UIADD3 URZ, URZ, URZ, URZ ;  /* 0x0000003f3f3ff290 */ /* 0x000ff6000fffe03f */
[----:B------:R-:W-:Y:S01]  /*619d0*/  @!UPT UIADD3 URZ, URZ, URZ, URZ ;  /* 0x0000003f3f3ff290 */ /* 0x000fe2000fffe03f */
[----:B------:R-:W-:Y:S01]  /*619e0*/  STL.64 [R1+0x310], R24 ;  /* 0x0003101801007387 */ /* 0x000fe20000100a00 */
[----:B------:R0:W-:Y:S03]  /*619f0*/  STL.64 [R1+0x318], R26 ;  /* 0x0003181a01007387 */ /* 0x0001e60000100a00 */
[----:B0-----:R-:W4:Y:S01]  /*61a00*/  LDL.LU.64 R26, [R1+0x31f0] ;  /* 0x0031f000011a7983 */ /* 0x001f220000300a00 */
[----:B------:R-:W3:Y:S02]  /*61a10*/  LDL.LU.64 R24, [R1+0x31e8] ;  /* 0x0031e80001187983 */ /* 0x000ee40000300a00 */
[----:B------:R-:W-:Y:S02]  /*61a20*/  STL.64 [R1+0x30f0], R18 ;  /* 0x0030f01201007387 */ /* 0x000fe40000100a00 */
[----:B------:R0:W-:Y:S01]  /*61a30*/  STL.64 [R1+0x30b8], R14 ;  /* 0x0030b80e01007387 */ /* 0x0001e20000100a00 */
[----:B------:R-:W3:Y:S01]  /*61a40*/  LDL.LU R12, [R1+0x1400] ;  /* 0x00140000010c7983 */ /* 0x000ee20000300800 */
[----:B------:R-:W3:Y:S03]  /*61a50*/  LDL.LU R13, [R1+0x1404] ;  /* 0x00140400010d7983 */ /* 0x000ee60000300800 */
[----:B0-----:R-:W3:Y:S01]  /*61a60*/  LDL.LU R14, [R1+0x1408] ;  /* 0x00140800010e7983 */ /* 0x001ee20000300800 */
[----:B------:R-:W3:Y:S02]  /*61a70*/  LDL.LU R15, [R1+0x140c] ;  /* 0x00140c00010f7983 */ /* 0x000ee40000300800 */
[----:B--2---:R-:W-:-:S02]  /*61a80*/  IMAD.MOV.U32 R18, RZ, RZ, R10 ;  /* 0x000000ffff127224 */ /* 0x004fc400078e000a */
[----:B------:R-:W-:Y:S01]  /*61a90*/  IMAD.MOV.U32 R19, RZ, RZ, R17 ;  /* 0x000000ffff137224 */ /* 0x000fe200078e0011 */
[----:B------:R-:W2:Y:S04]  /*61aa0*/  LDL.LU R10, [R1+0x31e4] ;  /* 0x0031e400010a7983 */ /* 0x000ea80000300800 */
[----:B------:R-:W-:Y:S04]  /*61ab0*/  STL.64 [R1+0x3108], R18 ;  /* 0x0031081201007387 */ /* 0x000fe80000100a00 */
[----:B---3--:R-:W-:Y:S01]  /*61ac0*/  STL.64 [R1+0x30d0], R14 ;  /* 0x0030d00e01007387 */ /* 0x008fe20000100a00 */
[----:B------:R0:W-:Y:S03]  /*61ad0*/  STL.64 [R1+0x30c8], R12 ;  /* 0x0030c80c01007387 */ /* 0x0001e60000100a00 */
        /* <DEDUP_REMOVED lines=8> */
[----:B------:R-:W-:Y:S01]  /*61b60*/  IMAD.MOV.U32 R19, RZ, RZ, R4 ;  /* 0x000000ffff137224 */ /* 0x000fe200078e0004 */
[----:B--2---:R-:W-:Y:S01]  /*61b70*/  STL.64 [R1+0x30e8], R14 ;  /* 0x0030e80e01007387 */ /* 0x004fe20000100a00 */
[----:B---3--:R0:W-:Y:S03]  /*61b80*/  STL.64 [R1+0x30e0], R12 ;  /* 0x0030e00c01007387 */ /* 0x0081e60000100a00 */
[----:B0-----:R-:W2:Y:S01]  /*61b90*/  LDL.LU R12, [R1+0x1420] ;  /* 0x00142000010c7983 */ /* 0x001ea20000300800 */
[----:B------:R-:W2:Y:S02]  /*61ba0*/  LDL.LU R13, [R1+0x1424] ;  /* 0x00142400010d7983 */ /* 0x000ea40000300800 */
[----:B------:R-:W3:Y:S02]  /*61bb0*/  LDL.LU R14, [R1+0x1428] ;  /* 0x00142800010e7983 */ /* 0x000ee40000300800 */
[----:B------:R-:W3:Y:S01]  /*61bc0*/  LDL.LU R15, [R1+0x142c] ;  /* 0x00142c00010f7983 */ /* 0x000ee20000300800 */
        /* <DEDUP_REMOVED lines=8> */
[----:B------:R-:W-:Y:S01]  /*61c50*/  IMAD.MOV.U32 R19, RZ, RZ, R29 ;  /* 0x000000ffff137224 */ /* 0x000fe200078e001d */
[----:B------:R-:W2:Y:S04]  /*61c60*/  LDL.LU R11, [R1+0x31e0] ;  /* 0x0031e000010b7983 */ /* 0x000ea80000300800 */
[----:B------:R0:W-:Y:S01]  /*61c70*/  STL.64 [R1+0x3160], R18 ;  /* 0x0031601201007387 */ /* 0x0001e20000100a00 */
[----:B---3--:R-:W-:Y:S02]  /*61c80*/  STL.64 [R1+0x3100], R14 ;  /* 0x0031000e01007387 */ /* 0x008fe40000100a00 */
[----:B------:R1:W-:Y:S02]  /*61c90*/  STL.64 [R1+0x30f8], R12 ;  /* 0x0030f80c01007387 */ /* 0x0003e40000100a00 */
[----:B0-----:R-:W-:-:S02]  /*61ca0*/  IMAD.MOV.U32 R18, RZ, RZ, R28 ;  /* 0x000000ffff127224 */ /* 0x001fc400078e001c */
[----:B----4-:R-:W-:Y:S01]  /*61cb0*/  IMAD.MOV.U32 R19, RZ, RZ, R27 ;  /* 0x000000ffff137224 */ /* 0x010fe200078e001b */
[----:B-1----:R-:W3:Y:S01]  /*61cc0*/  LDL.LU R12, [R1+0x1430] ;  /* 0x00143000010c7983 */ /* 0x002ee20000300800 */
[----:B------:R-:W3:Y:S02]  /*61cd0*/  LDL.LU R13, [R1+0x1434] ;  /* 0x00143400010d7983 */ /* 0x000ee40000300800 */
[----:B------:R-:W4:Y:S02]  /*61ce0*/  LDL.LU R14, [R1+0x1438] ;  /* 0x00143800010e7983 */ /* 0x000f240000300800 */
[----:B------:R-:W4:Y:S01]  /*61cf0*/  LDL.LU R15, [R1+0x143c] ;  /* 0x00143c00010f7983 */ /* 0x000f220000300800 */
[----:B------:R0:W-:Y:S04]  /*61d00*/  STL.64 [R1+0x3178], R18 ;  /* 0x0031781201007387 */ /* 0x0001e80000100a00 */
[----:B0-----:R-:W2:Y:S04]  /*61d10*/  LDL.64 R18, [R1+0xe8] ;  /* 0x0000e80001127983 */ /* 0x001ea80000100a00 */
[----:B--2---:R-:W-:Y:S01]  /*61d20*/  STL.64 [R1+0x3190], R18 ;  /* 0x0031901201007387 */ /* 0x004fe20000100a00 */
[----:B----4-:R-:W-:Y:S02]  /*61d30*/  STL.64 [R1+0x3118], R14 ;  /* 0x0031180e01007387 */ /* 0x010fe40000100a00 */
[----:B---3--:R0:W-:Y:S02]  /*61d40*/  STL.64 [R1+0x3110], R12 ;  /* 0x0031100c01007387 */ /* 0x0081e40000100a00 */
        /* <DEDUP_REMOVED lines=17> */
[----:B------:R-:W4:Y:S02]  /*61e60*/  LDL.LU R27, [R1+0x12ac] ;  /* 0x0012ac00011b7983 */ /* 0x000f240000300800 */
[----:B------:R-:W-:Y:S01]  /*61e70*/  IMAD.MOV.U32 R19, RZ, RZ, R5 ;  /* 0x000000ffff137224 */ /* 0x000fe200078e0005 */
        /* <DEDUP_REMOVED lines=38> */
[----:B------:R-:W4:Y:S01]  /*620e0*/  LDL.LU R4, [R1+0x31d0] ;  /* 0x0031d00001047983 */ /* 0x000f220000300800 */
[----:B---3--:R-:W-:Y:S02]  /*620f0*/  HMMA.16816.F32.BF16 R20, R20, R6, R24 ;  /* 0x000000061414723c */ /* 0x008fe40000041818 */
[----:B------:R-:W2:Y:S01]  /*62100*/  LDL.LU.64 R26, [R1+0x31c8] ;  /* 0x0031c800011a7983 */ /* 0x000ea20000300a00 */
[----:B------:R-:W2:Y:S11]  /*62110*/  LDL.LU.64 R24, [R1+0x31c0] ;  /* 0x0031c00001187983 */ /* 0x000eb60000300a00 */
[----:B------:R-:W-:Y:S09]  /*62120*/  @!UPT UIADD3 URZ, URZ, URZ, URZ ;  /* 0x0000003f3f3ff290 */ /* 0x000ff2000fffe03f */
[----:B------:R-:W-:Y:S01]  /*62130*/  STL.64 [R1+0x2f0], R20 ;  /* 0x0002f01401007387 */ /* 0x000fe20000100a00 */
[----:B------:R-:W-:Y:S02]  /*62140*/  STL.64 [R1+0x2f8], R22 ;  /* 0x0002f81601007387 */ /* 0x000fe40000100a00 */
[----:B------:R-:W-:Y:S01]  /*62150*/  STL.64 [R1+0x30a0], R6 ;  /* 0x0030a00601007387 */ /* 0x000fe20000100a00 */
        /* <DEDUP_REMOVED lines=40> */
[----:B----4-:R-:W-:Y:S02]  /*623e0*/  IMAD.MOV.U32 R22, RZ, RZ, R4 ;  /* 0x000000ffff167224 */ /* 0x010fe400078e0004 */
        /* <DEDUP_REMOVED lines=54> */
[----:B------:R-:W2:Y:S01]  /*62750*/  LDL.LU.64 R16, [R1+0x30a8] ;  /* 0x0030a80001107983 */ /* 0x000ea20000300a00 */
[C---:B---3--:R-:W-:Y:S01]  /*62760*/  HMMA.16816.F32.BF16 R20, R24.reuse, R6, R20 ;  /* 0x000000061814723c */ /* 0x048fe20000041814 */
[----:B------:R-:W3:Y:S11]  /*62770*/  LDL.LU R4, [R1+0x13d0] ;  /* 0x0013d00001047983 */ /* 0x000ef60000300800 */
[----:B------:R-:W-:Y:S11]  /*62780*/  @!UPT UIADD3 URZ, URZ, URZ, URZ ;  /* 0x0000003f3f3ff290 */ /* 0x000ff6000fffe03f */
[----:B------:R-:W-:Y:S01]  /*62790*/  STL.64 [R1+0x4c0], R20 ;  /* 0x0004c01401007387 */ /* 0x000fe20000100a00 */
[----:B------:R-:W-:Y:S01]  /*627a0*/  STL.64 [R1+0x4c8], R22 ;  /* 0x0004c81601007387 */ /* 0x000fe20000100a00 */
[C---:B--2---:R-:W-:Y:S11]  /*627b0*/  HMMA.16816.F32.BF16 R16, R24.reuse, R14, R16 ;  /* 0x0000000e1810723c */ /* 0x044ff60000041810 */
[----:B------:R-:W-:Y:S11]  /*627c0*/  @!UPT UIADD3 URZ, URZ, URZ, URZ ;  /* 0x0000003f3f3ff290 */ /* 0x000ff6000fffe03f */
[----:B------:R-:W-:Y:S01]  /*627d0*/  @!UPT UIADD3 URZ, URZ, URZ, URZ ;  /* 0x0000003f3f3ff290 */ /* 0x000fe2000fffe03f */
        /* <DEDUP_REMOVED lines=9> */
[----:B------:R-:W-:Y:S01]  /*62870*/  STL [R1+0x2fa8], R15 ;  /* 0x002fa80f01007387 */ /* 0x000fe20000100800 */
[----:B------:R0:W-:Y:S03]  /*62880*/  STL [R1+0x2ff0], R14 ;  /* 0x002ff00e01007387 */ /* 0x0001e60000100800 */
[----:B0-----:R-:W4:Y:S04]  /*62890*/  LDL.64 R14, [R1+0x98] ;  /* 0x00009800010e7983 */ /* 0x001f280000100a00 */
[----:B----4-:R0:W-:Y:S01]  /*628a0*/  STL.64 [R1+0x3030], R14 ;  /* 0x0030300e01007387 */ /* 0x0101e20000100a00 */
[----:B------:R-:W4:Y:S02]  /*628b0*/  LDL.LU R12, [R1+0x11d0] ;  /* 0x0011d000010c7983 */ /* 0x000f240000300800 */
[----:B------:R-:W4:Y:S01]  /*628c0*/  LDL.LU R13, [R1+0x11d4] ;  /* 0x0011d400010d7983 */ /* 0x000f220000300800 */
        /* <DEDUP_REMOVED lines=9> */
[----:B------:R0:W-:Y:S02]  /*62960*/  STL.64 [R1+0x3040], R14 ;  /* 0x0030400e01007387 */ /* 0x0001e40000100a00 */
[----:B----4-:R-:W-:Y:S01]  /*62970*/  STL.64 [R1+0x3038], R12 ;  /* 0x0030380c01007387 */ /* 0x010fe20000100a00 */
[----:B0-----:R-:W4:Y:S01]  /*62980*/  LDL.64 R14, [R1+0xd8] ;  /* 0x0000d800010e7983 */ /* 0x001f220000100a00 */
[----:B---3--:R-:W-:Y:S03]  /*62990*/  HMMA.16816.F32.BF16 R4, R24, R10, R4 ;  /* 0x0000000a1804723c */ /* 0x008fe60000041804 */
[----:B----4-:R0:W-:Y:S02]  /*629a0*/  STL.64 [R1+0x3058], R14 ;  /* 0x0030580e01007387 */ /* 0x0101e40000100a00 */
[----:B0-----:R-:W-:-:S02]  /*629b0*/  IMAD.MOV.U32 R14, RZ, RZ, R2 ;  /* 0x000000ffff0e7224 */ /* 0x001fc400078e0002 */
[----:B------:R-:W-:-:S05]  /*629c0*/  IMAD.MOV.U32 R15, RZ, RZ, R0 ;  /* 0x000000ffff0f7224 */ /* 0x000fca00078e0000 */
[----:B------:R0:W-:Y:S04]  /*629d0*/  STL.64 [R1+0x3070], R14 ;  /* 0x0030700e01007387 */ /* 0x0001e80000100a00 */
[----:B0-----:R-:W3:Y:S04]  /*629e0*/  LDL.64 R14, [R1+0xf8] ;  /* 0x0000f800010e7983 */ /* 0x001ee80000100a00 */
[----:B---3--:R0:W-:Y:S01]  /*629f0*/  STL.64 [R1+0x3088], R14 ;  /* 0x0030880e01007387 */ /* 0x0081e20000100a00 */
[----:B------:R-:W2:Y:S02]  /*62a00*/  LDL.LU R12, [R1+0x1210] ;  /* 0x00121000010c7983 */ /* 0x000ea40000300800 */
[----:B------:R-:W2:Y:S01]  /*62a10*/  LDL.LU R13, [R1+0x1214] ;  /* 0x00121400010d7983 */ /* 0x000ea20000300800 */
[----:B0-----:R-:W2:Y:S01]  /*62a20*/  LDL.LU R14, [R1+0x1218] ;  /* 0x00121800010e7983 */ /* 0x001ea20000300800 */
[----:B------:R-:W2:Y:S02]  /*62a30*/  LDL.LU R15, [R1+0x121c] ;  /* 0x00121c00010f7983 */ /* 0x000ea40000300800 */
[----:B------:R-:W-:Y:S02]  /*62a40*/  STL.64 [R1+0x4a0], R4 ;  /* 0x0004a00401007387 */ /* 0x000fe40000100a00 */
[----:B------:R0:W-:Y:S02]  /*62a50*/  STL.64 [R1+0x4a8], R6 ;  /* 0x0004a80601007387 */ /* 0x0001e40000100a00 */
[----:B0-----:R-:W3:Y:S01]  /*62a60*/  LDL.LU.64 R6, [R1+0x30a0] ;  /* 0x0030a00001067983 */ /* 0x001ee20000300a00 */
[----:B------:R-:W-:Y:S02]  /*62a70*/  STL [R1+0x2f9c], R10 ;  /* 0x002f9c0a01007387 */ /* 0x000fe40000100800 */
[----:B------:R-:W-:Y:S01]  /*62a80*/  STL [R1+0x2f98], R11 ;  /* 0x002f980b01007387 */ /* 0x000fe20000100800 */
        /* <DEDUP_REMOVED lines=8> */
[----:B-1----:R-:W4:Y:S02]  /*62b10*/  LDL.LU R26, [R1+0x11c8] ;  /* 0x0011c800011a7983 */ /* 0x002f240000300800 */
        /* <DEDUP_REMOVED lines=21> */
[----:B------:R-:W-:Y:S01]  /*62c70*/  STL [R1+0x2fa4], R5 ;  /* 0x002fa40501007387 */ /* 0x000fe20000100800 */
[----:B------:R-:W-:Y:S01]  /*62c80*/  STL [R1+0x2fa0], R9 ;  /* 0x002fa00901007387 */ /* 0x000fe20000100800 */
[C---:B---3--:R-:W-:Y:S11]  /*62c90*/  HMMA.16816.F32.BF16 R20, R16.reuse, R14, R20 ;  /* 0x0000000e1014723c */ /* 0x048ff60000041814 */
[----:B------:R-:W-:Y:S11]  /*62ca0*/  @!UPT UIADD3 URZ, URZ, URZ, URZ ;  /* 0x0000003f3f3ff290 */ /* 0x000ff6000fffe03f */
[----:B------:R-:W-:Y:S01]  /*62cb0*/  @!UPT UIADD3 URZ, URZ, URZ, URZ ;  /* 0x0000003f3f3ff290 */ /* 0x000fe2000fffe03f */
[----:B------:R0:W-:Y:S01]  /*62cc0*/  STL.64 [R1+0x200], R20 ;  /* 0x0002001401007387 */ /* 0x0001e20000100a00 */
[----:B------:R-:W-:Y:S02]  /*62cd0*/  STL.64 [R1+0x208], R22 ;  /* 0x0002081601007387 */ /* 0x000fe40000100a00 */
[----:B0-----:R-:W-:Y:S02]  /*62ce0*/  IMAD.MOV.U32 R21, RZ, RZ, R14 ;  /* 0x000000ffff157224 */ /* 0x001fe400078e000e */
[----:B------:R-:W-:Y:S02]  /*62cf0*/  IMAD.MOV.U32 R20, RZ, RZ, R15 ;  /* 0x000000ffff147224 */ /* 0x000fe400078e000f */
[----:B------:R-:W2:Y:S02]  /*62d00*/  LDL.LU.64 R14, [R1+0x3070] ;  /* 0x00307000010e7983 */ /* 0x000ea40000300a00 */
        /* <DEDUP_REMOVED lines=17> */
[----:B------:R0:W-:Y:S01]  /*62e20*/  STL.64 [R1+0x2fb8], R22 ;  /* 0x002fb81601007387 */ /* 0x0001e20000100a00 */
[----:B------:R-:W-:Y:S03]  /*62e30*/  STL.64 [R1+0x2fb0], R20 ;  /* 0x002fb01401007387 */ /* 0x000fe60000100a00 */
[----:B0-----:R-:W3:Y:S02]  /*62e40*/  LDL.64 R22, [R1+0xa8] ;  /* 0x0000a80001167983 */ /* 0x001ee40000100a00 */
[C---:B---3--:R-:W-:Y:S11]  /*62e50*/  HMMA.16816.F32.BF16 R12, R16.reuse, R22, R12 ;  /* 0x00000016100c723c */ /* 0x048ff6000004180c */
[----:B------:R-:W-:Y:S11]  /*62e60*/  @!UPT UIADD3 URZ, URZ, URZ, URZ ;  /* 0x0000003f3f3ff290 */ /* 0x000ff6000fffe03f */
[----:B------:R-:W-:Y:S01]  /*62e70*/  @!UPT UIADD3 URZ, URZ, URZ, URZ ;  /* 0x0000003f3f3ff290 */ /* 0x000fe2000fffe03f */
[----:B------:R-:W-:Y:S01]  /*62e80*/  STL.64 [R1+0x1d0], R12 ;  /* 0x0001d00c01007387 */ /* 0x000fe20000100a00 */
[----:B------:R0:W-:Y:S03]  /*62e90*/  STL.64 [R1+0x1d8], R14 ;  /* 0x0001d80e01007387 */ /* 0x0001e60000100a00 */
[----:B0-----:R-:W2:Y:S01]  /*62ea0*/  LDL.LU.64 R14, [R1+0x3030] ;  /* 0x00303000010e7983 */ /* 0x001ea20000300a00 */
[----:B------:R-:W-:Y:S02]  /*62eb0*/  IMAD.MOV.U32 R29, RZ, RZ, R22 ;  /* 0x000000ffff1d7224 */ /* 0x000fe400078e0016 */
[----:B------:R-:W-:Y:S02]  /*62ec0*/  IMAD.MOV.U32 R28, RZ, RZ, R23 ;  /* 0x000000ffff1c7224 */ /* 0x000fe400078e0017 */
[----:B--2---:R-:W-:Y:S01]  /*62ed0*/  HMMA.16816.F32.BF16 R20, R16, R14, R24 ;  /* 0x0000000e1014723c */ /* 0x004fe20000041818 */
[----:B------:R-:W-:-:S02]  /*62ee0*/  IMAD.MOV.U32 R4, RZ, RZ, R14 ;  /* 0x000000ffff047224 */ /* 0x000fc400078e000e */
[----:B------:R-:W-:Y:S01]  /*62ef0*/  IMAD.MOV.U32 R3, RZ, RZ, R15 ;  /* 0x000000ffff037224 */ /* 0x000fe200078e000f */
[----:B------:R-:W0:Y:S11]  /*62f00*/  LDSM.16.MT88.4 R24, [R8+0x16000] ;  /* 0x016000000818783b */ /* 0x000e360000004200 */
[----:B------:R-:W-:Y:S08]  /*62f10*/  @!UPT UIADD3 URZ, URZ, URZ, URZ ;  /* 0x0000003f3f3ff290 */ /* 0x000ff0000fffe03f */
[----:B------:R1:W-:Y:S01]  /*62f20*/  STL.64 [R1+0x1c0], R20 ;  /* 0x0001c01401007387 */ /* 0x0003e20000100a00 */
[----:B------:R2:W-:Y:S03]  /*62f30*/  STL.64 [R1+0x1c8], R22 ;  /* 0x0001c81601007387 */ /* 0x0005e60000100a00 */
[----:B-1----:R-:W3:Y:S01]  /*62f40*/  LDL.LU R20, [R1+0x1360] ;  /* 0x0013600001147983 */ /* 0x002ee20000300800 */
[----:B------:R-:W3:Y:S02]  /*62f50*/  LDL.LU R21, [R1+0x1364] ;  /* 0x0013640001157983 */ /* 0x000ee40000300800 */
[----:B--2---:R-:W2:Y:S02]  /*62f60*/  LDL.LU R22, [R1+0x1368] ;  /* 0x0013680001167983 */ /* 0x004ea40000300800 */
[----:B------:R-:W2:Y:S01]  /*62f70*/  LDL.LU R23, [R1+0x136c] ;  /* 0x00136c0001177983 */ /* 0x000ea20000300800 */
[----:B------:R-:W4:Y:S01]  /*62f80*/  LDL.LU R12, [R1+0x1390] ;  /* 0x00139000010c7983 */ /* 0x000f220000300800 */
[----:B------:R-:W4:Y:S02]  /*62f90*/  LDL.LU R13, [R1+0x1394] ;  /* 0x00139400010d7983 */ /* 0x000f240000300800 */
[----:B------:R-:W2:Y:S02]  /*62fa0*/  LDL.LU R14, [R1+0x1398] ;  /* 0x00139800010e7983 */ /* 0x000ea40000300800 */
[----:B------:R-:W2:Y:S02]  /*62fb0*/  LDL.LU R15, [R1+0x139c] ;  /* 0x00139c00010f7983 */ /* 0x000ea40000300800 */
[----:B--2---:R1:W-:Y:S01]  /*62fc0*/  STL.64 [R1+0x3000], R14 ;  /* 0x0030000e01007387 */ /* 0x0043e20000100a00 */
[----:B----4-:R-:W-:Y:S03]  /*62fd0*/  STL.64 [R1+0x2ff8], R12 ;  /* 0x002ff80c01007387 */ /* 0x010fe60000100a00 */
[----:B-1----:R-:W2:Y:S04]  /*62fe0*/  LDL.64 R14, [R1+0x48] ;  /* 0x00004800010e7983 */ /* 0x002ea80000100a00 */
[----:B--2---:R1:W-:Y:S04]  /*62ff0*/  STL.64 [R1+0x3010], R14 ;  /* 0x0030100e01007387 */ /* 0x0043e80000100a00 */
[----:B-1----:R-:W2:Y:S04]  /*63000*/  LDL.64 R14, [R1+0x58] ;  /* 0x00005800010e7983 */ /* 0x002ea80000100a00 */
[----:B--2---:R1:W-:Y:S04]  /*63010*/  STL.64 [R1+0x3028], R14 ;  /* 0x0030280e01007387 */ /* 0x0043e80000100a00 */
[----:B-1----:R-:W2:Y:S01]  /*63020*/  LDL.64 R14, [R1+0x68] ;  /* 0x00006800010e7983 */ /* 0x002ea20000100a00 */
[----:B------:R-:W-:Y:S02]  /*63030*/  STL.64 [R1+0x2fc8], R22 ;  /* 0x002fc81601007387 */ /* 0x000fe40000100a00 */
[----:B---3--:R1:W-:Y:S02]  /*63040*/  STL.64 [R1+0x2fc0], R20 ;  /* 0x002fc01401007387 */ /* 0x0083e40000100a00 */
        /* <DEDUP_REMOVED lines=10> */
[----:B----4-:R1:W-:Y:S01]  /*630f0*/  STL.64 [R1+0x2fe8], R22 ;  /* 0x002fe81601007387 */ /* 0x0103e20000100a00 */
[----:B---3--:R3:W-:Y:S03]  /*63100*/  STL.64 [R1+0x2fe0], R20 ;  /* 0x002fe01401007387 */ /* 0x0087e60000100a00 */
[----:B-1----:R-:W4:Y:S04]  /*63110*/  LDL.64 R22, [R1+0x38] ;  /* 0x0000380001167983 */ /* 0x002f280000100a00 */
[----:B----4-:R1:W-:Y:S01]  /*63120*/  STL.64 [R1+0x3008], R22 ;  /* 0x0030081601007387 */ /* 0x0103e20000100a00 */
[----:B---3--:R-:W3:Y:S02]  /*63130*/  LDL.LU R20, [R1+0x13a0] ;  /* 0x0013a00001147983 */ /* 0x008ee40000300800 */
        /* <DEDUP_REMOVED lines=15> */
[----:B0-----:R0:W-:Y:S01]  /*63230*/  STL.64 [R1+0x2e50], R26 ;  /* 0x002e501a01007387 */ /* 0x0011e20000100a00 */
[----:B------:R-:W-:Y:S03]  /*63240*/  STL.64 [R1+0x2e48], R24 ;  /* 0x002e481801007387 */ /* 0x000fe60000100a00 */
[----:B0-----:R-:W4:Y:S01]  /*63250*/  LDL.64 R26, [R1+0x28] ;  /* 0x00002800011a7983 */ /* 0x001f220000100a00 */
[C---:B--2---:R-:W-:Y:S11]  /*63260*/  HMMA.16816.F32.BF16 R4, R16.reuse, R14, R4 ;  /* 0x0000000e1004723c */ /* 0x044ff60000041804 */
[----:B------:R-:W-:Y:S11]  /*63270*/  @!UPT UIADD3 URZ, URZ, URZ, URZ ;  /* 0x0000003f3f3ff290 */ /* 0x000ff6000fffe03f */
[----:B------:R-:W-:Y:S01]  /*63280*/  @!UPT UIADD3 URZ, URZ, URZ, URZ ;  /* 0x0000003f3f3ff290 */ /* 0x000fe2000fffe03f */
[----:B------:R0:W-:Y:S01]  /*63290*/  STL.64 [R1+0x1b0], R4 ;  /* 0x0001b00401007387 */ /* 0x0001e20000100a00 */
[----:B------:R1:W-:Y:S02]  /*632a0*/  STL.64 [R1+0x1b8], R6 ;  /* 0x0001b80601007387 */ /* 0x0003e40000100a00 */
[----:B0-----:R-:W-:Y:S02]  /*632b0*/  IMAD.MOV.U32 R4, RZ, RZ, R15 ;  /* 0x000000ffff047224 */ /* 0x001fe400078e000f */
[----:B-1----:R-:W-:Y:S02]  /*632c0*/  IMAD.MOV.U32 R6, RZ, RZ, R14 ;  /* 0x000000ffff067224 */ /* 0x002fe400078e000e */
[----:B------:R-:W3:Y:S02]  /*632d0*/  LDL.LU.64 R14, [R1+0x3028] ;  /* 0x00302800010e7983 */ /* 0x000ee40000300a00 */
[----:B---3--:R-:W-:Y:S01]  /*632e0*/  HMMA.16816.F32.BF16 R20, R16, R14, R20 ;  /* 0x0000000e1014723c */ /* 0x008fe20000041814 */
        /* <DEDUP_REMOVED lines=20> */
[----:B------:R0:W-:Y:S01]  /*63430*/  STL.64 [R1+0x180], R12 ;  /* 0x0001800c01007387 */ /* 0x0001e20000100a00 */
[----:B------:R1:W-:Y:S02]  /*63440*/  STL.64 [R1+0x188], R14 ;  /* 0x0001880e01007387 */ /* 0x0003e40000100a00 */
[----:B0-----:R-:W-:Y:S01]  /*63450*/  IMAD.MOV.U32 R13, RZ, RZ, R22 ;  /* 0x000000ffff0d7224 */ /* 0x001fe200078e0016 */
[----:B-1----:R-:W2:Y:S01]  /*63460*/  LDL.LU R14, [R1+0x2ff0] ;  /* 0x002ff000010e7983 */ /* 0x002ea20000300800 */
[----:B------:R-:W-:Y:S02]  /*63470*/  IMAD.MOV.U32 R12, RZ, RZ, R23 ;  /* 0x000000ffff0c7224 */ /* 0x000fe400078e0017 */
[----:B------:R-:W3:Y:S02]  /*63480*/  LDL.LU.64 R22, [R1+0x2fe8] ;  /* 0x002fe80001167983 */ /* 0x000ee40000300a00 */
[----:B------:R-:W3:Y:S02]  /*63490*/  LDL.LU.64 R20, [R1+0x2fe0] ;  /* 0x002fe00001147983 */ /* 0x000ee40000300a00 */
[----:B----4-:R-:W-:-:S02]  /*634a0*/  IMAD.MOV.U32 R15, RZ, RZ, R26 ;  /* 0x000000ffff0f7224 */ /* 0x010fc400078e001a */
[----:B------:R-:W-:Y:S01]  /*634b0*/  IMAD.MOV.U32 R5, RZ, RZ, R27 ;  /* 0x000000ffff057224 */ /* 0x000fe200078e001b */
[C---:B---3--:R-:W-:Y:S11]  /*634c0*/  HMMA.16816.F32.BF16 R20, R16.reuse, R26, R20 ;  /* 0x0000001a1014723c */ /* 0x048ff60000041814 */
[----:B------:R-:W-:Y:S11]  /*634d0*/  @!UPT UIADD3 URZ, URZ, URZ, URZ ;  /* 0x0000003f3f3ff290 */ /* 0x000ff6000fffe03f */
[----:B------:R-:W-:Y:S01]  /*634e0*/  @!UPT UIADD3 URZ, URZ, URZ, URZ ;  /* 0x0000003f3f3ff290 */ /* 0x000fe2000fffe03f */
[----:B------:R-:W-:Y:S01]  /*634f0*/  STL.64 [R1+0x170], R20 ;  /* 0x0001701401007387 */ /* 0x000fe20000100a00 */
[----:B------:R0:W-:Y:S03]  /*63500*/  STL.64 [R1+0x178], R22 ;  /* 0x0001781601007387 */ /* 0x0001e60000100a00 */
[----:B0-----:R-:W3:Y:S01]  /*63510*/  LDL.LU.64 R22, [R1+0x2fd8] ;  /* 0x002fd80001167983 */ /* 0x001ee20000300a00 */
[----:B------:R-:W3:Y:S02]  /*63520*/  LDL.LU.64 R20, [R1+0x2fd0] ;  /* 0x002fd00001147983 */ /* 0x000ee40000300a00 */
[----:B------:R-:W4:Y:S02]  /*63530*/  LDL.LU R24, [R1+0x12c0] ;  /* 0x0012c00001187983 */ /* 0x000f240000300800 */
[----:B------:R-:W4:Y:S01]  /*63540*/  LDL.LU R25, [R1+0x12c4] ;  /* 0x0012c40001197983 */ /* 0x000f220000300800 */
[----:B------:R-:W2:Y:S01]  /*63550*/  LDL.LU R26, [R1+0x12c8] ;  /* 0x0012c800011a7983 */ /* 0x000ea20000300800 */
[----:B------:R-:W2:Y:S03]  /*63560*/  LDL.LU R27, [R1+0x12cc] ;  /* 0x0012cc00011b7983 */ /* 0x000ea60000300800 */
[----:B--2---:R0:W-:Y:S01]  /*63570*/  STL.64 [R1+0x2e68], R26 ;  /* 0x002e681a01007387 */ /* 0x0041e20000100a00 */
[----:B----4-:R-:W-:Y:S03]  /*63580*/  STL.64 [R1+0x2e60], R24 ;  /* 0x002e601801007387 */ /* 0x010fe60000100a00 */
[----:B0-----:R-:W3:Y:S02]  /*63590*/  LDL.64 R26, [R1+0x18] ;  /* 0x00001800011a7983 */ /* 0x001ee40000100a00 */
[C---:B---3--:R-:W-:Y:S11]  /*635a0*/  HMMA.16816.F32.BF16 R20, R16.reuse, R26, R20 ;  /* 0x0000001a1014723c */ /* 0x048ff60000041814 */
[----:B------:R-:W-:Y:S11]  /*635b0*/  @!UPT UIADD3 URZ, URZ, URZ, URZ ;  /* 0x0000003f3f3ff290 */ /* 0x000ff6000fffe03f */
[----:B------:R-:W-:Y:S01]  /*635c0*/  @!UPT UIADD3 URZ, URZ, URZ, URZ ;  /* 0x0000003f3f3ff290 */ /* 0x000fe2000fffe03f */
[----:B------:R-:W-:Y:S01]  /*635d0*/  STL.64 [R1+0x160], R20 ;  /* 0x0001601401007387 */ /* 0x000fe20000100a00 */
[----:B------:R0:W-:Y:S03]  /*635e0*/  STL.64 [R1+0x168], R22 ;  /* 0x0001681601007387 */ /* 0x0001e60000100a00 */
[----:B0-----:R-:W2:Y:S01]  /*635f0*/  LDL.LU.64 R22, [R1+0x2fc8] ;  /* 0x002fc80001167983 */ /* 0x001ea20000300a00 */
[----:B------:R-:W2:Y:S02]  /*63600*/  LDL.LU.64 R20, [R1+0x2fc0] ;  /* 0x002fc00001147983 */ /* 0x000ea40000300a00 */
[----:B------:R0:W-:Y:S02]  /*63610*/  STL.64 [R1+0x2e78], R26 ;  /* 0x002e781a01007387 */ /* 0x0001e40000100a00 */
[----:B0-----:R-:W2:Y:S02]  /*63620*/  LDL.64 R26, [R1+0x8] ;  /* 0x00000800011a7983 */ /* 0x001ea40000100a00 */
[----:B--2---:R-:W-:Y:S01]  /*63630*/  HMMA.16816.F32.BF16 R20, R16, R26, R20 ;  /* 0x0000001a1014723c */ /* 0x004fe20000041814 */
[----:B------:R-:W-:-:S02]  /*63640*/  IMAD.MOV.U32 R2, RZ, RZ, R26 ;  /* 0x000000ffff027224 */ /* 0x000fc400078e001a */
[----:B------:R-:W-:-:S04]  /*63650*/  IMAD.MOV.U32 R0, RZ, RZ, R27 ;  /* 0x000000ffff007224 */ /* 0x000fc800078e001b */
[----:B------:R-:W-:Y:S02]  /*63660*/  IMAD.MOV.U32 R26, RZ, RZ, R15 ;  /* 0x000000ffff1a7224 */ /* 0x000fe400078e000f */
[----:B------:R-:W-:Y:S11]  /*63670*/  IMAD.MOV.U32 R27, RZ, RZ, R5 ;  /* 0x000000ffff1b7224 */ /* 0x000ff600078e0005 */
[----:B------:R-:W-:Y:S03]  /*63680*/  @!UPT UIADD3 URZ, URZ, URZ, URZ ;  /* 0x0000003f3f3ff290 */ /* 0x000fe6000fffe03f */
[----:B------:R-:W-:Y:S01]  /*63690*/  STL.64 [R1+0x150], R20 ;  /* 0x0001501401007387 */ /* 0x000fe20000100a00 */
[----:B------:R0:W-:Y:S03]  /*636a0*/  STL.64 [R1+0x158], R22 ;  /* 0x0001581601007387 */ /* 0x0001e60000100a00 */
[----:B0-----:R-:W2:Y:S01]  /*636b0*/  LDL.LU.64 R22, [R1+0x2fb8] ;  /* 0x002fb80001167983 */ /* 0x001ea20000300a00 */
[----:B------:R-:W3:Y:S02]  /*636c0*/  LDL.LU.64 R20, [R1+0x2fb0] ;  /* 0x002fb00001147983 */ /* 0x000ee40000300a00 */
[----:B------:R-:W4:Y:S02]  /*636d0*/  LDL.LU R15, [R1+0x2fa8] ;  /* 0x002fa800010f7983 */ /* 0x000f240000300800 */
[----:B------:R-:W2:Y:S01]  /*636e0*/  LDL.LU R5, [R1+0x2fa4] ;  /* 0x002fa40001057983 */ /* 0x000ea20000300800 */
[----:B------:R0:W-:Y:S01]  /*636f0*/  STL.64 [R1+0x2e90], R26 ;  /* 0x002e901a01007387 */ /* 0x0001e20000100a00 */
[----:B------:R-:W4:Y:S02]  /*63700*/  LDL.LU R24, [R1+0x1350] ;  /* 0x0013500001187983 */ /* 0x000f240000300800 */
[----:B------:R-:W4:Y:S01]  /*63710*/  LDL.LU R25, [R1+0x1354] ;  /* 0x0013540001197983 */ /* 0x000f220000300800 */
[----:B0-----:R-:W4:Y:S01]  /*63720*/  LDL.LU R26, [R1+0x1358] ;  /* 0x00135800011a7983 */ /* 0x001f220000300800 */
[----:B------:R-:W4:Y:S02]  /*63730*/  LDL.LU R27, [R1+0x135c] ;  /* 0x00135c00011b7983 */ /* 0x000f240000300800 */
[----:B----4-:R-:W-:Y:S11]  /*63740*/  HMMA.16816.F32.BF16 R24, R16, R14, R24 ;  /* 0x0000000e1018723c */ /* 0x010ff60000041818 */
        /* <DEDUP_REMOVED lines=8> */
[----:B------:R-:W4:Y:S02]  /*637d0*/  LDL.LU R12, [R1+0x12e0] ;  /* 0x0012e000010c7983 */ /* 0x000f240000300800 */
[----:B------:R-:W4:Y:S01]  /*637e0*/  LDL.LU R13, [R1+0x12e4] ;  /* 0x0012e400010d7983 */ /* 0x000f220000300800 */
[----:B0-----:R-:W2:Y:S01]  /*637f0*/  LDL.LU R14, [R1+0x12e8] ;  /* 0x0012e800010e7983 */ /* 0x001ea20000300800 */
[----:B------:R-:W2:Y:S02]  /*63800*/  LDL.LU R15, [R1+0x12ec] ;  /* 0x0012ec00010f7983 */ /* 0x000ea40000300800 */
[----:B------:R-:W-:Y:S02]  /*63810*/  IMAD.MOV.U32 R26, RZ, RZ, R9 ;  /* 0x000000ffff1a7224 */ /* 0x000fe400078e0009 */
        /* <DEDUP_REMOVED lines=12> */
[----:B------:R-:W3:Y:S04]  /*638e0*/  LDL.LU R11, [R1+0x2f98] ;  /* 0x002f9800010b7983 */ /* 0x000ee80000300800 */
        /* <DEDUP_REMOVED lines=18> */
[----:B------:R0:W-:Y:S01]  /*63a10*/  STL.64 [R1+0x2f18], R26 ;  /* 0x002f181a01007387 */ /* 0x0001e20000100a00 */
[----:B----4-:R-:W-:Y:S02]  /*63a20*/  STL.64 [R1+0x2eb8], R14 ;  /* 0x002eb80e01007387 */ /* 0x010fe40000100a00 */
[----:B------:R1:W-:Y:S02]  /*63a30*/  STL.64 [R1+0x2eb0], R12 ;  /* 0x002eb00c01007387 */ /* 0x0003e40000100a00 */
[----:B0-----:R-:W-:Y:S02]  /*63a40*/  IMAD.MOV.U32 R26, RZ, RZ, R23 ;  /* 0x000000ffff1a7224 */ /* 0x001fe400078e0017 */
[----:B------:R-:W-:Y:S01]  /*63a50*/  IMAD.MOV.U32 R27, RZ, RZ, R22 ;  /* 0x000000ffff1b7224 */ /* 0x000fe200078e0016 */
[----:B-1----:R-:W2:Y:S01]  /*63a60*/  LDL.LU R12, [R1+0x1310] ;  /* 0x00131000010c7983 */ /* 0x002ea20000300800 */
[----:B------:R-:W2:Y:S02]  /*63a70*/  LDL.LU R13, [R1+0x1314] ;  /* 0x00131400010d7983 */ /* 0x000ea40000300800 */
[----:B------:R-:W4:Y:S02]  /*63a80*/  LDL.LU R14, [R1+0x1318] ;  /* 0x00131800010e7983 */ /* 0x000f240000300800 */
[----:B------:R-:W4:Y:S01]  /*63a90*/  LDL.LU R15, [R1+0x131c] ;  /* 0x00131c00010f7983 */ /* 0x000f220000300800 */
[----:B------:R0:W-:Y:S04]  /*63aa0*/  STL.64 [R1+0x2f30], R26 ;  /* 0x002f301a01007387 */ /* 0x0001e80000100a00 */
[----:B0-----:R-:W2:Y:S04]  /*63ab0*/  LDL.64 R26, [R1+0xe8] ;  /* 0x0000e800011a7983 */ /* 0x001ea80000100a00 */
[----:B--2---:R-:W-:Y:S01]  /*63ac0*/  STL.64 [R1+0x2f48], R26 ;  /* 0x002f481a01007387 */ /* 0x004fe20000100a00 */
[----:B----4-:R-:W-:Y:S02]  /*63ad0*/  STL.64 [R1+0x2ed0], R14 ;  /* 0x002ed00e01007387 */ /* 0x010fe40000100a00 */
[----:B------:R0:W-:Y:S02]  /*63ae0*/  STL.64 [R1+0x2ec8], R12 ;  /* 0x002ec80c01007387 */ /* 0x0001e40000100a00 */
[----:B0-----:R-:W2:Y:S01]  /*63af0*/  LDL.LU R12, [R1+0x1320] ;  /* 0x00132000010c7983 */ /* 0x001ea20000300800 */
[----:B------:R-:W2:Y:S02]  /*63b00*/  LDL.LU R13, [R1+0x1324] ;  /* 0x00132400010d7983 */ /* 0x000ea40000300800 */
[----:B------:R-:W4:Y:S02]  /*63b10*/  LDL.LU R14, [R1+0x1328] ;  /* 0x00132800010e7983 */ /* 0x000f240000300800 */
[----:B------:R-:W4:Y:S02]  /*63b20*/  LDL.LU R15, [R1+0x132c] ;  /* 0x00132c00010f7983 */ /* 0x000f240000300800 */
[----:B---3--:R-:W-:-:S02]  /*63b30*/  IMAD.MOV.U32 R26, RZ, RZ, R21 ;  /* 0x000000ffff1a7224 */ /* 0x008fc400078e0015 */
[----:B------:R-:W-:-:S05]  /*63b40*/  IMAD.MOV.U32 R27, RZ, RZ, R20 ;  /* 0x000000ffff1b7224 */ /* 0x000fca00078e0014 */
[----:B------:R-:W-:Y:S04]  /*63b50*/  STL.64 [R1+0x2f60], R26 ;  /* 0x002f601a01007387 */ /* 0x000fe80000100a00 */
[----:B----4-:R-:W-:Y:S01]  /*63b60*/  STL.64 [R1+0x2ee8], R14 ;  /* 0x002ee80e01007387 */ /* 0x010fe20000100a00 */
        /* <DEDUP_REMOVED lines=48> */
[----:B------:R-:W4:Y:S02]  /*63e70*/  LDL.LU R4, [R1+0x2f88] ;  /* 0x002f880001047983 */ /* 0x000f240000300800 */
[----:B------:R-:W-:Y:S01]  /*63e80*/  IMAD.MOV.U32 R26, RZ, RZ, R9 ;  /* 0x000000ffff1a7224 */ /* 0x000fe200078e0009 */
[----:B---3--:R-:W-:Y:S01]  /*63e90*/  HMMA.16816.F32.BF16 R16, R16, R6, R20 ;  /* 0x000000061010723c */ /* 0x008fe20000041814 */
[----:B------:R-:W2:Y:S01]  /*63ea0*/  LDL.LU.64 R22, [R1+0x2f80] ;  /* 0x002f800001167983 */ /* 0x000ea20000300a00 */
[----:B------:R-:W2:Y:S11]  /*63eb0*/  LDL.LU.64 R20, [R1+0x2f78] ;  /* 0x002f780001147983 */ /* 0x000eb60000300a00 */
[----:B------:R-:W-:Y:S10]  /*63ec0*/  @!UPT UIADD3 URZ, URZ, URZ, URZ ;  /* 0x0000003f3f3ff290 */ /* 0x000ff4000fffe03f */
        /* <DEDUP_REMOVED lines=42> */
[----:B----4-:R-:W-:-:S07]  /*64170*/  IMAD.MOV.U32 R18, RZ, RZ, R4 ;  /* 0x000000ffff127224 */ /* 0x010fce00078e0004 */
        /* <DEDUP_REMOVED lines=58> */
[C---:B---3--:R-:W-:Y:S01]  /*64520*/  HMMA.16816.F32.BF16 R16, R20.reuse, R6, R16 ;  /* 0x000000061410723c */ /* 0x048fe20000041810 */
[----:B------:R-:W3:Y:S11]  /*64530*/  LDL.LU R4, [R1+0x12b0] ;  /* 0x0012b00001047983 */ /* 0x000ef60000300800 */
[----:B------:R-:W-:Y:S11]  /*64540*/  @!UPT UIADD3 URZ, URZ, URZ, URZ ;  /* 0x0000003f3f3ff290 */ /* 0x000ff6000fffe03f */
[----:B------:R-:W-:Y:S01]  /*64550*/  STL.64 [R1+0x3d0], R16 ;  /* 0x0003d01001007387 */ /* 0x000fe20000100a00 */
[----:B------:R2:W-:Y:S02]  /*64560*/  STL.64 [R1+0x3d8], R18 ;  /* 0x0003d81201007387 */ /* 0x0005e40000100a00 */
[----:B------:R-:W3:Y:S02]  /*64570*/  LDL.LU R5, [R1+0x12b4] ;  /* 0x0012b40001057983 */ /* 0x000ee40000300800 */
[----:B------:R-:W3:Y:S01]  /*64580*/  LDL.LU R6, [R1+0x12b8] ;  /* 0x0012b80001067983 */ /* 0x000ee20000300800 */
[----:B------:R-:W3:Y:S01]  /*64590*/  LDL.LU R7, [R1+0x12bc] ;  /* 0x0012bc0001077983 */ /* 0x000ee20000300800 */
[C---:B--2---:R-:W-:Y:S03]  /*645a0*/  HMMA.16816.F32.BF16 R16, R20.reuse, R14, R24 ;  /* 0x0000000e1410723c */ /* 0x044fe60000041818 */
[----:B------:R-:W2:Y:S11]  /*645b0*/  LDL.LU R24, [R1+0x1140] ;  /* 0x0011400001187983 */ /* 0x000eb60000300800 */
[----:B------:R-:W-:Y:S09]  /*645c0*/  @!UPT UIADD3 URZ, URZ, URZ, URZ ;  /* 0x0000003f3f3ff290 */ /* 0x000ff2000fffe03f */
[----:B------:R-:W-:Y:S01]  /*645d0*/  STL.64 [R1+0x3c0], R16 ;  /* 0x0003c01001007387 */ /* 0x000fe20000100a00 */
[----:B------:R-:W-:Y:S02]  /*645e0*/  STL.64 [R1+0x3c8], R18 ;  /* 0x0003c81201007387 */ /* 0x000fe40000100a00 */
[----:B------:R-:W2:Y:S02]  /*645f0*/  LDL.LU R25, [R1+0x1144] ;  /* 0x0011440001197983 */ /* 0x000ea40000300800 */
[----:B------:R-:W2:Y:S01]  /*64600*/  LDL.LU R26, [R1+0x1148] ;  /* 0x00114800011a7983 */ /* 0x000ea20000300800 */
[----:B------:R-:W2:Y:S01]  /*64610*/  LDL.LU R27, [R1+0x114c] ;  /* 0x00114c00011b7983 */ /* 0x000ea20000300800 */
[----:B------:R0:W-:Y:S03]  /*64620*/  STL.64 [R1+0x2db0], R14 ;  /* 0x002db00e01007387 */ /* 0x0001e60000100a00 */
[----:B0-----:R-:W4:Y:S04]  /*64630*/  LDL.64 R14, [R1+0x98] ;  /* 0x00009800010e7983 */ /* 0x001f280000100a00 */
[----:B----4-:R0:W-:Y:S01]  /*64640*/  STL.64 [R1+0x2df0], R14 ;  /* 0x002df00e01007387 */ /* 0x0101e20000100a00 */
[----:B------:R-:W4:Y:S02]  /*64650*/  LDL.LU R12, [R1+0x1100] ;  /* 0x00110000010c7983 */ /* 0x000f240000300800 */
[----:B------:R-:W4:Y:S01]  /*64660*/  LDL.LU R13, [R1+0x1104] ;  /* 0x00110400010d7983 */ /* 0x000f220000300800 */
[----:B0-----:R-:W2:Y:S01]  /*64670*/  LDL.LU R14, [R1+0x1108] ;  /* 0x00110800010e7983 */ /* 0x001ea20000300800 */
[----:B------:R-:W2:Y:S02]  /*64680*/  LDL.LU R15, [R1+0x110c] ;  /* 0x00110c00010f7983 */ /* 0x000ea40000300800 */
[----:B------:R-:W3:Y:S02]  /*64690*/  LDL.LU R16, [R1+0x1290] ;  /* 0x0012900001107983 */ /* 0x000ee40000300800 */
[----:B------:R-:W3:Y:S01]  /*646a0*/  LDL.LU R17, [R1+0x1294] ;  /* 0x0012940001117983 */ /* 0x000ee20000300800 */
[----:B------:R-:W3:Y:S01]  /*646b0*/  LDL.LU R18, [R1+0x1298] ;  /* 0x0012980001127983 */ /* 0x000ee20000300800 */
[----:B------:R-:W3:Y:S03]  /*646c0*/  LDL.LU R19, [R1+0x129c] ;  /* 0x00129c0001137983 */ /* 0x000ee60000300800 */
[----:B--2---:R0:W-:Y:S01]  /*646d0*/  STL.64 [R1+0x2e00], R14 ;  /* 0x002e000e01007387 */ /* 0x0041e20000100a00 */
[----:B----4-:R-:W-:Y:S03]  /*646e0*/  STL.64 [R1+0x2df8], R12 ;  /* 0x002df80c01007387 */ /* 0x010fe60000100a00 */
[----:B0-----:R-:W2:Y:S01]  /*646f0*/  LDL.64 R14, [R1+0xd8] ;  /* 0x0000d800010e7983 */ /* 0x001ea20000100a00 */
[----:B---3--:R-:W-:Y:S03]  /*64700*/  HMMA.16816.F32.BF16 R4, R20, R10, R4 ;  /* 0x0000000a1404723c */ /* 0x008fe60000041804 */
[----:B--2---:R0:W-:Y:S02]  /*64710*/  STL.64 [R1+0x2e10], R14 ;  /* 0x002e100e01007387 */ /* 0x0041e40000100a00 */
[----:B0-----:R-:W-:-:S02]  /*64720*/  IMAD.MOV.U32 R14, RZ, RZ, R9 ;  /* 0x000000ffff0e7224 */ /* 0x001fc400078e0009 */
[----:B------:R-:W-:-:S05]  /*64730*/  IMAD.MOV.U32 R15, RZ, RZ, R3 ;  /* 0x000000ffff0f7224 */ /* 0x000fca00078e0003 */
[----:B------:R0:W-:Y:S01]  /*64740*/  STL.64 [R1+0x2e28], R14 ;  /* 0x002e280e01007387 */ /* 0x0001e20000100a00 */
[----:B------:R-:W2:Y:S02]  /*64750*/  LDL.LU R12, [R1+0x1130] ;  /* 0x00113000010c7983 */ /* 0x000ea40000300800 */
[----:B------:R-:W2:Y:S01]  /*64760*/  LDL.LU R13, [R1+0x1134] ;  /* 0x00113400010d7983 */ /* 0x000ea20000300800 */
[----:B0-----:R-:W3:Y:S01]  /*64770*/  LDL.LU R14, [R1+0x1138] ;  /* 0x00113800010e7983 */ /* 0x001ee20000300800 */
[----:B------:R-:W3:Y:S03]  /*64780*/  LDL.LU R15, [R1+0x113c] ;  /* 0x00113c00010f7983 */ /* 0x000ee60000300800 */
[----:B---3--:R0:W-:Y:S01]  /*64790*/  STL.64 [R1+0x2e40], R14 ;  /* 0x002e400e01007387 */ /* 0x0081e20000100a00 */
[----:B--2---:R-:W-:Y:S03]  /*647a0*/  STL.64 [R1+0x2e38], R12 ;  /* 0x002e380c01007387 */ /* 0x004fe60000100a00 */
[----:B0-----:R-:W2:Y:S01]  /*647b0*/  LDL.64 R14, [R1+0x108] ;  /* 0x00010800010e7983 */ /* 0x001ea20000100a00 */
[----:B------:R-:W-:Y:S02]  /*647c0*/  STL.64 [R1+0x3b0], R4 ;  /* 0x0003b00401007387 */ /* 0x000fe40000100a00 */
[----:B------:R0:W-:Y:S02]  /*647d0*/  STL.64 [R1+0x3b8], R6 ;  /* 0x0003b80601007387 */ /* 0x0001e40000100a00 */
[----:B0-----:R-:W3:Y:S01]  /*647e0*/  LDL.LU.64 R6, [R1+0x2e58] ;  /* 0x002e580001067983 */ /* 0x001ee20000300a00 */
[----:B------:R-:W-:Y:S02]  /*647f0*/  STL [R1+0x2d58], R10 ;  /* 0x002d580a01007387 */ /* 0x000fe40000100800 */
[----:B------:R0:W-:Y:S02]  /*64800*/  STL [R1+0x2d40], R11 ;  /* 0x002d400b01007387 */ /* 0x0001e40000100800 */
[----:B------:R-:W-:Y:S01]  /*64810*/  STL [R1+0x2e30], R8 ;  /* 0x002e300801007387 */ /* 0x000fe20000100800 */
[----:B0-----:R-:W4:Y:S01]  /*64820*/  LDL.64 R10, [R1+0xf8] ;  /* 0x0000f800010a7983 */ /* 0x001f220000100a00 */
[----:B---3--:R-:W-:Y:S03]  /*64830*/  HMMA.16816.F32.BF16 R20, R20, R6, R24 ;  /* 0x000000061414723c */ /* 0x008fe60000041818 */
[----:B------:R-:W2:Y:S01]  /*64840*/  LDL.LU.64 R26, [R1+0x2e50] ;  /* 0x002e5000011a7983 */ /* 0x000ea20000300a00 */
[----:B------:R-:W2:Y:S02]  /*64850*/  LDL.LU.64 R24, [R1+0x2e48] ;  /* 0x002e480001187983 */ /* 0x000ea40000300a00 */
[----:B------:R0:W-:Y:S02]  /*64860*/  STL.64 [R1+0x2e08], R6 ;  /* 0x002e080601007387 */ /* 0x0001e40000100a00 */
[----:B------:R-:W3:Y:S11]  /*64870*/  LDL.LU R4, [R1+0x1110] ;  /* 0x0011100001047983 */ /* 0x000ef60000300800 */
[----:B------:R-:W-:Y:S04]  /*64880*/  @!UPT UIADD3 URZ, URZ, URZ, URZ ;  /* 0x0000003f3f3ff290 */ /* 0x000fe8000fffe03f */
[----:B------:R-:W-:Y:S01]  /*64890*/  STL.64 [R1+0x110], R20 ;  /* 0x0001101401007387 */ /* 0x000fe20000100a00 */
[----:B------:R-:W-:Y:S02]  /*648a0*/  STL.64 [R1+0x118], R22 ;  /* 0x0001181601007387 */ /* 0x000fe40000100a00 */
[----:B------:R-:W3:Y:S02]  /*648b0*/  LDL.LU R5, [R1+0x1114] ;  /* 0x0011140001057983 */ /* 0x000ee40000300800 */
[----:B0-----:R-:W3:Y:S01]  /*648c0*/  LDL.LU R6, [R1+0x1118] ;  /* 0x0011180001067983 */ /* 0x001ee20000300800 */
[----:B------:R-:W3:Y:S01]  /*648d0*/  LDL.LU R7, [R1+0x111c] ;  /* 0x00111c0001077983 */ /* 0x000ee20000300800 */
[----:B--2---:R-:W-:Y:S03]  /*648e0*/  HMMA.16816.F32.BF16 R16, R24, R14, R16 ;  /* 0x0000000e1810723c */ /* 0x004fe60000041810 */
[----:B---3--:R-:W-:Y:S01]  /*648f0*/  STL.64 [R1+0x2e20], R6 ;  /* 0x002e200601007387 */ /* 0x008fe20000100a00 */
        /* <DEDUP_REMOVED lines=8> */
[----:B------:R-:W3:Y:S05]  /*64980*/  LDL.LU R23, [R1+0x10fc] ;  /* 0x0010fc0001177983 */ /* 0x000eea0000300800 */
[----:B------:R0:W-:Y:S01]  /*64990*/  STL.64 [R1+0x15a0], R16 ;  /* 0x0015a01001007387 */ /* 0x0001e20000100a00 */
[----:B------:R-:W-:Y:S02]  /*649a0*/  STL.64 [R1+0x15a8], R18 ;  /* 0x0015a81201007387 */ /* 0x000fe40000100a00 */
[----:B0-----:R-:W-:-:S02]  /*649b0*/  IMAD.MOV.U32 R17, RZ, RZ, R14 ;  /* 0x000000ffff117224 */ /* 0x001fc400078e000e */
[----:B------:R-:W-:Y:S02]  /*649c0*/  IMAD.MOV.U32 R16, RZ, RZ, R15 ;  /* 0x000000ffff107224 */ /* 0x000fe400078e000f */
[----:B------:R-:W4:Y:S01]  /*649d0*/  LDL.LU.64 R14, [R1+0x2e40] ;  /* 0x002e4000010e7983 */ /* 0x000f220000300a00 */
[----:B------:R-:W4:Y:S02]  /*649e0*/  LDL.LU.64 R12, [R1+0x2e38] ;  /* 0x002e3800010c7983 */ /* 0x000f240000300a00 */
[----:B------:R-:W2:Y:S01]  /*649f0*/  LDL.LU R8, [R1+0x2e30] ;  /* 0x002e300001087983 */ /* 0x000ea20000300800 */
[----:B----4-:R-:W-:Y:S11]  /*64a00*/  HMMA.16816.F32.BF16 R12, R24, R10, R12 ;  /* 0x0000000a180c723c */ /* 0x010ff6000004180c */
[----:B------:R-:W-:Y:S11]  /*64a10*/  @!UPT UIADD3 URZ, URZ, URZ, URZ ;  /* 0x0000003f3f3ff290 */ /* 0x000ff6000fffe03f */
[----:B------:R-:W-:Y:S01]  /*64a20*/  @!UPT UIADD3 URZ, URZ, URZ, URZ ;  /* 0x0000003f3f3ff290 */ /* 0x000fe2000fffe03f */
[----:B------:R-:W-:Y:S01]  /*64a30*/  STL.64 [R1+0x1570], R12 ;  /* 0x0015700c01007387 */ /* 0x000fe20000100a00 */
[----:B------:R0:W-:Y:S03]  /*64a40*/  STL.64 [R1+0x1578], R14 ;  /* 0x0015780e01007387 */ /* 0x0001e60000100a00 */
[----:B0-----:R-:W2:Y:S01]  /*64a50*/  LDL.LU.64 R14, [R1+0x2e28] ;  /* 0x002e2800010e7983 */ /* 0x001ea20000300a00 */
[----:B------:R-:W-:Y:S02]  /*64a60*/  IMAD.MOV.U32 R9, RZ, RZ, R12 ;  /* 0x000000ffff097224 */ /* 0x000fe400078e000c */
[----:B------:R-:W-:Y:S02]  /*64a70*/  IMAD.MOV.U32 R19, RZ, RZ, R10 ;  /* 0x000000ffff137224 */ /* 0x000fe400078e000a */
[----:B------:R-:W-:-:S05]  /*64a80*/  IMAD.MOV.U32 R18, RZ, RZ, R11 ;  /* 0x000000ffff127224 */ /* 0x000fca00078e000b */
[----:B------:R0:W-:Y:S01]  /*64a90*/  STL.64 [R1+0x2d50], R18 ;  /* 0x002d501201007387 */ /* 0x0001e20000100a00 */
[----:B------:R-:W-:Y:S03]  /*64aa0*/  STL.64 [R1+0x2d48], R16 ;  /* 0x002d481001007387 */ /* 0x000fe60000100a00 */
[----:B0-----:R-:W4:Y:S01]  /*64ab0*/  LDL.64 R18, [R1+0xa8] ;  /* 0x0000a80001127983 */ /* 0x001f220000100a00 */
[----:B------:R-:W-:Y:S01]  /*64ac0*/  STL [R1+0x2398], R9 ;  /* 0x0023980901007387 */ /* 0x000fe20000100800 */
        /* <DEDUP_REMOVED lines=14> */
[----:B------:R-:W4:Y:S02]  /*64bb0*/  LDL.LU.64 R14, [R1+0x2e00] ;  /* 0x002e0000010e7983 */ /* 0x000f240000300a00 */
[----:B------:R-:W4:Y:S02]  /*64bc0*/  LDL.LU.64 R12, [R1+0x2df8] ;  /* 0x002df800010c7983 */ /* 0x000f240000300a00 */
        /* <DEDUP_REMOVED lines=8> */
[----:B------:R-:W-:Y:S02]  /*64c50*/  IMAD.MOV.U32 R29, RZ, RZ, R19 ;  /* 0x000000ffff1d7224 */ /* 0x000fe400078e0013 */
[----:B---3--:R-:W-:Y:S01]  /*64c60*/  HMMA.16816.F32.BF16 R16, R24, R14, R20 ;  /* 0x0000000e1810723c */ /* 0x008fe20000041814 */
[----:B------:R-:W-:-:S02]  /*64c70*/  IMAD.MOV.U32 R5, RZ, RZ, R14 ;  /* 0x000000ffff057224 */ /* 0x000fc400078e000e */
[----:B------:R-:W-:Y:S01]  /*64c80*/  IMAD.MOV.U32 R4, RZ, RZ, R15 ;  /* 0x000000ffff047224 */ /* 0x000fe200078e000f */
[----:B------:R-:W0:Y:S11]  /*64c90*/  LDSM.16.MT88.4 R20, [R8+0x16100] ;  /* 0x016100000814783b */ /* 0x000e360000004200 */
[----:B------:R-:W-:Y:S08]  /*64ca0*/  @!UPT UIADD3 URZ, URZ, URZ, URZ ;  /* 0x0000003f3f3ff290 */ /* 0x000ff0000fffe03f */
[----:B------:R1:W-:Y:S01]  /*64cb0*/  STL.64 [R1+0x2d0], R16 ;  /* 0x0002d01001007387 */ /* 0x0003e20000100a00 */
[----:B------:R3:W-:Y:S03]  /*64cc0*/  STL.64 [R1+0x2d8], R18 ;  /* 0x0002d81201007387 */ /* 0x0007e60000100a00 */
[----:B-1----:R-:W4:Y:S01]  /*64cd0*/  LDL.LU R16, [R1+0x1470] ;  /* 0x0014700001107983 */ /* 0x002f220000300800 */
[----:B------:R-:W4:Y:S02]  /*64ce0*/  LDL.LU R17, [R1+0x1474] ;  /* 0x0014740001117983 */ /* 0x000f240000300800 */
[----:B---3--:R-:W3:Y:S02]  /*64cf0*/  LDL.LU R18, [R1+0x1478] ;  /* 0x0014780001127983 */ /* 0x008ee40000300800 */
[----:B------:R-:W3:Y:S02]  /*64d00*/  LDL.LU R19, [R1+0x147c] ;  /* 0x00147c0001137983 */ /* 0x000ee40000300800 */
[----:B---3--:R1:W-:Y:S01]  /*64d10*/  STL.64 [R1+0x2d68], R18 ;  /* 0x002d681201007387 */ /* 0x0083e20000100a00 */
[----:B----4-:R3:W-:Y:S03]  /*64d20*/  STL.64 [R1+0x2d60], R16 ;  /* 0x002d601001007387 */ /* 0x0107e60000100a00 */
[----:B-1----:R-:W4:Y:S04]  /*64d30*/  LDL.64 R18, [R1+0x8] ;  /* 0x0000080001127983 */ /* 0x002f280000100a00 */
[----:B----4-:R1:W-:Y:S01]  /*64d40*/  STL.64 [R1+0x2d80], R18 ;  /* 0x002d801201007387 */ /* 0x0103e20000100a00 */
[----:B---3--:R-:W3:Y:S02]  /*64d50*/  LDL.LU R16, [R1+0x1490] ;  /* 0x0014900001107983 */ /* 0x008ee40000300800 */
[----:B------:R-:W3:Y:S01]  /*64d60*/  LDL.LU R17, [R1+0x1494] ;  /* 0x0014940001117983 */ /* 0x000ee20000300800 */
[----:B-1----:R-:W4:Y:S01]  /*64d70*/  LDL.LU R18, [R1+0x1498] ;  /* 0x0014980001127983 */ /* 0x002f220000300800 */
[----:B------:R-:W4:Y:S02]  /*64d80*/  LDL.LU R19, [R1+0x149c] ;  /* 0x00149c0001137983 */ /* 0x000f240000300800 */
[----:B------:R-:W2:Y:S02]  /*64d90*/  LDL.LU R12, [R1+0x14b0] ;  /* 0x0014b000010c7983 */ /* 0x000ea40000300800 */
[----:B------:R-:W2:Y:S01]  /*64da0*/  LDL.LU R13, [R1+0x14b4] ;  /* 0x0014b400010d7983 */ /* 0x000ea20000300800 */
[----:B------:R-:W2:Y:S01]  /*64db0*/  LDL.LU R14, [R1+0x14b8] ;  /* 0x0014b800010e7983 */ /* 0x000ea20000300800 */
[----:B------:R-:W2:Y:S03]  /*64dc0*/  LDL.LU R15, [R1+0x14bc] ;  /* 0x0014bc00010f7983 */ /* 0x000ea60000300800 */
[----:B--2---:R1:W-:Y:S01]  /*64dd0*/  STL.64 [R1+0x2dc0], R14 ;  /* 0x002dc00e01007387 */ /* 0x0043e20000100a00 */
[----:B------:R-:W-:Y:S03]  /*64de0*/  STL.64 [R1+0x2db8], R12 ;  /* 0x002db80c01007387 */ /* 0x000fe60000100a00 */
[----:B-1----:R-:W2:Y:S04]  /*64df0*/  LDL.64 R14, [R1+0x48] ;  /* 0x00004800010e7983 */ /* 0x002ea80000100a00 */
[----:B--2---:R1:W-:Y:S04]  /*64e00*/  STL.64 [R1+0x2dd0], R14 ;  /* 0x002dd00e01007387 */ /* 0x0043e80000100a00 */
[----:B-1----:R-:W2:Y:S04]  /*64e10*/  LDL.64 R14, [R1+0x58] ;  /* 0x00005800010e7983 */ /* 0x002ea80000100a00 */
[----:B--2---:R1:W-:Y:S04]  /*64e20*/  STL.64 [R1+0x2de8], R14 ;  /* 0x002de80e01007387 */ /* 0x0043e80000100a00 */
[----:B-1----:R-:W2:Y:S01]  /*64e30*/  LDL.64 R14, [R1+0x68] ;  /* 0x00006800010e7983 */ /* 0x002ea20000100a00 */
[----:B----4-:R1:W-:Y:S02]  /*64e40*/  STL.64 [R1+0x2d90], R18 ;  /* 0x002d901201007387 */ /* 0x0103e40000100a00 */
[----:B---3--:R-:W-:Y:S01]  /*64e50*/  STL.64 [R1+0x2d88], R16 ;  /* 0x002d881001007387 */ /* 0x008fe20000100a00 */
[----:B-1----:R-:W3:Y:S04]  /*64e60*/  LDL.64 R18, [R1+0x28] ;  /* 0x0000280001127983 */ /* 0x002ee80000100a00 */
[----:B---3--:R1:W-:Y:S04]  /*64e70*/  STL.64 [R1+0x2da8], R18 ;  /* 0x002da81201007387 */ /* 0x0083e80000100a00 */
[----:B-1----:R-:W3:Y:S04]  /*64e80*/  LDL.64 R18, [R1+0x38] ;  /* 0x0000380001127983 */ /* 0x002ee80000100a00 */
        /* <DEDUP_REMOVED lines=12> */
[----:B------:R1:W-:Y:S03]  /*64f50*/  STL.64 [R1+0x2d30], R4 ;  /* 0x002d300401007387 */ /* 0x0003e60000100a00 */
[----:B-1----:R-:W2:Y:S01]  /*64f60*/  LDL.LU R4, [R1+0x14e0] ;  /* 0x0014e00001047983 */ /* 0x002ea20000300800 */
[----:B------:R-:W2:Y:S02]  /*64f70*/  LDL.LU R5, [R1+0x14e4] ;  /* 0x0014e40001057983 */ /* 0x000ea40000300800 */
[----:B------:R-:W2:Y:S02]  /*64f80*/  LDL.LU R6, [R1+0x14e8] ;  /* 0x0014e80001067983 */ /* 0x000ea40000300800 */
[----:B------:R-:W2:Y:S01]  /*64f90*/  LDL.LU R7, [R1+0x14ec] ;  /* 0x0014ec0001077983 */ /* 0x000ea20000300800 */
[----:B------:R-:W-:Y:S01]  /*64fa0*/  STL [R1+0x2da0], R11 ;  /* 0x002da00b01007387 */ /* 0x000fe20000100800 */
[----:B------:R1:W-:Y:S03]  /*64fb0*/  STL.64 [R1+0x2d98], R8 ;  /* 0x002d980801007387 */ /* 0x0003e60000100a00 */
[----:B-1----:R-:W4:Y:S01]  /*64fc0*/  LDL.LU R8, [R1+0x14a0] ;  /* 0x0014a00001087983 */ /* 0x002f220000300800 */
[----:B------:R-:W4:Y:S02]  /*64fd0*/  LDL.LU R9, [R1+0x14a4] ;  /* 0x0014a40001097983 */ /* 0x000f240000300800 */
[----:B------:R-:W4:Y:S02]  /*64fe0*/  LDL.LU R10, [R1+0x14a8] ;  /* 0x0014a800010a7983 */ /* 0x000f240000300800 */
[----:B------:R-:W4:Y:S01]  /*64ff0*/  LDL.LU R11, [R1+0x14ac] ;  /* 0x0014ac00010b7983 */ /* 0x000f220000300800 */
[----:B0-----:R-:W-:Y:S01]  /*65000*/  STL.64 [R1+0x2bf8], R22 ;  /* 0x002bf81601007387 */ /* 0x001fe20000100a00 */
        /* <DEDUP_REMOVED lines=9> */
[----:B------:R0:W-:Y:S02]  /*650a0*/  STL.64 [R1+0x2c0], R4 ;  /* 0x0002c00401007387 */ /* 0x0001e40000100a00 */
[----:B------:R1:W-:Y:S02]  /*650b0*/  STL.64 [R1+0x2c8], R6 ;  /* 0x0002c80601007387 */ /* 0x0003e40000100a00 */
[----:B0-----:R-:W-:Y:S02]  /*650c0*/  IMAD.MOV.U32 R5, RZ, RZ, R14 ;  /* 0x000000ffff057224 */ /* 0x001fe400078e000e */
[----:B------:R-:W-:Y:S02]  /*650d0*/  IMAD.MOV.U32 R4, RZ, RZ, R15 ;  /* 0x000000ffff047224 */ /* 0x000fe400078e000f */
[----:B------:R-:W2:Y:S02]  /*650e0*/  LDL.LU.64 R14, [R1+0x2de8] ;  /* 0x002de800010e7983 */ /* 0x000ea40000300a00 */
[----:B--2---:R-:W-:Y:S01]  /*650f0*/  HMMA.16816.F32.BF16 R16, R24, R14, R16 ;  /* 0x0000000e1810723c */ /* 0x004fe20000041810 */
[----:B-1----:R-:W-:-:S02]  /*65100*/  IMAD.MOV.U32 R7, RZ, RZ, R14 ;  /* 0x000000ffff077224 */ /* 0x002fc400078e000e */
        /* <DEDUP_REMOVED lines=22> */
[----:B------:R-:W-:Y:S02]  /*65270*/  IMAD.MOV.U32 R23, RZ, RZ, R0 ;  /* 0x000000ffff177224 */ /* 0x000fe400078e0000 */
[----:B------:R-:W3:Y:S01]  /*65280*/  LDL R0, [R1+0x234c] ;  /* 0x00234c0001007983 */ /* 0x000ee20000100800 */
        /* <DEDUP_REMOVED lines=18> */
[----:B------:R-:W2:Y:S02]  /*653b0*/  LDL.LU.64 R16, [R1+0x2d88] ;  /* 0x002d880001107983 */ /* 0x000ea40000300a00 */
[----:B------:R-:W-:-:S07]  /*653c0*/  IMAD.MOV.U32 R22, RZ, RZ, R2 ;  /* 0x000000ffff167224 */ /* 0x000fce00078e0002 */
        /* <DEDUP_REMOVED lines=19> */
[----:B------:R-:W3:Y:S01]  /*65500*/  LDL.LU R28, [R1+0x2d5c] ;  /* 0x002d5c00011c7983 */ /* 0x000ee20000300800 */
[----:B------:R-:W3:Y:S03]  /*65510*/  LDL.LU R10, [R1+0x2d58] ;  /* 0x002d5800010a7983 */ /* 0x000ee60000300800 */
[----:B------:R0:W-:Y:S02]  /*65520*/  STL.64 [R1+0x2c38], R22 ;  /* 0x002c381601007387 */ /* 0x0001e40000100a00 */
[----:B0-----:R-:W-:Y:S02]  /*65530*/  IMAD.MOV.U32 R22, RZ, RZ, R13 ;  /* 0x000000ffff167224 */ /* 0x001fe400078e000d */
        /* <DEDUP_REMOVED lines=8> */
[----:B------:R-:W-:Y:S02]  /*655c0*/  STL.64 [R1+0x2c50], R22 ;  /* 0x002c501601007387 */ /* 0x000fe40000100a00 */
[----:B------:R0:W-:Y:S01]  /*655d0*/  STL.64 [R1+0x2c18], R14 ;  /* 0x002c180e01007387 */ /* 0x0001e20000100a00 */
[----:B------:R-:W2:Y:S01]  /*655e0*/  LDL.LU R12, [R1+0x1020] ;  /* 0x00102000010c7983 */ /* 0x000ea20000300800 */
[----:B------:R-:W2:Y:S03]  /*655f0*/  LDL.LU R13, [R1+0x1024] ;  /* 0x00102400010d7983 */ /* 0x000ea60000300800 */
[----:B0-----:R-:W2:Y:S01]  /*65600*/  LDL.LU R14, [R1+0x1028] ;  /* 0x00102800010e7983 */ /* 0x001ea20000300800 */
        /* <DEDUP_REMOVED lines=13> */
[----:B---3--:R-:W-:Y:S02]  /*656e0*/  IMAD.MOV.U32 R22, RZ, RZ, R5 ;  /* 0x000000ffff167224 */ /* 0x008fe400078e0005 */
[----:B------:R-:W-:Y:S01]  /*656f0*/  IMAD.MOV.U32 R23, RZ, RZ, R4 ;  /* 0x000000ffff177224 */ /* 0x000fe200078e0004 */
[----:B--2---:R-:W-:Y:S01]  /*65700*/  STL.64 [R1+0x2c48], R14 ;  /* 0x002c480e01007387 */ /* 0x004fe20000100a00 */
[----:B------:R0:W-:Y:S03]  /*65710*/  STL.64 [R1+0x2c40], R12 ;  /* 0x002c400c01007387 */ /* 0x0001e60000100a00 */
        /* <DEDUP_REMOVED lines=11> */
[----:B----4-:R-:W-:-:S02]  /*657d0*/  IMAD.MOV.U32 R22, RZ, RZ, R11 ;  /* 0x000000ffff167224 */ /* 0x010fc400078e000b */
[----:B------:R-:W-:Y:S01]  /*657e0*/  IMAD.MOV.U32 R23, RZ, RZ, R29 ;  /* 0x000000ffff177224 */ /* 0x000fe200078e001d */
[----:B------:R-:W2:Y:S04]  /*657f0*/  LDL.LU R11, [R1+0x2d40] ;  /* 0x002d4000010b7983 */ /* 0x000ea80000300800 */
[----:B------:R0:W-:Y:S01]  /*65800*/  STL.64 [R1+0x2cc0], R22 ;  /* 0x002cc01601007387 */ /* 0x0001e20000100a00 */
[----:B---3--:R-:W-:Y:S02]  /*65810*/  STL.64 [R1+0x2c60], R14 ;  /* 0x002c600e01007387 */ /* 0x008fe40000100a00 */
[----:B------:R1:W-:Y:S02]  /*65820*/  STL.64 [R1+0x2c58], R12 ;  /* 0x002c580c01007387 */ /* 0x0003e40000100a00 */
[----:B0-----:R-:W-:-:S02]  /*65830*/  IMAD.MOV.U32 R22, RZ, RZ, R28 ;  /* 0x000000ffff167224 */ /* 0x001fc400078e001c */
[----:B------:R-:W-:Y:S01]  /*65840*/  IMAD.MOV.U32 R23, RZ, RZ, R9 ;  /* 0x000000ffff177224 */ /* 0x000fe200078e0009 */
        /* <DEDUP_REMOVED lines=66> */
[----:B------:R-:W4:Y:S01]  /*65c70*/  LDL.LU.64 R4, [R1+0x2d30] ;  /* 0x002d300001047983 */ /* 0x000f220000300a00 */
        /* <DEDUP_REMOVED lines=103> */
[C---:B---3--:R-:W-:Y:S11]  /*662f0*/  HMMA.16816.F32.BF16 R24, R16.reuse, R6, R24 ;  /* 0x000000061018723c */ /* 0x048ff60000041818 */
[----:B------:R-:W-:Y:S11]  /*66300*/  @!UPT UIADD3 URZ, URZ, URZ, URZ ;  /* 0x0000003f3f3ff290 */ /* 0x000ff6000fffe03f */
[----:B------:R-:W-:Y:S01]  /*66310*/  @!UPT UIADD3 URZ, URZ, URZ, URZ ;  /* 0x0000003f3f3ff290 */ /* 0x000fe2000fffe03f */
[----:B------:R0:W-:Y:S01]  /*66320*/  STL.64 [R1+0x1440], R24 ;  /* 0x0014401801007387 */ /* 0x0001e20000100a00 */
[----:B------:R1:W-:Y:S03]  /*66330*/  STL.64 [R1+0x1448], R26 ;  /* 0x0014481a01007387 */ /* 0x0003e60000100a00 */
[----:B0-----:R-:W3:Y:S01]  /*66340*/  LDL.LU R24, [R1+0xfa0] ;  /* 0x000fa00001187983 */ /* 0x001ee20000300800 */
[----:B--2---:R-:W-:Y:S11]  /*66350*/  HMMA.16816.F32.BF16 R4, R16, R14, R20 ;  /* 0x0000000e1004723c */ /* 0x004ff60000041814 */
[----:B------:R-:W-:Y:S11]  /*66360*/  @!UPT UIADD3 URZ, URZ, URZ, URZ ;  /* 0x0000003f3f3ff290 */ /* 0x000ff6000fffe03f */
[----:B------:R-:W-:Y:S01]  /*66370*/  @!UPT UIADD3 URZ, URZ, URZ, URZ ;  /* 0x0000003f3f3ff290 */ /* 0x000fe2000fffe03f */
[----:B------:R0:W-:Y:S01]  /*66380*/  STL.64 [R1+0x1430], R4 ;  /* 0x0014300401007387 */ /* 0x0001e20000100a00 */
[----:B------:R2:W-:Y:S02]  /*66390*/  STL.64 [R1+0x1438], R6 ;  /* 0x0014380601007387 */ /* 0x0005e40000100a00 */
[----:B------:R-:W3:Y:S02]  /*663a0*/  LDL.LU R25, [R1+0xfa4] ;  /* 0x000fa40001197983 */ /* 0x000ee40000300800 */
[----:B-1----:R-:W4:Y:S01]  /*663b0*/  LDL.LU R26, [R1+0xfa8] ;  /* 0x000fa800011a7983 */ /* 0x002f220000300800 */
[----:B------:R-:W4:Y:S04]  /*663c0*/  LDL.LU R27, [R1+0xfac] ;  /* 0x000fac00011b7983 */ /* 0x000f280000300800 */
[----:B0-----:R-:W3:Y:S01]  /*663d0*/  LDL.LU R4, [R1+0xff0] ;  /* 0x000ff00001047983 */ /* 0x001ee20000300800 */
[----:B------:R-:W3:Y:S02]  /*663e0*/  LDL.LU R5, [R1+0xff4] ;  /* 0x000ff40001057983 */ /* 0x000ee40000300800 */
[----:B--2---:R-:W2:Y:S02]  /*663f0*/  LDL.LU R6, [R1+0xff8] ;  /* 0x000ff80001067983 */ /* 0x004ea40000300800 */
[----:B------:R-:W2:Y:S01]  /*66400*/  LDL.LU R7, [R1+0xffc] ;  /* 0x000ffc0001077983 */ /* 0x000ea20000300800 */
[----:B------:R-:W2:Y:S01]  /*66410*/  LDL.LU R20, [R1+0xfe0] ;  /* 0x000fe00001147983 */ /* 0x000ea20000300800 */
[----:B------:R-:W2:Y:S02]  /*66420*/  LDL.LU R21, [R1+0xfe4] ;  /* 0x000fe40001157983 */ /* 0x000ea40000300800 */
[----:B------:R-:W2:Y:S02]  /*66430*/  LDL.LU R22, [R1+0xfe8] ;  /* 0x000fe80001167983 */ /* 0x000ea40000300800 */
[----:B------:R-:W2:Y:S01]  /*66440*/  LDL.LU R23, [R1+0xfec] ;  /* 0x000fec0001177983 */ /* 0x000ea20000300800 */
[----:B----4-:R0:W-:Y:S01]  /*66450*/  STL.64 [R1+0x2bc0], R26 ;  /* 0x002bc01a01007387 */ /* 0x0101e20000100a00 */
[----:B---3--:R-:W-:Y:S02]  /*66460*/  STL.64 [R1+0x2bb8], R24 ;  /* 0x002bb81801007387 */ /* 0x008fe40000100a00 */
[----:B0-----:R-:W-:-:S02]  /*66470*/  IMAD.MOV.U32 R26, RZ, RZ, R3 ;  /* 0x000000ffff1a7224 */ /* 0x001fc400078e0003 */
[----:B------:R-:W-:-:S05]  /*66480*/  IMAD.MOV.U32 R27, RZ, RZ, R2 ;  /* 0x000000ffff1b7224 */ /* 0x000fca00078e0002 */
[----:B------:R0:W-:Y:S04]  /*66490*/  STL.64 [R1+0x2bd0], R26 ;  /* 0x002bd01a01007387 */ /* 0x0001e80000100a00 */
[----:B0-----:R-:W3:Y:S04]  /*664a0*/  LDL.64 R26, [R1+0xf8] ;  /* 0x0000f800011a7983 */ /* 0x001ee80000100a00 */
[----:B---3--:R0:W-:Y:S04]  /*664b0*/  STL.64 [R1+0x2bd8], R26 ;  /* 0x002bd81a01007387 */ /* 0x0081e80000100a00 */
[----:B0-----:R-:W3:Y:S01]  /*664c0*/  LDL.64 R26, [R1+0x108] ;  /* 0x00010800011a7983 */ /* 0x001ee20000100a00 */
[----:B------:R0:W-:Y:S02]  /*664d0*/  STL.64 [R1+0x2ba0], R14 ;  /* 0x002ba00e01007387 */ /* 0x0001e40000100a00 */
[----:B------:R-:W4:Y:S02]  /*664e0*/  LDL.LU R12, [R1+0xf90] ;  /* 0x000f9000010c7983 */ /* 0x000f240000300800 */
[----:B------:R-:W4:Y:S01]  /*664f0*/  LDL.LU R13, [R1+0xf94] ;  /* 0x000f9400010d7983 */ /* 0x000f220000300800 */
[----:B0-----:R-:W2:Y:S01]  /*66500*/  LDL.LU R14, [R1+0xf98] ;  /* 0x000f9800010e7983 */ /* 0x001ea20000300800 */
[----:B------:R-:W2:Y:S03]  /*66510*/  LDL.LU R15, [R1+0xf9c] ;  /* 0x000f9c00010f7983 */ /* 0x000ea60000300800 */
[----:B--2---:R0:W-:Y:S01]  /*66520*/  STL.64 [R1+0x2bb0], R14 ;  /* 0x002bb00e01007387 */ /* 0x0041e20000100a00 */
[----:B----4-:R1:W-:Y:S03]  /*66530*/  STL.64 [R1+0x2ba8], R12 ;  /* 0x002ba80c01007387 */ /* 0x0103e60000100a00 */
[----:B0-----:R-:W2:Y:S01]  /*66540*/  LDL.64 R14, [R1+0xd8] ;  /* 0x0000d800010e7983 */ /* 0x001ea20000100a00 */
[C---:B------:R-:W-:Y:S03]  /*66550*/  HMMA.16816.F32.BF16 R4, R16.reuse, R10, R4 ;  /* 0x0000000a1004723c */ /* 0x040fe60000041804 */
[----:B--2---:R0:W-:Y:S01]  /*66560*/  STL.64 [R1+0x2bc8], R14 ;  /* 0x002bc80e01007387 */ /* 0x0041e20000100a00 */
[----:B-1----:R-:W2:Y:S02]  /*66570*/  LDL.LU R12, [R1+0xfb0] ;  /* 0x000fb000010c7983 */ /* 0x002ea40000300800 */
[----:B------:R-:W2:Y:S01]  /*66580*/  LDL.LU R13, [R1+0xfb4] ;  /* 0x000fb400010d7983 */ /* 0x000ea20000300800 */
[----:B0-----:R-:W4:Y:S01]  /*66590*/  LDL.LU R14, [R1+0xfb8] ;  /* 0x000fb800010e7983 */ /* 0x001f220000300800 */
[----:B------:R-:W4:Y:S03]  /*665a0*/  LDL.LU R15, [R1+0xfbc] ;  /* 0x000fbc00010f7983 */ /* 0x000f260000300800 */
[----:B----4-:R-:W-:Y:S01]  /*665b0*/  STL.64 [R1+0x2be8], R14 ;  /* 0x002be80e01007387 */ /* 0x010fe20000100a00 */
[----:B--2---:R0:W-:Y:S03]  /*665c0*/  STL.64 [R1+0x2be0], R12 ;  /* 0x002be00c01007387 */ /* 0x0041e60000100a00 */
[----:B0-----:R-:W2:Y:S01]  /*665d0*/  LDL.LU R12, [R1+0xfd0] ;  /* 0x000fd000010c7983 */ /* 0x001ea20000300800 */
[----:B------:R-:W2:Y:S02]  /*665e0*/  LDL.LU R13, [R1+0xfd4] ;  /* 0x000fd400010d7983 */ /* 0x000ea40000300800 */
[----:B------:R-:W2:Y:S02]  /*665f0*/  LDL.LU R14, [R1+0xfd8] ;  /* 0x000fd800010e7983 */ /* 0x000ea40000300800 */
[----:B------:R-:W2:Y:S03]  /*66600*/  LDL.LU R15, [R1+0xfdc] ;  /* 0x000fdc00010f7983 */ /* 0x000ea60000300800 */
[----:B------:R-:W-:Y:S01]  /*66610*/  STL.64 [R1+0x1420], R4 ;  /* 0x0014200401007387 */ /* 0x000fe20000100a00 */
[----:B------:R0:W-:Y:S03]  /*66620*/  STL.64 [R1+0x1428], R6 ;  /* 0x0014280601007387 */ /* 0x0001e60000100a00 */
[----:B0-----:R-:W4:Y:S01]  /*66630*/  LDL.LU.64 R6, [R1+0x2c00] ;  /* 0x002c000001067983 */ /* 0x001f220000300a00 */
[----:B------:R0:W-:Y:S03]  /*66640*/  STL.64 [R1+0x2b50], R10 ;  /* 0x002b500a01007387 */ /* 0x0001e60000100a00 */
[----:B0-----:R-:W2:Y:S01]  /*66650*/  LDL.64 R10, [R1+0x98] ;  /* 0x00009800010a7983 */ /* 0x001ea20000100a00 */
[----:B----4-:R-:W-:Y:S03]  /*66660*/  HMMA.16816.F32.BF16 R16, R16, R6, R20 ;  /* 0x000000061010723c */ /* 0x010fe60000041814 */
[----:B------:R-:W2:Y:S01]  /*66670*/  LDL.LU.64 R22, [R1+0x2bf8] ;  /* 0x002bf80001167983 */ /* 0x000ea20000300a00 */
[----:B------:R-:W2:Y:S02]  /*66680*/  LDL.LU.64 R20, [R1+0x2bf0] ;  /* 0x002bf00001147983 */ /* 0x000ea40000300a00 */
[----:B---3--:R-:W-:-:S02]  /*66690*/  IMAD.MOV.U32 R3, RZ, RZ, R26 ;  /* 0x000000ffff037224 */ /* 0x008fc400078e001a */
[----:B------:R-:W-:Y:S11]  /*666a0*/  IMAD.MOV.U32 R2, RZ, RZ, R27 ;  /* 0x000000ffff027224 */ /* 0x000ff600078e001b */
[----:B------:R-:W-:Y:S04]  /*666b0*/  @!UPT UIADD3 URZ, URZ, URZ, URZ ;  /* 0x0000003f3f3ff290 */ /* 0x000fe8000fffe03f */
[----:B------:R0:W-:Y:S01]  /*666c0*/  STL.64 [R1+0x1120], R16 ;  /* 0x0011201001007387 */ /* 0x0001e20000100a00 */
[----:B------:R1:W-:Y:S03]  /*666d0*/  STL.64 [R1+0x1128], R18 ;  /* 0x0011281201007387 */ /* 0x0003e60000100a00 */
[----:B0-----:R-:W3:Y:S01]  /*666e0*/  LDL.LU R16, [R1+0xf80] ;  /* 0x000f800001107983 */ /* 0x001ee20000300800 */
[----:B------:R-:W3:Y:S02]  /*666f0*/  LDL.LU R17, [R1+0xf84] ;  /* 0x000f840001117983 */ /* 0x000ee40000300800 */
[----:B-1----:R-:W3:Y:S02]  /*66700*/  LDL.LU R18, [R1+0xf88] ;  /* 0x000f880001127983 */ /* 0x002ee40000300800 */
[----:B------:R-:W3:Y:S01]  /*66710*/  LDL.LU R19, [R1+0xf8c] ;  /* 0x000f8c0001137983 */ /* 0x000ee20000300800 */
[----:B------:R0:W-:Y:S01]  /*66720*/  STL [R1+0x2adc], R6 ;  /* 0x002adc0601007387 */ /* 0x0001e20000100800 */
[----:B------:R1:W-:Y:S02]  /*66730*/  STL [R1+0x2ad8], R7 ;  /* 0x002ad80701007387 */ /* 0x0003e40000100800 */
[----:B------:R-:W4:Y:S02]  /*66740*/  LDL.LU R4, [R1+0xfc0] ;  /* 0x000fc00001047983 */ /* 0x000f240000300800 */
[----:B------:R-:W4:Y:S01]  /*66750*/  LDL.LU R5, [R1+0xfc4] ;  /* 0x000fc40001057983 */ /* 0x000f220000300800 */
[----:B0-----:R-:W4:Y:S01]  /*66760*/  LDL.LU R6, [R1+0xfc8] ;  /* 0x000fc80001067983 */ /* 0x001f220000300800 */
[----:B-1----:R-:W4:Y:S01]  /*66770*/  LDL.LU R7, [R1+0xfcc] ;  /* 0x000fcc0001077983 */ /* 0x002f220000300800 */
[C---:B--2---:R-:W-:Y:S11]  /*66780*/  HMMA.16816.F32.BF16 R12, R20.reuse, R26, R12 ;  /* 0x0000001a140c723c */ /* 0x044ff6000004180c */
[----:B------:R-:W-:Y:S11]  /*66790*/  @!UPT UIADD3 URZ, URZ, URZ, URZ ;  /* 0x0000003f3f3ff290 */ /* 0x000ff6000fffe03f */
[----:B------:R-:W-:Y:S01]  /*667a0*/  @!UPT UIADD3 URZ, URZ, URZ, URZ ;  /* 0x0000003f3f3ff290 */ /* 0x000fe2000fffe03f */
[----:B------:R-:W-:Y:S01]  /*667b0*/  STL.64 [R1+0x1360], R12 ;  /* 0x0013600c01007387 */ /* 0x000fe20000100a00 */
[----:B------:R0:W-:Y:S03]  /*667c0*/  STL.64 [R1+0x1368], R14 ;  /* 0x0013680e01007387 */ /* 0x0001e60000100a00 */
[----:B0-----:R-:W2:Y:S01]  /*667d0*/  LDL.LU.64 R14, [R1+0x2be8] ;  /* 0x002be800010e7983 */ /* 0x001ea20000300a00 */
[----:B------:R-:W2:Y:S02]  /*667e0*/  LDL.LU.64 R12, [R1+0x2be0] ;  /* 0x002be000010c7983 */ /* 0x000ea40000300a00 */
[----:B------:R-:W4:Y:S02]  /*667f0*/  LDL.LU.64 R26, [R1+0x2bd8] ;  /* 0x002bd800011a7983 */ /* 0x000f240000300a00 */
[----:B------:R-:W-:Y:S01]  /*66800*/  STL [R1+0x2af4], R2 ;  /* 0x002af40201007387 */ /* 0x000fe20000100800 */
[----:B------:R-:W-:Y:S01]  /*66810*/  STL [R1+0x2af0], R3 ;  /* 0x002af00301007387 */ /* 0x000fe20000100800 */
[C---:B----4-:R-:W-:Y:S11]  /*66820*/  HMMA.16816.F32.BF16 R4, R20.reuse, R26, R4 ;  /* 0x0000001a1404723c */ /* 0x050ff60000041804 */
[----:B------:R-:W-:Y:S11]  /*66830*/  @!UPT UIADD3 URZ, URZ, URZ, URZ ;  /* 0x0000003f3f3ff290 */ /* 0x000ff6000fffe03f */
[----:B------:R-:W-:Y:S01]  /*66840*/  @!UPT UIADD3 URZ, URZ, URZ, URZ ;  /* 0x0000003f3f3ff290 */ /* 0x000fe2000fffe03f */
[----:B------:R0:W-:Y:S01]  /*66850*/  STL.64 [R1+0x1100], R4 ;  /* 0x0011000401007387 */ /* 0x0001e20000100a00 */
[----:B------:R1:W-:Y:S02]  /*66860*/  STL.64 [R1+0x1108], R6 ;  /* 0x0011080601007387 */ /* 0x0003e40000100a00 */
[----:B0-----:R-:W-:Y:S02]  /*66870*/  IMAD.MOV.U32 R5, RZ, RZ, R26 ;  /* 0x000000ffff057224 */ /* 0x001fe400078e001a */
[----:B------:R-:W-:Y:S02]  /*66880*/  IMAD.MOV.U32 R4, RZ, RZ, R27 ;  /* 0x000000ffff047224 */ /* 0x000fe400078e001b */
[----:B------:R-:W2:Y:S03]  /*66890*/  LDL.LU.64 R26, [R1+0x2bd0] ;  /* 0x002bd000011a7983 */ /* 0x000ea60000300a00 */
[----:B------:R-:W-:Y:S02]  /*668a0*/  STL [R1+0x2afc], R4 ;  /* 0x002afc0401007387 */ /* 0x000fe40000100800 */
[----:B------:R-:W-:Y:S02]  /*668b0*/  STL [R1+0x2af8], R5 ;  /* 0x002af80501007387 */ /* 0x000fe40000100800 */
[----:B-1----:R-:W4:Y:S01]  /*668c0*/  LDL.64 R6, [R1+0xa8] ;  /* 0x0000a80001067983 */ /* 0x002f220000100a00 */
[C---:B--2---:R-:W-:Y:S01]  /*668d0*/  HMMA.16816.F32.BF16 R24, R20.reuse, R26, R12 ;  /* 0x0000001a1418723c */ /* 0x044fe2000004180c */
[----:B------:R-:W2:Y:S11]  /*668e0*/  LDL.LU.64 R14, [R1+0x2bc8] ;  /* 0x002bc800010e7983 */ /* 0x000eb60000300a00 */
[----:B------:R-:W-:Y:S11]  /*668f0*/  @!UPT UIADD3 URZ, URZ, URZ, URZ ;  /* 0x0000003f3f3ff290 */ /* 0x000ff6000fffe03f */
[----:B------:R-:W-:Y:S01]  /*66900*/  STL.64 [R1+0x10f0], R24 ;  /* 0x0010f01801007387 */ /* 0x000fe20000100a00 */
[----:B------:R0:W-:Y:S03]  /*66910*/  STL.64 [R1+0x10f8], R26 ;  /* 0x0010f81a01007387 */ /* 0x0001e60000100a00 */
[----:B0-----:R-:W2:Y:S01]  /*66920*/  LDL.LU.64 R26, [R1+0x2bc0] ;  /* 0x002bc000011a7983 */ /* 0x001ea20000300a00 */
        /* <DEDUP_REMOVED lines=15> */
[----:B0-----:R-:W2:Y:S01]  /*66a20*/  LDL.LU.64 R14, [R1+0x2ba0] ;  /* 0x002ba000010e7983 */ /* 0x001ea20000300a00 */
[----:B------:R-:W-:Y:S02]  /*66a30*/  IMAD.MOV.U32 R13, RZ, RZ, R6 ;  /* 0x000000ffff0d7224 */ /* 0x000fe400078e0006 */
[----:B------:R-:W-:Y:S02]  /*66a40*/  IMAD.MOV.U32 R12, RZ, RZ, R7 ;  /* 0x000000ffff0c7224 */ /* 0x000fe400078e0007 */
[----:B---3--:R-:W-:Y:S01]  /*66a50*/  HMMA.16816.F32.BF16 R4, R20, R10, R16 ;  /* 0x0000000a1404723c */ /* 0x008fe20000041810 */
[----:B------:R-:W-:-:S02]  /*66a60*/  IMAD.MOV.U32 R27, RZ, RZ, R10 ;  /* 0x000000ffff1b7224 */ /* 0x000fc400078e000a */
[----:B------:R-:W-:Y:S01]  /*66a70*/  IMAD.MOV.U32 R26, RZ, RZ, R11 ;  /* 0x000000ffff1a7224 */ /* 0x000fe200078e000b */
[----:B------:R-:W0:Y:S04]  /*66a80*/  LDSM.16.MT88.4 R16, [R0+0x16000] ;  /* 0x016000000010783b */ /* 0x000e280000004200 */
[----:B--2---:R1:W-:Y:S01]  /*66a90*/  STL.64 [R1+0x2b18], R14 ;  /* 0x002b180e01007387 */ /* 0x0043e20000100a00 */
[----:B------:R-:W-:Y:S11]  /*66aa0*/  STL.64 [R1+0x2b10], R12 ;  /* 0x002b100c01007387 */ /* 0x000ff60000100a00 */
[----:B------:R-:W-:Y:S03]  /*66ab0*/  @!UPT UIADD3 URZ, URZ, URZ, URZ ;  /* 0x0000003f3f3ff290 */ /* 0x000fe6000fffe03f */
[----:B------:R-:W-:Y:S02]  /*66ac0*/  STL.64 [R1+0x10c0], R4 ;  /* 0x0010c00401007387 */ /* 0x000fe40000100a00 */
[----:B------:R-:W-:Y:S01]  /*66ad0*/  STL.64 [R1+0x10c8], R6 ;  /* 0x0010c80601007387 */ /* 0x000fe20000100a00 */
[----:B-1----:R-:W2:Y:S04]  /*66ae0*/  LDL.64 R14, [R1+0x8] ;  /* 0x00000800010e7983 */ /* 0x002ea80000100a00 */
[----:B--2---:R-:W-:Y:S01]  /*66af0*/  STL.64 [R1+0x2b30], R14 ;  /* 0x002b300e01007387 */ /* 0x004fe20000100a00 */
[----:B------:R-:W-:Y:S02]  /*66b00*/  STL.64 [R1+0x2ae8], R26 ;  /* 0x002ae81a01007387 */ /* 0x000fe40000100a00 */
[----:B------:R1:W-:Y:S02]  /*66b10*/  STL.64 [R1+0x2ae0], R24 ;  /* 0x002ae01801007387 */ /* 0x0003e40000100a00 */
        /* <DEDUP_REMOVED lines=15> */
[----:B--2---:R1:W-:Y:S04]  /*66c10*/  STL.64 [R1+0x2b80], R6 ;  /* 0x002b800601007387 */ /* 0x0043e80000100a00 */
        /* <DEDUP_REMOVED lines=9> */
[----:B------:R-:W4:Y:S02]  /*66cb0*/  LDL.LU R11, [R1+0xf5c] ;  /* 0x000f5c00010b7983 */ /* 0x000f240000300800 */
[----:B------:R-:W2:Y:S01]  /*66cc0*/  LDL.64 R6, [R1+0x68] ;  /* 0x0000680001067983 */ /* 0x000ea20000100a00 */
[----:B----4-:R-:W-:Y:S01]  /*66cd0*/  STL.64 [R1+0x2b90], R10 ;  /* 0x002b900a01007387 */ /* 0x010fe20000100a00 */
[----:B--2---:R1:W-:Y:S03]  /*66ce0*/  STL.64 [R1+0x2b88], R8 ;  /* 0x002b880801007387 */ /* 0x0043e60000100a00 */
[----:B-1----:R-:W2:Y:S01]  /*66cf0*/  LDL.LU R8, [R1+0xf60] ;  /* 0x000f600001087983 */ /* 0x002ea20000300800 */
[----:B------:R-:W2:Y:S02]  /*66d00*/  LDL.LU R9, [R1+0xf64] ;  /* 0x000f640001097983 */ /* 0x000ea40000300800 */
[----:B------:R-:W2:Y:S02]  /*66d10*/  LDL.LU R10, [R1+0xf68] ;  /* 0x000f6800010a7983 */ /* 0x000ea40000300800 */
[----:B------:R-:W2:Y:S01]  /*66d20*/  LDL.LU R11, [R1+0xf6c] ;  /* 0x000f6c00010b7983 */ /* 0x000ea20000300800 */
[----:B------:R-:W4:Y:S04]  /*66d30*/  LDL.64 R14, [R1+0x18] ;  /* 0x00001800010e7983 */ /* 0x000f280000100a00 */
[----:B----4-:R1:W-:Y:S04]  /*66d40*/  STL.64 [R1+0x2b48], R14 ;  /* 0x002b480e01007387 */ /* 0x0103e80000100a00 */
[----:B-1----:R-:W4:Y:S01]  /*66d50*/  LDL.64 R14, [R1+0x28] ;  /* 0x00002800010e7983 */ /* 0x002f220000100a00 */
[----:B---3--:R-:W-:Y:S02]  /*66d60*/  STL.64 [R1+0x2b08], R26 ;  /* 0x002b081a01007387 */ /* 0x008fe40000100a00 */
[----:B------:R1:W-:Y:S02]  /*66d70*/  STL.64 [R1+0x2b00], R24 ;  /* 0x002b001801007387 */ /* 0x0003e40000100a00 */
[----:B-1----:R-:W3:Y:S01]  /*66d80*/  LDL.LU R24, [R1+0xf00] ;  /* 0x000f000001187983 */ /* 0x002ee20000300800 */
[----:B------:R-:W3:Y:S02]  /*66d90*/  LDL.LU R25, [R1+0xf04] ;  /* 0x000f040001197983 */ /* 0x000ee40000300800 */
[----:B------:R-:W2:Y:S02]  /*66da0*/  LDL.LU R26, [R1+0xf08] ;  /* 0x000f0800011a7983 */ /* 0x000ea40000300800 */
[----:B------:R-:W2:Y:S02]  /*66db0*/  LDL.LU R27, [R1+0xf0c] ;  /* 0x000f0c00011b7983 */ /* 0x000ea40000300800 */
[----:B--2---:R-:W-:Y:S01]  /*66dc0*/  STL.64 [R1+0x2b28], R26 ;  /* 0x002b281a01007387 */ /* 0x004fe20000100a00 */
[----:B---3--:R1:W-:Y:S03]  /*66dd0*/  STL.64 [R1+0x2b20], R24 ;  /* 0x002b201801007387 */ /* 0x0083e60000100a00 */
[----:B-1----:R-:W2:Y:S01]  /*66de0*/  LDL.LU R24, [R1+0xf10] ;  /* 0x000f100001187983 */ /* 0x002ea20000300800 */
[----:B------:R-:W2:Y:S02]  /*66df0*/  LDL.LU R25, [R1+0xf14] ;  /* 0x000f140001197983 */ /* 0x000ea40000300800 */
[----:B------:R-:W3:Y:S02]  /*66e00*/  LDL.LU R26, [R1+0xf18] ;  /* 0x000f1800011a7983 */ /* 0x000ee40000300800 */
[----:B------:R-:W3:Y:S02]  /*66e10*/  LDL.LU R27, [R1+0xf1c] ;  /* 0x000f1c00011b7983 */ /* 0x000ee40000300800 */
[----:B---3--:R-:W-:Y:S01]  /*66e20*/  STL.64 [R1+0x2b40], R26 ;  /* 0x002b401a01007387 */ /* 0x008fe20000100a00 */
[----:B--2---:R1:W-:Y:S03]  /*66e30*/  STL.64 [R1+0x2b38], R24 ;  /* 0x002b381801007387 */ /* 0x0043e60000100a00 */
[----:B-1----:R-:W2:Y:S01]  /*66e40*/  LDL.LU R24, [R1+0xf20] ;  /* 0x000f200001187983 */ /* 0x002ea20000300800 */
[----:B------:R-:W2:Y:S02]  /*66e50*/  LDL.LU R25, [R1+0xf24] ;  /* 0x000f240001197983 */ /* 0x000ea40000300800 */
[----:B------:R-:W2:Y:S02]  /*66e60*/  LDL.LU R26, [R1+0xf28] ;  /* 0x000f2800011a7983 */ /* 0x000ea40000300800 */
[----:B------:R-:W2:Y:S01]  /*66e70*/  LDL.LU R27, [R1+0xf2c] ;  /* 0x000f2c00011b7983 */ /* 0x000ea20000300800 */
[----:B0-----:R-:W-:Y:S01]  /*66e80*/  STL.64 [R1+0x29a0], R18 ;  /* 0x0029a01201007387 */ /* 0x001fe20000100a00 */
        /* <DEDUP_REMOVED lines=67> */
[----:B------:R-:W4:Y:S01]  /*672c0*/  LDL.LU.64 R12, [R1+0x2b10] ;  /* 0x002b1000010c7983 */ /* 0x000f220000300a00 */
[----:B--2---:R-:W-:Y:S11]  /*672d0*/  HMMA.16816.F32.BF16 R24, R20, R14, R24 ;  /* 0x0000000e1418723c */ /* 0x004ff60000041818 */
[----:B------:R-:W-:Y:S11]  /*672e0*/  @!UPT UIADD3 URZ, URZ, URZ, URZ ;  /* 0x0000003f3f3ff290 */ /* 0x000ff6000fffe03f */
[----:B------:R-:W-:Y:S01]  /*672f0*/  @!UPT UIADD3 URZ, URZ, URZ, URZ ;  /* 0x0000003f3f3ff290 */ /* 0x000fe2000fffe03f */
[----:B------:R-:W-:Y:S01]  /*67300*/  STL.64 [R1+0x1040], R24 ;  /* 0x0010401801007387 */ /* 0x000fe20000100a00 */
[----:B------:R0:W-:Y:S03]  /*67310*/  STL.64 [R1+0x1048], R26 ;  /* 0x0010481a01007387 */ /* 0x0001e60000100a00 */
[----:B0-----:R-:W3:Y:S01]  /*67320*/  LDL.LU.64 R26, [R1+0x2b08] ;  /* 0x002b0800011a7983 */ /* 0x001ee20000300a00 */
[----:B------:R-:W3:Y:S02]  /*67330*/  LDL.LU.64 R24, [R1+0x2b00] ;  /* 0x002b000001187983 */ /* 0x000ee40000300a00 */
[----:B------:R0:W-:Y:S02]  /*67340*/  STL.64 [R1+0x29a8], R14 ;  /* 0x0029a80e01007387 */ /* 0x0001e40000100a00 */
[----:B0-----:R-:W-:Y:S02]  /*67350*/  IMAD.MOV.U32 R14, RZ, RZ, R4 ;  /* 0x000000ffff0e7224 */ /* 0x001fe400078e0004 */
[----:B------:R-:W-:Y:S01]  /*67360*/  IMAD.MOV.U32 R15, RZ, RZ, R5 ;  /* 0x000000ffff0f7224 */ /* 0x000fe200078e0005 */
[----:B------:R-:W2:Y:S01]  /*67370*/  LDL.LU R4, [R1+0x2afc] ;  /* 0x002afc0001047983 */ /* 0x000ea20000300800 */
[----:B------:R-:W2:Y:S03]  /*67380*/  LDL.LU R5, [R1+0x2af8] ;  /* 0x002af80001057983 */ /* 0x000ea60000300800 */
[----:B------:R0:W-:Y:S02]  /*67390*/  STL.64 [R1+0x29b8], R14 ;  /* 0x0029b80e01007387 */ /* 0x0001e40000100a00 */
[----:B0-----:R-:W-:-:S02]  /*673a0*/  IMAD.MOV.U32 R14, RZ, RZ, R2 ;  /* 0x000000ffff0e7224 */ /* 0x001fc400078e0002 */
[----:B------:R-:W-:Y:S01]  /*673b0*/  IMAD.MOV.U32 R15, RZ, RZ, R3 ;  /* 0x000000ffff0f7224 */ /* 0x000fe200078e0003 */
[----:B------:R-:W2:Y:S01]  /*673c0*/  LDL.LU R2, [R1+0x2af4] ;  /* 0x002af40001027983 */ /* 0x000ea20000300800 */
[----:B------:R-:W2:Y:S03]  /*673d0*/  LDL.LU R3, [R1+0x2af0] ;  /* 0x002af00001037983 */ /* 0x000ea60000300800 */
[----:B------:R0:W-:Y:S02]  /*673e0*/  STL.64 [R1+0x29d0], R14 ;  /* 0x0029d00e01007387 */ /* 0x0001e40000100a00 */
[----:B0-----:R-:W-:Y:S02]  /*673f0*/  IMAD.MOV.U32 R14, RZ, RZ, R9 ;  /* 0x000000ffff0e7224 */ /* 0x001fe400078e0009 */
[----:B------:R-:W-:Y:S01]  /*67400*/  IMAD.MOV.U32 R15, RZ, RZ, R8 ;  /* 0x000000ffff0f7224 */ /* 0x000fe200078e0008 */
[----:B---3--:R-:W-:Y:S11]  /*67410*/  HMMA.16816.F32.BF16 R24, R20, R10, R24 ;  /* 0x0000000a1418723c */ /* 0x008ff60000041818 */
[----:B------:R-:W-:Y:S11]  /*67420*/  @!UPT UIADD3 URZ, URZ, URZ, URZ ;  /* 0x0000003f3f3ff290 */ /* 0x000ff6000fffe03f */
[----:B------:R-:W-:Y:S01]  /*67430*/  @!UPT UIADD3 URZ, URZ, URZ, URZ ;  /* 0x0000003f3f3ff290 */ /* 0x000fe2000fffe03f */
[----:B------:R-:W-:Y:S01]  /*67440*/  STL.64 [R1+0x1030], R24 ;  /* 0x0010301801007387 */ /* 0x000fe20000100a00 */
[----:B------:R0:W-:Y:S03]  /*67450*/  STL.64 [R1+0x1038], R26 ;  /* 0x0010381a01007387 */ /* 0x0001e60000100a00 */
[----:B0-----:R-:W3:Y:S01]  /*67460*/  LDL.LU.64 R26, [R1+0x2ae8] ;  /* 0x002ae800011a7983 */ /* 0x001ee20000300a00 */
        /* <DEDUP_REMOVED lines=29> */
[----:B------:R0:W-:Y:S01]  /*67640*/  STL.64 [R1+0x2a30], R14 ;  /* 0x002a300e01007387 */ /* 0x0001e20000100a00 */
[----:B---3--:R-:W-:Y:S02]  /*67650*/  IMAD.MOV.U32 R18, RZ, RZ, R27 ;  /* 0x000000ffff127224 */ /* 0x008fe400078e001b */
[----:B------:R-:W-:Y:S02]  /*67660*/  IMAD.MOV.U32 R19, RZ, RZ, R26 ;  /* 0x000000ffff137224 */ /* 0x000fe400078e001a */
[----:B0-----:R-:W-:Y:S02]  /*67670*/  IMAD.MOV.U32 R14, RZ, RZ, R17 ;  /* 0x000000ffff0e7224 */ /* 0x001fe400078e0011 */
[----:B------:R-:W-:-:S05]  /*67680*/  IMAD.MOV.U32 R15, RZ, RZ, R16 ;  /* 0x000000ffff0f7224 */ /* 0x000fca00078e0010 */
[----:B------:R-:W-:Y:S04]  /*67690*/  STL.64 [R1+0x2a48], R14 ;  /* 0x002a480e01007387 */ /* 0x000fe80000100a00 */
[----:B--2---:R-:W-:Y:S01]  /*676a0*/  STL.64 [R1+0x29f8], R10 ;  /* 0x0029f80a01007387 */ /* 0x004fe20000100a00 */
[----:B------:R0:W-:Y:S03]  /*676b0*/  STL.64 [R1+0x29f0], R8 ;  /* 0x0029f00801007387 */ /* 0x0001e60000100a00 */
[----:B0-----:R-:W2:Y:S01]  /*676c0*/  LDL.LU R8, [R1+0xe40] ;  /* 0x000e400001087983 */ /* 0x001ea20000300800 */
[----:B------:R-:W2:Y:S02]  /*676d0*/  LDL.LU R9, [R1+0xe44] ;  /* 0x000e440001097983 */ /* 0x000ea40000300800 */
[----:B------:R-:W3:Y:S02]  /*676e0*/  LDL.LU R10, [R1+0xe48] ;  /* 0x000e4800010a7983 */ /* 0x000ee40000300800 */
[----:B------:R-:W3:Y:S01]  /*676f0*/  LDL.LU R11, [R1+0xe4c] ;  /* 0x000e4c00010b7983 */ /* 0x000ee20000300800 */
[----:B------:R4:W-:Y:S02]  /*67700*/  STL.64 [R1+0x2a50], R18 ;  /* 0x002a501201007387 */ /* 0x0009e40000100a00 */
[----:B----4-:R-:W-:-:S02]  /*67710*/  IMAD.MOV.U32 R18, RZ, RZ, R13 ;  /* 0x000000ffff127224 */ /* 0x010fc400078e000d */
[----:B------:R-:W-:-:S05]  /*67720*/  IMAD.MOV.U32 R19, RZ, RZ, R12 ;  /* 0x000000ffff137224 */ /* 0x000fca00078e000c */
[----:B------:R0:W-:Y:S01]  /*67730*/  STL.64 [R1+0x2a68], R18 ;  /* 0x002a681201007387 */ /* 0x0001e20000100a00 */
[----:B------:R-:W4:Y:S02]  /*67740*/  LDL.LU R12, [R1+0xe80] ;  /* 0x000e8000010c7983 */ /* 0x000f240000300800 */
[----:B------:R-:W4:Y:S02]  /*67750*/  LDL.LU R13, [R1+0xe84] ;  /* 0x000e8400010d7983 */ /* 0x000f240000300800 */
[----:B------:R-:W2:Y:S01]  /*67760*/  LDL.LU R14, [R1+0xe88] ;  /* 0x000e8800010e7983 */ /* 0x000ea20000300800 */
[----:B------:R-:W2:Y:S01]  /*67770*/  LDL.LU R15, [R1+0xe8c] ;  /* 0x000e8c00010f7983 */ /* 0x000ea20000300800 */
[----:B0-----:R-:W-:Y:S02]  /*67780*/  IMAD.MOV.U32 R18, RZ, RZ, R25 ;  /* 0x000000ffff127224 */ /* 0x001fe400078e0019 */
[----:B------:R-:W-:-:S05]  /*67790*/  IMAD.MOV.U32 R19, RZ, RZ, R24 ;  /* 0x000000ffff137224 */ /* 0x000fca00078e0018 */
[----:B------:R-:W-:Y:S04]  /*677a0*/  STL.64 [R1+0x2a80], R18 ;  /* 0x002a801201007387 */ /* 0x000fe80000100a00 */
[----:B--2---:R-:W-:Y:S01]  /*677b0*/  STL.64 [R1+0x2a60], R14 ;  /* 0x002a600e01007387 */ /* 0x004fe20000100a00 */
[----:B----4-:R0:W-:Y:S03]  /*677c0*/  STL.64 [R1+0x2a58], R12 ;  /* 0x002a580c01007387 */ /* 0x0101e60000100a00 */
[----:B0-----:R-:W2:Y:S01]  /*677d0*/  LDL.LU R12, [R1+0xe90] ;  /* 0x000e9000010c7983 */ /* 0x001ea20000300800 */
[----:B------:R-:W2:Y:S02]  /*677e0*/  LDL.LU R13, [R1+0xe94] ;  /* 0x000e9400010d7983 */ /* 0x000ea40000300800 */
[----:B------:R-:W4:Y:S02]  /*677f0*/  LDL.LU R14, [R1+0xe98] ;  /* 0x000e9800010e7983 */ /* 0x000f240000300800 */
[----:B------:R-:W4:Y:S01]  /*67800*/  LDL.LU R15, [R1+0xe9c] ;  /* 0x000e9c00010f7983 */ /* 0x000f220000300800 */
[----:B------:R-:W2:Y:S04]  /*67810*/  LDL.64 R18, [R1+0xe8] ;  /* 0x0000e80001127983 */ /* 0x000ea80000100a00 */
[----:B--2---:R-:W-:Y:S01]  /*67820*/  STL.64 [R1+0x2a98], R18 ;  /* 0x002a981201007387 */ /* 0x004fe20000100a00 */
[----:B----4-:R-:W-:Y:S02]  /*67830*/  STL.64 [R1+0x2a78], R14 ;  /* 0x002a780e01007387 */ /* 0x010fe40000100a00 */
[----:B------:R0:W-:Y:S02]  /*67840*/  STL.64 [R1+0x2a70], R12 ;  /* 0x002a700c01007387 */ /* 0x0001e40000100a00 */
        /* <DEDUP_REMOVED lines=12> */
[----:B------:R-:W4:Y:S01]  /*67910*/  LDL.LU R15, [R1+0xebc] ;  /* 0x000ebc00010f7983 */ /* 0x000f220000300800 */
[----:B------:R-:W2:Y:S01]  /*67920*/  LDL.LU R24, [R1+0xee0] ;  /* 0x000ee00001187983 */ /* 0x000ea20000300800 */
[----:B------:R-:W3:Y:S02]  /*67930*/  LDL.LU R25, [R1+0xee4] ;  /* 0x000ee40001197983 */ /* 0x000ee40000300800 */
[----:B------:R-:W3:Y:S02]  /*67940*/  LDL.LU R26, [R1+0xee8] ;  /* 0x000ee800011a7983 */ /* 0x000ee40000300800 */
[----:B------:R-:W3:Y:S01]  /*67950*/  LDL.LU R27, [R1+0xeec] ;  /* 0x000eec00011b7983 */ /* 0x000ee20000300800 */
        /* <DEDUP_REMOVED lines=24> */
[----:B------:R-:W-:Y:S01]  /*67ae0*/  HMMA.16816.F32.BF16 R20, R20, R6, R24 ;  /* 0x000000061414723c */ /* 0x000fe20000041818 */
[----:B----4-:R-:W-:Y:S01]  /*67af0*/  STL.64 [R1+0x2a40], R10 ;  /* 0x002a400a01007387 */ /* 0x010fe20000100a00 */
[----:B---3--:R0:W-:Y:S03]  /*67b00*/  STL.64 [R1+0x2a38], R8 ;  /* 0x002a380801007387 */ /* 0x0081e60000100a00 */
[----:B0-----:R-:W3:Y:S01]  /*67b10*/  LDL.LU R8, [R1+0xe70] ;  /* 0x000e700001087983 */ /* 0x001ee20000300800 */
[----:B------:R-:W3:Y:S02]  /*67b20*/  LDL.LU R9, [R1+0xe74] ;  /* 0x000e740001097983 */ /* 0x000ee40000300800 */
[----:B------:R-:W3:Y:S02]  /*67b30*/  LDL.LU R10, [R1+0xe78] ;  /* 0x000e7800010a7983 */ /* 0x000ee40000300800 */
[----:B------:R-:W3:Y:S01]  /*67b40*/  LDL.LU R11, [R1+0xe7c] ;  /* 0x000e7c00010b7983 */ /* 0x000ee20000300800 */
[----:B------:R-:W2:Y:S01]  /*67b50*/  LDL.LU.64 R26, [R1+0x2ad0] ;  /* 0x002ad000011a7983 */ /* 0x000ea20000300a00 */
[----:B------:R-:W2:Y:S02]  /*67b60*/  LDL.LU.64 R24, [R1+0x2ac8] ;  /* 0x002ac80001187983 */ /* 0x000ea40000300a00 */
[----:B------:R-:W-:-:S02]  /*67b70*/  IMAD.MOV.U32 R18, RZ, RZ, R3 ;  /* 0x000000ffff127224 */ /* 0x000fc400078e0003 */
[----:B------:R-:W-:-:S07]  /*67b80*/  IMAD.MOV.U32 R19, RZ, RZ, R2 ;  /* 0x000000ffff137224 */ /* 0x000fce00078e0002 */
[----:B------:R0:W-:Y:S01]  /*67b90*/  STL.64 [R1+0x1020], R20 ;  /* 0x0010201401007387 */ /* 0x0001e20000100a00 */
[----:B------:R1:W-:Y:S03]  /*67ba0*/  STL.64 [R1+0x1028], R22 ;  /* 0x0010281601007387 */ /* 0x0003e60000100a00 */
[----:B0-----:R-:W4:Y:S01]  /*67bb0*/  LDL.LU R20, [R1+0xe00] ;  /* 0x000e000001147983 */ /* 0x001f220000300800 */
[----:B------:R-:W4:Y:S02]  /*67bc0*/  LDL.LU R21, [R1+0xe04] ;  /* 0x000e040001157983 */ /* 0x000f240000300800 */
[----:B-1----:R-:W4:Y:S02]  /*67bd0*/  LDL.LU R22, [R1+0xe08] ;  /* 0x000e080001167983 */ /* 0x002f240000300800 */
[----:B------:R-:W4:Y:S01]  /*67be0*/  LDL.LU R23, [R1+0xe0c] ;  /* 0x000e0c0001177983 */ /* 0x000f220000300800 */
        /* <DEDUP_REMOVED lines=46> */
[C---:B---3--:R-:W-:Y:S01]  /*67ed0*/  HMMA.16816.F32.BF16 R12, R24.reuse, R14, R8 ;  /* 0x0000000e180c723c */ /* 0x048fe20000041808 */
[----:B------:R-:W3:Y:S01]  /*67ee0*/  LDL.LU.64 R10, [R1+0x2a40] ;  /* 0x002a4000010a7983 */ /* 0x000ee20000300a00 */
[----:B------:R-:W3:Y:S11]  /*67ef0*/  LDL.LU.64 R8, [R1+0x2a38] ;  /* 0x002a380001087983 */ /* 0x000ef60000300a00 */
[----:B------:R-:W-:Y:S10]  /*67f00*/  @!UPT UIADD3 URZ, URZ, URZ, URZ ;  /* 0x0000003f3f3ff290 */ /* 0x000ff4000fffe03f */
        /* <DEDUP_REMOVED lines=39> */
[----:B------:R-:W2:Y:S11]  /*68180*/  LDL.LU.64 R10, [R1+0x29b0] ;  /* 0x0029b000010a7983 */ /* 0x000eb60000300a00 */
[----:B------:R-:W-:Y:S10]  /*68190*/  @!UPT UIADD3 URZ, URZ, URZ, URZ ;  /* 0x0000003f3f3ff290 */ /* 0x000ff4000fffe03f */
[----:B------:R-:W-:Y:S01]  /*681a0*/  STL.64 [R1+0x1210], R12 ;  /* 0x0012100c01007387 */ /* 0x000fe20000100a00 */
[----:B------:R0:W-:Y:S03]  /*681b0*/  STL.64 [R1+0x1218], R14 ;  /* 0x0012180e01007387 */ /* 0x0001e60000100a00 */
[----:B0-----:R-:W4:Y:S02]  /*681c0*/  LDL.LU.64 R14, [R1+0x29a8] ;  /* 0x0029a800010e7983 */ /* 0x001f240000300a00 */
[C---:B----4-:R-:W-:Y:S02]  /*681d0*/  HMMA.16816.F32.BF16 R20, R24.reuse, R14, R20 ;  /* 0x0000000e1814723c */ /* 0x050fe40000041814 */
[----:B------:R0:W-:Y:S01]  /*681e0*/  STL.64 [R1+0x2948], R14 ;  /* 0x0029480e01007387 */ /* 0x0001e20000100a00 */
[----:B------:R-:W3:Y:S11]  /*681f0*/  LDL.LU R12, [R1+0xda0] ;  /* 0x000da000010c7983 */ /* 0x000ef60000300800 */
[----:B------:R-:W-:Y:S09]  /*68200*/  @!UPT UIADD3 URZ, URZ, URZ, URZ ;  /* 0x0000003f3f3ff290 */ /* 0x000ff2000fffe03f */
[----:B------:R-:W-:Y:S01]  /*68210*/  STL.64 [R1+0x1200], R20 ;  /* 0x0012001401007387 */ /* 0x000fe20000100a00 */
[----:B------:R-:W-:Y:S02]  /*68220*/  STL.64 [R1+0x1208], R22 ;  /* 0x0012081601007387 */ /* 0x000fe40000100a00 */
[----:B------:R-:W3:Y:S02]  /*68230*/  LDL.LU R13, [R1+0xda4] ;  /* 0x000da400010d7983 */ /* 0x000ee40000300800 */
[----:B0-----:R-:W4:Y:S01]  /*68240*/  LDL.LU R14, [R1+0xda8] ;  /* 0x000da800010e7983 */ /* 0x001f220000300800 */
[----:B------:R-:W4:Y:S04]  /*68250*/  LDL.LU R15, [R1+0xdac] ;  /* 0x000dac00010f7983 */ /* 0x000f280000300800 */
[----:B------:R-:W0:Y:S01]  /*68260*/  LDSM.16.MT88.4 R20, [R0+0x16080] ;  /* 0x016080000014783b */ /* 0x000e220000004200 */
[----:B--2---:R-:W-:Y:S03]  /*68270*/  HMMA.16816.F32.BF16 R16, R24, R10, R16 ;  /* 0x0000000a1810723c */ /* 0x004fe60000041810 */
[----:B----4-:R1:W-:Y:S01]  /*68280*/  STL.64 [R1+0x2958], R14 ;  /* 0x0029580e01007387 */ /* 0x0103e20000100a00 */
[----:B---3--:R-:W-:Y:S02]  /*68290*/  STL.64 [R1+0x2950], R12 ;  /* 0x0029500c01007387 */ /* 0x008fe40000100a00 */
[----:B-1----:R-:W-:-:S02]  /*682a0*/  IMAD.MOV.U32 R14, RZ, RZ, R3 ;  /* 0x000000ffff0e7224 */ /* 0x002fc400078e0003 */
[----:B------:R-:W-:-:S05]  /*682b0*/  IMAD.MOV.U32 R15, RZ, RZ, R2 ;  /* 0x000000ffff0f7224 */ /* 0x000fca00078e0002 */
[----:B------:R1:W-:Y:S04]  /*682c0*/  STL.64 [R1+0x2968], R14 ;  /* 0x0029680e01007387 */ /* 0x0003e80000100a00 */
[----:B-1----:R-:W2:Y:S04]  /*682d0*/  LDL.64 R14, [R1+0xf8] ;  /* 0x0000f800010e7983 */ /* 0x002ea80000100a00 */
[----:B--2---:R1:W-:Y:S04]  /*682e0*/  STL.64 [R1+0x2980], R14 ;  /* 0x0029800e01007387 */ /* 0x0043e80000100a00 */
[----:B-1----:R-:W2:Y:S01]  /*682f0*/  LDL.64 R14, [R1+0x108] ;  /* 0x00010800010e7983 */ /* 0x002ea20000100a00 */
[----:B0-----:R0:W-:Y:S02]  /*68300*/  STL [R1+0x2878], R20 ;  /* 0x0028781401007387 */ /* 0x0011e40000100800 */
[----:B------:R1:W-:Y:S02]  /*68310*/  STL [R1+0x2874], R21 ;  /* 0x0028741501007387 */ /* 0x0003e40000100800 */
[----:B------:R3:W-:Y:S01]  /*68320*/  STL [R1+0x2870], R22 ;  /* 0x0028701601007387 */ /* 0x0007e20000100800 */
[----:B------:R4:W-:Y:S04]  /*68330*/  STL [R1+0x286c], R23 ;  /* 0x00286c1701007387 */ /* 0x0009e80000100800 */
[----:B0-----:R-:W2:Y:S01]  /*68340*/  LDL.LU R20, [R1+0xde0] ;  /* 0x000de00001147983 */ /* 0x001ea20000300800 */
[----:B-1----:R-:W2:Y:S02]  /*68350*/  LDL.LU R21, [R1+0xde4] ;  /* 0x000de40001157983 */ /* 0x002ea40000300800 */
[----:B---3--:R-:W2:Y:S02]  /*68360*/  LDL.LU R22, [R1+0xde8] ;  /* 0x000de80001167983 */ /* 0x008ea40000300800 */
[----:B----4-:R-:W2:Y:S01]  /*68370*/  LDL.LU R23, [R1+0xdec] ;  /* 0x000dec0001177983 */ /* 0x010ea20000300800 */
[----:B------:R-:W-:Y:S01]  /*68380*/  STL.64 [R1+0x11f0], R16 ;  /* 0x0011f01001007387 */ /* 0x000fe20000100a00 */
[----:B------:R0:W-:Y:S03]  /*68390*/  STL.64 [R1+0x11f8], R18 ;  /* 0x0011f81201007387 */ /* 0x0001e60000100a00 */
[----:B0-----:R-:W3:Y:S01]  /*683a0*/  LDL.LU.64 R18, [R1+0x29a0] ;  /* 0x0029a00001127983 */ /* 0x001ee20000300a00 */
[----:B------:R-:W3:Y:S02]  /*683b0*/  LDL.LU.64 R16, [R1+0x2998] ;  /* 0x0029980001107983 */ /* 0x000ee40000300a00 */
[----:B------:R0:W-:Y:S02]  /*683c0*/  STL.64 [R1+0x28a8], R10 ;  /* 0x0028a80a01007387 */ /* 0x0001e40000100a00 */
[----:B0-----:R-:W4:Y:S04]  /*683d0*/  LDL.64 R10, [R1+0xa8] ;  /* 0x0000a800010a7983 */ /* 0x001f280000100a00 */
[----:B----4-:R0:W-:Y:S04]  /*683e0*/  STL.64 [R1+0x2940], R10 ;  /* 0x0029400a01007387 */ /* 0x0101e80000100a00 */
[----:B0-----:R-:W4:Y:S04]  /*683f0*/  LDL.64 R10, [R1+0xd8] ;  /* 0x0000d800010a7983 */ /* 0x001f280000100a00 */
        /* <DEDUP_REMOVED lines=9> */
[----:B------:R-:W4:Y:S02]  /*68490*/  LDL.LU R10, [R1+0xdc8] ;  /* 0x000dc800010a7983 */ /* 0x000f240000300800 */
[----:B------:R-:W4:Y:S01]  /*684a0*/  LDL.LU R11, [R1+0xdcc] ;  /* 0x000dcc00010b7983 */ /* 0x000f220000300800 */
[----:B------:R-:W-:Y:S01]  /*684b0*/  HMMA.16816.F32.BF16 R24, R24, R6, R20 ;  /* 0x000000061818723c */ /* 0x000fe20000041814 */
[----:B----4-:R-:W-:Y:S01]  /*684c0*/  STL.64 [R1+0x2990], R10 ;  /* 0x0029900a01007387 */ /* 0x010fe20000100a00 */
[----:B--2---:R0:W-:Y:S03]  /*684d0*/  STL.64 [R1+0x2988], R8 ;  /* 0x0029880801007387 */ /* 0x0041e60000100a00 */
[----:B0-----:R-:W3:Y:S01]  /*684e0*/  LDL.LU R8, [R1+0xdd0] ;  /* 0x000dd00001087983 */ /* 0x001ee20000300800 */
[----:B------:R-:W3:Y:S02]  /*684f0*/  LDL.LU R9, [R1+0xdd4] ;  /* 0x000dd40001097983 */ /* 0x000ee40000300800 */
[----:B------:R-:W3:Y:S02]  /*68500*/  LDL.LU R10, [R1+0xdd8] ;  /* 0x000dd800010a7983 */ /* 0x000ee40000300800 */
[----:B------:R-:W3:Y:S01]  /*68510*/  LDL.LU R11, [R1+0xddc] ;  /* 0x000ddc00010b7983 */ /* 0x000ee20000300800 */
[----:B------:R-:W2:Y:S11]  /*68520*/  LDL.LU R20, [R1+0xd80] ;  /* 0x000d800001147983 */ /* 0x000eb60000300800 */
[----:B------:R-:W-:Y:S01]  /*68530*/  @!UPT UIADD3 URZ, URZ, URZ, URZ ;  /* 0x0000003f3f3ff290 */ /* 0x000fe2000fffe03f */
[----:B------:R-:W-:Y:S02]  /*68540*/  STL.64 [R1+0xf90], R24 ;  /* 0x000f901801007387 */ /* 0x000fe40000100a00 */
[----:B------:R0:W-:Y:S02]  /*68550*/  STL.64 [R1+0xf98], R26 ;  /* 0x000f981a01007387 */ /* 0x0001e40000100a00 */
[----:B------:R-:W2:Y:S01]  /*68560*/  LDL.LU R21, [R1+0xd84] ;  /* 0x000d840001157983 */ /* 0x000ea20000300800 */
[----:B------:R-:W2:Y:S01]  /*68570*/  LDL.LU R22, [R1+0xd88] ;  /* 0x000d880001167983 */ /* 0x000ea20000300800 */
[----:B------:R-:W2:Y:S02]  /*68580*/  LDL.LU R23, [R1+0xd8c] ;  /* 0x000d8c0001177983 */ /* 0x000ea40000300800 */
[----:B------:R-:W-:Y:S02]  /*68590*/  IMAD.MOV.U32 R3, RZ, RZ, R14 ;  /* 0x000000ffff037224 */ /* 0x000fe400078e000e */
[----:B------:R-:W-:Y:S01]  /*685a0*/  IMAD.MOV.U32 R2, RZ, RZ, R15 ;  /* 0x000000ffff027224 */ /* 0x000fe200078e000f */
[----:B0-----:R-:W2:Y:S01]  /*685b0*/  LDL.64 R26, [R1+0x98] ;  /* 0x00009800011a7983 */ /* 0x001ea20000100a00 */
[C---:B---3--:R-:W-:Y:S11]  /*685c0*/  HMMA.16816.F32.BF16 R8, R16.reuse, R14, R8 ;  /* 0x0000000e1008723c */ /* 0x048ff60000041808 */
[----:B------:R-:W-:Y:S11]  /*685d0*/  @!UPT UIADD3 URZ, URZ, URZ, URZ ;  /* 0x0000003f3f3ff290 */ /* 0x000ff6000fffe03f */
[----:B------:R-:W-:Y:S01]  /*685e0*/  @!UPT UIADD3 URZ, URZ, URZ, URZ ;  /* 0x0000003f3f3ff290 */ /* 0x000fe2000fffe03f */
[----:B------:R-:W-:Y:S01]  /*685f0*/  STL.64 [R1+0x1670], R8 ;  /* 0x0016700801007387 */ /* 0x000fe20000100a00 */
[----:B------:R0:W-:Y:S03]  /*68600*/  STL.64 [R1+0x1678], R10 ;  /* 0x0016780a01007387 */ /* 0x0001e60000100a00 */
[----:B0-----:R-:W3:Y:S01]  /*68610*/  LDL.LU.64 R10, [R1+0x2990] ;  /* 0x00299000010a7983 */ /* 0x001ee20000300a00 */
[----:B------:R-:W3:Y:S02]  /*68620*/  LDL.LU.64 R8, [R1+0x2988] ;  /* 0x0029880001087983 */ /* 0x000ee40000300a00 */
[----:B------:R-:W3:Y:S02]  /*68630*/  LDL.LU.64 R14, [R1+0x2980] ;  /* 0x00298000010e7983 */ /* 0x000ee40000300a00 */
[----:B------:R-:W-:Y:S01]  /*68640*/  STL [R1+0x2880], R2 ;  /* 0x0028800201007387 */ /* 0x000fe20000100800 */
[----:B------:R-:W-:Y:S01]  /*68650*/  STL [R1+0x287c], R3 ;  /* 0x00287c0301007387 */ /* 0x000fe20000100800 */
        /* <DEDUP_REMOVED lines=9> */
[----:B------:R-:W-:Y:S01]  /*686f0*/  STL [R1+0x2888], R5 ;  /* 0x0028880501007387 */ /* 0x000fe20000100800 */
[----:B------:R-:W-:Y:S01]  /*68700*/  STL [R1+0x2884], R28 ;  /* 0x0028841c01007387 */ /* 0x000fe20000100800 */
[C---:B---3--:R-:W-:Y:S03]  /*68710*/  HMMA.16816.F32.BF16 R12, R16.reuse, R14, R8 ;  /* 0x0000000e100c723c */ /* 0x048fe60000041808 */
[----:B------:R-:W3:Y:S11]  /*68720*/  LDL.LU.64 R10, [R1+0x2960] ;  /* 0x00296000010a7983 */ /* 0x000ef60000300a00 */
[----:B------:R-:W-:Y:S09]  /*68730*/  @!UPT UIADD3 URZ, URZ, URZ, URZ ;  /* 0x0000003f3f3ff290 */ /* 0x000ff2000fffe03f */
[----:B------:R-:W-:Y:S01]  /*68740*/  STL.64 [R1+0x1640], R12 ;  /* 0x0016400c01007387 */ /* 0x000fe20000100a00 */
[----:B------:R0:W-:Y:S03]  /*68750*/  STL.64 [R1+0x1648], R14 ;  /* 0x0016480e01007387 */ /* 0x0001e60000100a00 */
[----:B0-----:R-:W3:Y:S01]  /*68760*/  LDL.LU.64 R14, [R1+0x2958] ;  /* 0x00295800010e7983 */ /* 0x001ee20000300a00 */
[----:B------:R-:W3:Y:S02]  /*68770*/  LDL.LU.64 R12, [R1+0x2950] ;  /* 0x00295000010c7983 */ /* 0x000ee40000300a00 */
[----:B---3--:R-:W-:Y:S11]  /*68780*/  HMMA.16816.F32.BF16 R12, R16, R10, R12 ;  /* 0x0000000a100c723c */ /* 0x008ff6000004180c */
[----:B------:R-:W-:Y:S11]  /*68790*/  @!UPT UIADD3 URZ, URZ, URZ, URZ ;  /* 0x0000003f3f3ff290 */ /* 0x000ff6000fffe03f */
[----:B------:R-:W-:Y:S01]  /*687a0*/  @!UPT UIADD3 URZ, URZ, URZ, URZ ;  /* 0x0000003f3f3ff290 */ /* 0x000fe2000fffe03f */
[----:B------:R-:W-:Y:S01]  /*687b0*/  STL.64 [R1+0x1630], R12 ;  /* 0x0016300c01007387 */ /* 0x000fe20000100a00 */
[----:B------:R0:W-:Y:S03]  /*687c0*/  STL.64 [R1+0x1638], R14 ;  /* 0x0016380e01007387 */ /* 0x0001e60000100a00 */
[----:B0-----:R-:W3:Y:S01]  /*687d0*/  LDL.LU.64 R14, [R1+0x2948] ;  /* 0x00294800010e7983 */ /* 0x001ee20000300a00 */
[----:B------:R-:W-:Y:S02]  /*687e0*/  IMAD.MOV.U32 R12, RZ, RZ, R11 ;  /* 0x000000ffff0c7224 */ /* 0x000fe400078e000b */
[----:B------:R-:W-:Y:S02]  /*687f0*/  IMAD.MOV.U32 R13, RZ, RZ, R10 ;  /* 0x000000ffff0d7224 */ /* 0x000fe400078e000a */
[----:B------:R-:W4:Y:S01]  /*68800*/  LDL.LU.64 R10, [R1+0x2940] ;  /* 0x00294000010a7983 */ /* 0x000f220000300a00 */
[----:B------:R0:W-:Y:S02]  /*68810*/  STL [R1+0x2890], R12 ;  /* 0x0028900c01007387 */ /* 0x0001e40000100800 */
[----:B------:R1:W-:Y:S01]  /*68820*/  STL [R1+0x288c], R13 ;  /* 0x00288c0d01007387 */ /* 0x0003e20000100800 */
[----:B---3--:R3:W-:Y:S01]  /*68830*/  STL.64 [R1+0x28d8], R14 ;  /* 0x0028d80e01007387 */ /* 0x0087e20000100a00 */
[----:B0-----:R-:W2:Y:S02]  /*68840*/  LDL.LU R12, [R1+0xd90] ;  /* 0x000d9000010c7983 */ /* 0x001ea40000300800 */
[----:B-1----:R-:W2:Y:S01]  /*68850*/  LDL.LU R13, [R1+0xd94] ;  /* 0x000d9400010d7983 */ /* 0x002ea20000300800 */
[----:B---3--:R-:W2:Y:S01]  /*68860*/  LDL.LU R14, [R1+0xd98] ;  /* 0x000d9800010e7983 */ /* 0x008ea20000300800 */
[----:B------:R-:W2:Y:S02]  /*68870*/  LDL.LU R15, [R1+0xd9c] ;  /* 0x000d9c00010f7983 */ /* 0x000ea40000300800 */
[----:B----4-:R-:W-:-:S02]  /*68880*/  IMAD.MOV.U32 R4, RZ, RZ, R10 ;  /* 0x000000ffff047224 */ /* 0x010fc400078e000a */
[----:B------:R-:W-:Y:S01]  /*68890*/  IMAD.MOV.U32 R29, RZ, RZ, R11 ;  /* 0x000000ffff1d7224 */ /* 0x000fe200078e000b */
[C---:B--2---:R-:W-:Y:S11]  /*688a0*/  HMMA.16816.F32.BF16 R12, R16.reuse, R10, R12 ;  /* 0x0000000a100c723c */ /* 0x044ff6000004180c */
[----:B------:R-:W-:Y:S11]  /*688b0*/  @!UPT UIADD3 URZ, URZ, URZ, URZ ;  /* 0x0000003f3f3ff290 */ /* 0x000ff6000fffe03f */
[----:B------:R-:W-:Y:S01]  /*688c0*/  @!UPT UIADD3 URZ, URZ, URZ, URZ ;  /* 0x0000003f3f3ff290 */ /* 0x000fe2000fffe03f */
[----:B------:R-:W-:Y:S01]  /*688d0*/  STL.64 [R1+0x11e0], R12 ;  /* 0x0011e00c01007387 */ /* 0x000fe20000100a00 */
[----:B------:R-:W-:Y:S02]  /*688e0*/  STL.64 [R1+0x11e8], R14 ;  /* 0x0011e80e01007387 */ /* 0x000fe40000100a00 */
[----:B------:R-:W-:Y:S02]  /*688f0*/  STL.64 [R1+0x28f8], R6 ;  /* 0x0028f80601007387 */ /* 0x000fe40000100a00 */
[----:B------:R0:W-:Y:S01]  /*68900*/  STL [R1+0x28f0], R4 ;  /* 0x0028f00401007387 */ /* 0x0001e20000100800 */
[----:B------:R-:W2:Y:S01]  /*68910*/  LDL.LU R8, [R1+0xd00] ;  /* 0x000d000001087983 */ /* 0x000ea20000300800 */
[----:B------:R-:W2:Y:S02]  /*68920*/  LDL.LU R9, [R1+0xd04] ;  /* 0x000d040001097983 */ /* 0x000ea40000300800 */
[----:B------:R-:W3:Y:S02]  /*68930*/  LDL.LU R10, [R1+0xd08] ;  /* 0x000d0800010a7983 */ /* 0x000ee40000300800 */
[----:B------:R-:W3:Y:S01]  /*68940*/  LDL.LU R11, [R1+0xd0c] ;  /* 0x000d0c00010b7983 */ /* 0x000ee20000300800 */
[----:B0-----:R-:W-:Y:S01]  /*68950*/  HMMA.16816.F32.BF16 R4, R16, R26, R20 ;  /* 0x0000001a1004723c */ /* 0x001fe20000041814 */
[----:B---3--:R0:W-:Y:S01]  /*68960*/  STL.64 [R1+0x28b8], R10 ;  /* 0x0028b80a01007387 */ /* 0x0081e20000100a00 */
[----:B--2---:R-:W-:Y:S03]  /*68970*/  STL.64 [R1+0x28b0], R8 ;  /* 0x0028b00801007387 */ /* 0x004fe60000100a00 */
[----:B0-----:R-:W2:Y:S04]  /*68980*/  LDL R10, [R1+0x8] ;  /* 0x00000800010a7983 */ /* 0x001ea80000100800 */
[----:B------:R-:W2:Y:S01]  /*68990*/  LDL R11, [R1+0xc] ;  /* 0x00000c00010b7983 */ /* 0x000ea20000100800 */
[----:B------:R-:W-:-:S02]  /*689a0*/  IMAD.MOV.U32 R22, RZ, RZ, R26 ;  /* 0x000000ffff167224 */ /* 0x000fc400078e001a */
[----:B------:R-:W-:Y:S01]  /*689b0*/  IMAD.MOV.U32 R23, RZ, RZ, R27 ;  /* 0x000000ffff177224 */ /* 0x000fe200078e001b */
[----:B--2---:R-:W-:Y:S10]  /*689c0*/  STL.64 [R1+0x28d0], R10 ;  /* 0x0028d00a01007387 */ /* 0x004ff40000100a00 */
[----:B------:R-:W-:Y:S02]  /*689d0*/  STL.64 [R1+0x11d0], R4 ;  /* 0x0011d00401007387 */ /* 0x000fe40000100a00 */
[----:B------:R-:W-:Y:S02]  /*689e0*/  STL.64 [R1+0x11d8], R6 ;  /* 0x0011d80601007387 */ /* 0x000fe40000100a00 */
[----:B------:R0:W-:Y:S01]  /*689f0*/  STL.64 [R1+0x2938], R22 ;  /* 0x0029381601007387 */ /* 0x0001e20000100a00 */
[----:B------:R-:W2:Y:S01]  /*68a00*/  LDL.LU R20, [R1+0xd70] ;  /* 0x000d700001147983 */ /* 0x000ea20000300800 */
[----:B------:R-:W2:Y:S03]  /*68a10*/  LDL.LU R21, [R1+0xd74] ;  /* 0x000d740001157983 */ /* 0x000ea60000300800 */
[----:B0-----:R-:W2:Y:S01]  /*68a20*/  LDL.LU R22, [R1+0xd78] ;  /* 0x000d780001167983 */ /* 0x001ea20000300800 */
[----:B------:R-:W2:Y:S02]  /*68a30*/  LDL.LU R23, [R1+0xd7c] ;  /* 0x000d7c0001177983 */ /* 0x000ea40000300800 */
[----:B------:R-:W2:Y:S02]  /*68a40*/  LDL.64 R26, [R1+0x68] ;  /* 0x00006800011a7983 */ /* 0x000ea40000100a00 */
[----:B------:R-:W3:Y:S01]  /*68a50*/  LDL.LU R12, [R1+0xd20] ;  /* 0x000d2000010c7983 */ /* 0x000ee20000300800 */
[----:B------:R-:W3:Y:S01]  /*68a60*/  LDL.LU R13, [R1+0xd24] ;  /* 0x000d2400010d7983 */ /* 0x000ee20000300800 */
[----:B------:R-:W4:Y:S02]  /*68a70*/  LDL.LU R14, [R1+0xd28] ;  /* 0x000d2800010e7983 */ /* 0x000f240000300800 */
[----:B------:R-:W4:Y:S02]  /*68a80*/  LDL.LU R15, [R1+0xd2c] ;  /* 0x000d2c00010f7983 */ /* 0x000f240000300800 */
[----:B------:R-:W2:Y:S01]  /*68a90*/  LDL.LU R4, [R1+0xd30] ;  /* 0x000d300001047983 */ /* 0x000ea20000300800 */
[----:B------:R-:W2:Y:S01]  /*68aa0*/  LDL.LU R5, [R1+0xd34] ;  /* 0x000d340001057983 */ /* 0x000ea20000300800 */
[----:B------:R-:W2:Y:S02]  /*68ab0*/  LDL.LU R6, [R1+0xd38] ;  /* 0x000d380001067983 */ /* 0x000ea40000300800 */
[----:B------:R-:W2:Y:S02]  /*68ac0*/  LDL.LU R7, [R1+0xd3c] ;  /* 0x000d3c0001077983 */ /* 0x000ea40000300800 */
        /* <DEDUP_REMOVED lines=8> */
[----:B---3--:R1:W-:Y:S01]  /*68b50*/  STL.64 [R1+0x28e0], R12 ;  /* 0x0028e00c01007387 */ /* 0x0083e20000100a00 */
[----:B0-----:R-:W3:Y:S01]  /*68b60*/  LDL.64 R14, [R1+0x28] ;  /* 0x00002800010e7983 */ /* 0x001ee20000100a00 */
[----:B------:R-:W-:Y:S03]  /*68b70*/  HMMA.16816.F32.BF16 R20, R16, R26, R20 ;  /* 0x0000001a1014723c */ /* 0x000fe60000041814 */
[----:B---3--:R0:W-:Y:S01]  /*68b80*/  STL.64 [R1+0x2910], R14 ;  /* 0x0029100e01007387 */ /* 0x0081e20000100a00 */
[----:B-1----:R-:W3:Y:S02]  /*68b90*/  LDL.LU R12, [R1+0xd40] ;  /* 0x000d4000010c7983 */ /* 0x002ee40000300800 */
[----:B------:R-:W3:Y:S01]  /*68ba0*/  LDL.LU R13, [R1+0xd44] ;  /* 0x000d4400010d7983 */ /* 0x000ee20000300800 */
[----:B0-----:R-:W4:Y:S01]  /*68bb0*/  LDL.LU R14, [R1+0xd48] ;  /* 0x000d4800010e7983 */ /* 0x001f220000300800 */
[----:B------:R-:W4:Y:S03]  /*68bc0*/  LDL.LU R15, [R1+0xd4c] ;  /* 0x000d4c00010f7983 */ /* 0x000f260000300800 */
[----:B----4-:R-:W-:Y:S01]  /*68bd0*/  STL.64 [R1+0x2928], R14 ;  /* 0x0029280e01007387 */ /* 0x010fe20000100a00 */
[----:B---3--:R0:W-:Y:S03]  /*68be0*/  STL.64 [R1+0x2920], R12 ;  /* 0x0029200c01007387 */ /* 0x0081e60000100a00 */
[----:B0-----:R-:W3:Y:S01]  /*68bf0*/  LDL.LU R12, [R1+0xd50] ;  /* 0x000d5000010c7983 */ /* 0x001ee20000300800 */
[----:B------:R-:W3:Y:S02]  /*68c00*/  LDL.LU R13, [R1+0xd54] ;  /* 0x000d5400010d7983 */ /* 0x000ee40000300800 */
[----:B------:R-:W3:Y:S02]  /*68c10*/  LDL.LU R14, [R1+0xd58] ;  /* 0x000d5800010e7983 */ /* 0x000ee40000300800 */
[----:B------:R-:W3:Y:S01]  /*68c20*/  LDL.LU R15, [R1+0xd5c] ;  /* 0x000d5c00010f7983 */ /* 0x000ee20000300800 */
[----:B------:R-:W4:Y:S02]  /*68c30*/  LDL.64 R10, [R1+0x18] ;  /* 0x00001800010a7983 */ /* 0x000f240000100a00 */
[----:B------:R-:W-:Y:S02]  /*68c40*/  STL.64 [R1+0x11c0], R20 ;  /* 0x0011c01401007387 */ /* 0x000fe40000100a00 */
[----:B------:R0:W-:Y:S02]  /*68c50*/  STL.64 [R1+0x11c8], R22 ;  /* 0x0011c81601007387 */ /* 0x0001e40000100a00 */
[----:B0-----:R-:W2:Y:S01]  /*68c60*/  LDL.LU.64 R22, [R1+0x2938] ;  /* 0x0029380001167983 */ /* 0x001ea20000300a00 */
[----:B------:R-:W-:-:S02]  /*68c70*/  IMAD.MOV.U32 R20, RZ, RZ, R26 ;  /* 0x000000ffff147224 */ /* 0x000fc400078e001a */
[----:B------:R-:W-:Y:S02]  /*68c80*/  IMAD.MOV.U32 R21, RZ, RZ, R27 ;  /* 0x000000ffff157224 */ /* 0x000fe400078e001b */
[----:B------:R-:W0:Y:S04]  /*68c90*/  LDSM.16.MT88.4 R24, [R0+0x16100] ;  /* 0x016100000018783b */ /* 0x000e280000004200 */
[----:B--2---:R-:W-:Y:S01]  /*68ca0*/  STL.64 [R1+0x28a0], R22 ;  /* 0x0028a01601007387 */ /* 0x004fe20000100a00 */
[----:B------:R1:W-:Y:S03]  /*68cb0*/  STL.64 [R1+0x2898], R20 ;  /* 0x0028981401007387 */ /* 0x0003e60000100a00 */
[----:B-1----:R-:W2:Y:S01]  /*68cc0*/  LDL.LU R20, [R1+0xcf0] ;  /* 0x000cf00001147983 */ /* 0x002ea20000300800 */
[----:B------:R-:W2:Y:S02]  /*68cd0*/  LDL.LU R21, [R1+0xcf4] ;  /* 0x000cf40001157983 */ /* 0x000ea40000300800 */
[----:B------:R-:W2:Y:S02]  /*68ce0*/  LDL.LU R22, [R1+0xcf8] ;  /* 0x000cf80001167983 */ /* 0x000ea40000300800 */
[----:B------:R-:W2:Y:S02]  /*68cf0*/  LDL.LU R23, [R1+0xcfc] ;  /* 0x000cfc0001177983 */ /* 0x000ea40000300800 */
[----:B--2---:R-:W-:Y:S01]  /*68d00*/  STL.64 [R1+0x28c8], R22 ;  /* 0x0028c81601007387 */ /* 0x004fe20000100a00 */
[----:B------:R1:W-:Y:S03]  /*68d10*/  STL.64 [R1+0x28c0], R20 ;  /* 0x0028c01401007387 */ /* 0x0003e60000100a00 */
[----:B-1----:R-:W2:Y:S01]  /*68d20*/  LDL.LU R20, [R1+0xd10] ;  /* 0x000d100001147983 */ /* 0x002ea20000300800 */
[----:B------:R-:W2:Y:S02]  /*68d30*/  LDL.LU R21, [R1+0xd14] ;  /* 0x000d140001157983 */ /* 0x000ea40000300800 */
[----:B------:R-:W2:Y:S02]  /*68d40*/  LDL.LU R22, [R1+0xd18] ;  /* 0x000d180001167983 */ /* 0x000ea40000300800 */
[----:B------:R-:W2:Y:S01]  /*68d50*/  LDL.LU R23, [R1+0xd1c] ;  /* 0x000d1c0001177983 */ /* 0x000ea20000300800 */
[----:B0-----:R-:W-:Y:S01]  /*68d60*/  STL.64 [R1+0x2718], R26 ;  /* 0x0027181a01007387 */ /* 0x001fe20000100a00 */
        /* <DEDUP_REMOVED lines=32> */
[----:B------:R-:W-:Y:S11]  /*68f70*/  IMAD.MOV.U32 R28, RZ, RZ, R15 ;  /* 0x000000ffff1c7224 */ /* 0x000ff600078e000f */
[----:B------:R-:W-:Y:S11]  /*68f80*/  @!UPT UIADD3 URZ, URZ, URZ, URZ ;  /* 0x0000003f3f3ff290 */ /* 0x000ff6000fffe03f */
[----:B------:R0:W-:Y:S01]  /*68f90*/  STL.64 [R1+0x1180], R4 ;  /* 0x0011800401007387 */ /* 0x0001e20000100a00 */
[----:B------:R1:W-:Y:S02]  /*68fa0*/  STL.64 [R1+0x1188], R6 ;  /* 0x0011880601007387 */ /* 0x0003e40000100a00 */
[----:B0-----:R-:W-:Y:S01]  /*68fb0*/  IMAD.MOV.U32 R5, RZ, RZ, R14 ;  /* 0x000000ffff057224 */ /* 0x001fe200078e000e */
[----:B-1----:R-:W2:Y:S01]  /*68fc0*/  LDL.LU.64 R6, [R1+0x28f8] ;  /* 0x0028f80001067983 */ /* 0x002ea20000300a00 */
[----:B------:R-:W3:Y:S02]  /*68fd0*/  LDL.LU R4, [R1+0x28f0] ;  /* 0x0028f00001047983 */ /* 0x000ee40000300800 */
        /* <DEDUP_REMOVED lines=17> */
[----:B0-----:R-:W4:Y:S01]  /*690f0*/  LDL.LU.64 R10, [R1+0x28b8] ;  /* 0x0028b800010a7983 */ /* 0x001f220000300a00 */
[----:B------:R-:W4:Y:S02]  /*69100*/  LDL.LU.64 R8, [R1+0x28b0] ;  /* 0x0028b00001087983 */ /* 0x000f240000300a00 */
        /* <DEDUP_REMOVED lines=12> */
[----:B0-----:R-:W2:Y:S01]  /*691d0*/  LDL.LU.64 R22, [R1+0x28a0] ;  /* 0x0028a00001167983 */ /* 0x001ea20000300a00 */
[----:B------:R-:W4:Y:S02]  /*691e0*/  LDL.LU.64 R20, [R1+0x2898] ;  /* 0x0028980001147983 */ /* 0x000f240000300a00 */
[----:B------:R0:W-:Y:S02]  /*691f0*/  STL.64 [R1+0x2730], R10 ;  /* 0x0027300a01007387 */ /* 0x0001e40000100a00 */
[----:B------:R-:W2:Y:S01]  /*69200*/  LDL.LU R8, [R1+0xce0] ;  /* 0x000ce00001087983 */ /* 0x000ea20000300800 */
[----:B------:R-:W2:Y:S04]  /*69210*/  LDL.LU R9, [R1+0xce4] ;  /* 0x000ce40001097983 */ /* 0x000ea80000300800 */
[----:B0-----:R-:W2:Y:S01]  /*69220*/  LDL.LU R10, [R1+0xce8] ;  /* 0x000ce800010a7983 */ /* 0x001ea20000300800 */
[----:B------:R-:W2:Y:S02]  /*69230*/  LDL.LU R11, [R1+0xcec] ;  /* 0x000cec00010b7983 */ /* 0x000ea40000300800 */
[----:B------:R-:W3:Y:S01]  /*69240*/  LDL.LU.64 R14, [R1+0x8] ;  /* 0x00000800010e7983 */ /* 0x000ee20000300a00 */
[----:B--2---:R-:W-:Y:S01]  /*69250*/  HMMA.16816.F32.BF16 R8, R16, R6, R8 ;  /* 0x000000061008723c */ /* 0x004fe20000041808 */
[----:B---3--:R-:W-:Y:S04]  /*69260*/  STL.64 [R1+0x2750], R14 ;  /* 0x0027500e01007387 */ /* 0x008fe80000100a00 */
[----:B------:R-:W0:Y:S11]  /*69270*/  LDSM.16.MT88.4 R16, [R0+0x16180] ;  /* 0x016180000010783b */ /* 0x000e360000004200 */
[----:B------:R-:W-:Y:S07]  /*69280*/  @!UPT UIADD3 URZ, URZ, URZ, URZ ;  /* 0x0000003f3f3ff290 */ /* 0x000fee000fffe03f */
[----:B------:R1:W-:Y:S01]  /*69290*/  STL.64 [R1+0x1130], R8 ;  /* 0x0011300801007387 */ /* 0x0003e20000100a00 */
[----:B------:R2:W-:Y:S03]  /*692a0*/  STL.64 [R1+0x1138], R10 ;  /* 0x0011380a01007387 */ /* 0x0005e60000100a00 */
[----:B-1----:R-:W3:Y:S01]  /*692b0*/  LDL.LU R8, [R1+0xc00] ;  /* 0x000c000001087983 */ /* 0x002ee20000300800 */
[----:B------:R-:W3:Y:S02]  /*692c0*/  LDL.LU R9, [R1+0xc04] ;  /* 0x000c040001097983 */ /* 0x000ee40000300800 */
[----:B--2---:R-:W2:Y:S02]  /*692d0*/  LDL.LU R10, [R1+0xc08] ;  /* 0x000c0800010a7983 */ /* 0x004ea40000300800 */
[----:B------:R-:W2:Y:S02]  /*692e0*/  LDL.LU R11, [R1+0xc0c] ;  /* 0x000c0c00010b7983 */ /* 0x000ea40000300800 */
[----:B------:R-:W-:-:S02]  /*692f0*/  IMAD.MOV.U32 R14, RZ, RZ, R12 ;  /* 0x000000ffff0e7224 */ /* 0x000fc400078e000c */
[----:B------:R-:W-:Y:S01]  /*69300*/  IMAD.MOV.U32 R15, RZ, RZ, R13 ;  /* 0x000000ffff0f7224 */ /* 0x000fe200078e000d */
[----:B------:R-:W4:Y:S01]  /*69310*/  LDL.LU R12, [R1+0x2890] ;  /* 0x00289000010c7983 */ /* 0x000f220000300800 */
[----:B------:R-:W4:Y:S03]  /*69320*/  LDL.LU R13, [R1+0x288c] ;  /* 0x00288c00010d7983 */ /* 0x000f260000300800 */
        /* <DEDUP_REMOVED lines=30> */
[----:B------:R-:W-:-:S05]  /*69510*/  IMAD.MOV.U32 R15, RZ, RZ, R26 ;  /* 0x000000ffff0f7224 */ /* 0x000fca00078e001a */
[----:B------:R1:W-:Y:S02]  /*69520*/  STL.64 [R1+0x27b0], R14 ;  /* 0x0027b00e01007387 */ /* 0x0003e40000100a00 */
[----:B-1----:R-:W-:Y:S02]  /*69530*/  IMAD.MOV.U32 R14, RZ, RZ, R25 ;  /* 0x000000ffff0e7224 */ /* 0x002fe400078e0019 */
[----:B------:R-:W-:-:S05]  /*69540*/  IMAD.MOV.U32 R15, RZ, RZ, R24 ;  /* 0x000000ffff0f7224 */ /* 0x000fca00078e0018 */
[----:B------:R-:W-:Y:S04]  /*69550*/  STL.64 [R1+0x27c8], R14 ;  /* 0x0027c80e01007387 */ /* 0x000fe80000100a00 */
[----:B---3--:R-:W-:Y:S01]  /*69560*/  STL.64 [R1+0x2790], R10 ;  /* 0x0027900a01007387 */ /* 0x008fe20000100a00 */
[----:B--2---:R1:W-:Y:S03]  /*69570*/  STL.64 [R1+0x2788], R8 ;  /* 0x0027880801007387 */ /* 0x0043e60000100a00 */
[----:B-1----:R-:W2:Y:S01]  /*69580*/  LDL.LU R8, [R1+0xc40] ;  /* 0x000c400001087983 */ /* 0x002ea20000300800 */
[----:B------:R-:W2:Y:S02]  /*69590*/  LDL.LU R9, [R1+0xc44] ;  /* 0x000c440001097983 */ /* 0x000ea40000300800 */
[----:B------:R-:W3:Y:S02]  /*695a0*/  LDL.LU R10, [R1+0xc48] ;  /* 0x000c4800010a7983 */ /* 0x000ee40000300800 */
[----:B------:R-:W3:Y:S02]  /*695b0*/  LDL.LU R11, [R1+0xc4c] ;  /* 0x000c4c00010b7983 */ /* 0x000ee40000300800 */
[----:B----4-:R-:W-:-:S02]  /*695c0*/  IMAD.MOV.U32 R14, RZ, RZ, R20 ;  /* 0x000000ffff0e7224 */ /* 0x010fc400078e0014 */
        /* <DEDUP_REMOVED lines=23> */
[----:B------:R-:W4:Y:S04]  /*69740*/  LDL.LU R4, [R1+0x2868] ;  /* 0x0028680001047983 */ /* 0x000f280000300800 */
[----:B------:R1:W-:Y:S02]  /*69750*/  STL.64 [R1+0x2810], R14 ;  /* 0x0028100e01007387 */ /* 0x0003e40000100a00 */
[----:B-1----:R-:W-:Y:S02]  /*69760*/  IMAD.MOV.U32 R14, RZ, RZ, R13 ;  /* 0x000000ffff0e7224 */ /* 0x002fe400078e000d */
        /* <DEDUP_REMOVED lines=9> */
[----:B------:R-:W2:Y:S01]  /*69800*/  LDL.LU R13, [R1+0xcb4] ;  /* 0x000cb400010d7983 */ /* 0x000ea20000300800 */
[----:B-1----:R-:W2:Y:S01]  /*69810*/  LDL.LU R14, [R1+0xcb8] ;  /* 0x000cb800010e7983 */ /* 0x002ea20000300800 */
[----:B------:R-:W2:Y:S03]  /*69820*/  LDL.LU R15, [R1+0xcbc] ;  /* 0x000cbc00010f7983 */ /* 0x000ea60000300800 */
[----:B--2---:R1:W-:Y:S01]  /*69830*/  STL.64 [R1+0x2838], R14 ;  /* 0x0028380e01007387 */ /* 0x0043e20000100a00 */
[----:B------:R-:W-:Y:S02]  /*69840*/  STL.64 [R1+0x2830], R12 ;  /* 0x0028300c01007387 */ /* 0x000fe40000100a00 */
[----:B-1----:R-:W-:-:S02]  /*69850*/  IMAD.MOV.U32 R14, RZ, RZ, R28 ;  /* 0x000000ffff0e7224 */ /* 0x002fc400078e001c */
[----:B------:R-:W-:-:S05]  /*69860*/  IMAD.MOV.U32 R15, RZ, RZ, R5 ;  /* 0x000000ffff0f7224 */ /* 0x000fca00078e0005 */
[----:B------:R-:W-:Y:S01]  /*69870*/  STL.64 [R1+0x2850], R14 ;  /* 0x0028500e01007387 */ /* 0x000fe20000100a00 */
[----:B---3--:R-:W-:Y:S02]  /*69880*/  STL.64 [R1+0x27f0], R10 ;  /* 0x0027f00a01007387 */ /* 0x008fe40000100a00 */
[----:B------:R1:W-:Y:S02]  /*69890*/  STL.64 [R1+0x27e8], R8 ;  /* 0x0027e80801007387 */ /* 0x0003e40000100a00 */
        /* <DEDUP_REMOVED lines=30> */
[----:B------:R-:W-:Y:S01]  /*69a80*/  STL.64 [R1+0x2728], R6 ;  /* 0x0027280601007387 */ /* 0x000fe20000100a00 */
[----:B----4-:R1:W-:Y:S03]  /*69a90*/  STL [R1+0x2720], R4 ;  /* 0x0027200401007387 */ /* 0x0103e60000100800 */
[----:B-1----:R-:W3:Y:S01]  /*69aa0*/  LDL.LU R4, [R1+0xbf0] ;  /* 0x000bf00001047983 */ /* 0x002ee20000300800 */
[----:B------:R-:W3:Y:S02]  /*69ab0*/  LDL.LU R5, [R1+0xbf4] ;  /* 0x000bf40001057983 */ /* 0x000ee40000300800 */
[----:B------:R-:W3:Y:S02]  /*69ac0*/  LDL.LU R6, [R1+0xbf8] ;  /* 0x000bf80001067983 */ /* 0x000ee40000300800 */
[----:B------:R-:W3:Y:S01]  /*69ad0*/  LDL.LU R7, [R1+0xbfc] ;  /* 0x000bfc0001077983 */ /* 0x000ee20000300800 */
[----:B------:R-:W4:Y:S01]  /*69ae0*/  LDL.LU R24, [R1+0xbe0] ;  /* 0x000be00001187983 */ /* 0x000f220000300800 */
[----:B------:R-:W4:Y:S02]  /*69af0*/  LDL.LU R25, [R1+0xbe4] ;  /* 0x000be40001197983 */ /* 0x000f240000300800 */
[----:B------:R-:W4:Y:S02]  /*69b00*/  LDL.LU R26, [R1+0xbe8] ;  /* 0x000be800011a7983 */ /* 0x000f240000300800 */
[----:B------:R-:W4:Y:S01]  /*69b10*/  LDL.LU R27, [R1+0xbec] ;  /* 0x000bec00011b7983 */ /* 0x000f220000300800 */
[----:B0-----:R0:W-:Y:S01]  /*69b20*/  STL.64 [R1+0x25f0], R18 ;  /* 0x0025f01201007387 */ /* 0x0011e20000100a00 */
[----:B------:R-:W-:Y:S03]  /*69b30*/  STL.64 [R1+0x25e8], R16 ;  /* 0x0025e81001007387 */ /* 0x000fe60000100a00 */
[----:B0-----:R-:W3:Y:S01]  /*69b40*/  LDL.LU.64 R18, [R1+0xe8] ;  /* 0x0000e80001127983 */ /* 0x001ee20000300a00 */
        /* <DEDUP_REMOVED lines=13> */
[----:B0-----:R-:W3:Y:S01]  /*69c20*/  LDL.LU.64 R14, [R1+0x2838] ;  /* 0x00283800010e7983 */ /* 0x001ee20000300a00 */
[----:B------:R-:W3:Y:S02]  /*69c30*/  LDL.LU.64 R12, [R1+0x2830] ;  /* 0x00283000010c7983 */ /* 0x000ee40000300a00 */
[C---:B---3--:R-:W-:Y:S11]  /*69c40*/  HMMA.16816.F32.BF16 R12, R20.reuse, R18, R12 ;  /* 0x00000012140c723c */ /* 0x048ff6000004180c */
[----:B------:R-:W-:Y:S11]  /*69c50*/  @!UPT UIADD3 URZ, URZ, URZ, URZ ;  /* 0x0000003f3f3ff290 */ /* 0x000ff6000fffe03f */
[----:B------:R-:W-:Y:S01]  /*69c60*/  @!UPT UIADD3 URZ, URZ, URZ, URZ ;  /* 0x0000003f3f3ff290 */ /* 0x000fe2000fffe03f */
[----:B------:R-:W-:Y:S01]  /*69c70*/  STL.64 [R1+0x1530], R12 ;  /* 0x0015300c01007387 */ /* 0x000fe20000100a00 */
[----:B------:R0:W-:Y:S03]  /*69c80*/  STL.64 [R1+0x1538], R14 ;  /* 0x0015380e01007387 */ /* 0x0001e60000100a00 */
[----:B0-----:R-:W2:Y:S01]  /*69c90*/  LDL.LU.64 R14, [R1+0x2828] ;  /* 0x00282800010e7983 */ /* 0x001ea20000300a00 */
[----:B------:R0:W-:Y:S03]  /*69ca0*/  STL.64 [R1+0x2708], R18 ;  /* 0x0027081201007387 */ /* 0x0001e60000100a00 */
        /* <DEDUP_REMOVED lines=79> */
[----:B------:R0:W-:Y:S02]  /*6a1a0*/  STL.64 [R1+0x2690], R14 ;  /* 0x0026900e01007387 */ /* 0x0001e40000100a00 */
[----:B------:R-:W3:Y:S02]  /*6a1b0*/  LDL.LU R12, [R1+0xbb0] ;  /* 0x000bb000010c7983 */ /* 0x000ee40000300800 */
[----:B------:R-:W3:Y:S01]  /*6a1c0*/  LDL.LU R13, [R1+0xbb4] ;  /* 0x000bb400010d7983 */ /* 0x000ee20000300800 */
[----:B0-----:R-:W3:Y:S01]  /*6a1d0*/  LDL.LU R14, [R1+0xbb8] ;  /* 0x000bb800010e7983 */ /* 0x001ee20000300800 */
[----:B------:R-:W3:Y:S01]  /*6a1e0*/  LDL.LU R15, [R1+0xbbc] ;  /* 0x000bbc00010f7983 */ /* 0x000ee20000300800 */
[C---:B--2---:R-:W-:Y:S11]  /*6a1f0*/  HMMA.16816.F32.BF16 R4, R20.reuse, R10, R4 ;  /* 0x0000000a1404723c */ /* 0x044ff60000041804 */
[----:B------:R-:W-:Y:S11]  /*6a200*/  @!UPT UIADD3 URZ, URZ, URZ, URZ ;  /* 0x0000003f3f3ff290 */ /* 0x000ff6000fffe03f */
[----:B------:R-:W-:Y:S01]  /*6a210*/  @!UPT UIADD3 URZ, URZ, URZ, URZ ;  /* 0x0000003f3f3ff290 */ /* 0x000fe2000fffe03f */
[----:B------:R-:W-:Y:S01]  /*6a220*/  STL.64 [R1+0x1370], R4 ;  /* 0x0013700401007387 */ /* 0x000fe20000100a00 */
[----:B------:R0:W-:Y:S03]  /*6a230*/  STL.64 [R1+0x1378], R6 ;  /* 0x0013780601007387 */ /* 0x0001e60000100a00 */
[----:B0-----:R-:W4:Y:S01]  /*6a240*/  LDL.LU.64 R6, [R1+0x2728] ;  /* 0x0027280001067983 */ /* 0x001f220000300a00 */
[----:B------:R-:W2:Y:S02]  /*6a250*/  LDL.LU R4, [R1+0x2720] ;  /* 0x0027200001047983 */ /* 0x000ea40000300800 */
[----:B------:R-:W-:Y:S02]  /*6a260*/  STL [R1+0x2630], R10 ;  /* 0x0026300a01007387 */ /* 0x000fe40000100800 */
[----:B------:R0:W-:Y:S02]  /*6a270*/  STL [R1+0x2618], R11 ;  /* 0x0026180b01007387 */ /* 0x0001e40000100800 */
[----:B0-----:R-:W2:Y:S01]  /*6a280*/  LDL.LU.64 R10, [R1+0xf8] ;  /* 0x0000f800010a7983 */ /* 0x001ea20000300a00 */
[----:B----4-:R-:W-:Y:S03]  /*6a290*/  HMMA.16816.F32.BF16 R20, R20, R6, R24 ;  /* 0x000000061414723c */ /* 0x010fe60000041818 */
[----:B------:R-:W3:Y:S01]  /*6a2a0*/  LDL.LU.64 R26, [R1+0x2718] ;  /* 0x00271800011a7983 */ /* 0x000ee20000300a00 */
[----:B------:R-:W3:Y:S11]  /*6a2b0*/  LDL.LU.64 R24, [R1+0x2710] ;  /* 0x0027100001187983 */ /* 0x000ef60000300a00 */
[----:B------:R-:W-:Y:S08]  /*6a2c0*/  @!UPT UIADD3 URZ, URZ, URZ, URZ ;  /* 0x0000003f3f3ff290 */ /* 0x000ff0000fffe03f */
[----:B------:R0:W-:Y:S01]  /*6a2d0*/  STL.64 [R1+0x1110], R20 ;  /* 0x0011101401007387 */ /* 0x0001e20000100a00 */
[----:B------:R1:W-:Y:S03]  /*6a2e0*/  STL.64 [R1+0x1118], R22 ;  /* 0x0011181601007387 */ /* 0x0003e60000100a00 */
[----:B0-----:R-:W4:Y:S01]  /*6a2f0*/  LDL.LU R20, [R1+0xbc0] ;  /* 0x000bc00001147983 */ /* 0x001f220000300800 */
[----:B------:R-:W4:Y:S02]  /*6a300*/  LDL.LU R21, [R1+0xbc4] ;  /* 0x000bc40001157983 */ /* 0x000f240000300800 */
[----:B-1----:R-:W4:Y:S02]  /*6a310*/  LDL.LU R22, [R1+0xbc8] ;  /* 0x000bc80001167983 */ /* 0x002f240000300800 */
[----:B------:R-:W4:Y:S01]  /*6a320*/  LDL.LU R23, [R1+0xbcc] ;  /* 0x000bcc0001177983 */ /* 0x000f220000300800 */
[----:B------:R-:W-:Y:S01]  /*6a330*/  STL.64 [R1+0x2600], R6 ;  /* 0x0026000601007387 */ /* 0x000fe20000100a00 */
[----:B--2---:R0:W-:Y:S03]  /*6a340*/  STL [R1+0x25f8], R4 ;  /* 0x0025f80401007387 */ /* 0x0041e60000100800 */
        /* <DEDUP_REMOVED lines=12> */
[C---:B----4-:R-:W-:Y:S01]  /*6a410*/  HMMA.16816.F32.BF16 R20, R24.reuse, R10, R20 ;  /* 0x0000000a1814723c */ /* 0x050fe20000041814 */
[----:B-1----:R-:W-:Y:S02]  /*6a420*/  IMAD.MOV.U32 R7, RZ, RZ, R10 ;  /* 0x000000ffff077224 */ /* 0x002fe400078e000a */
[----:B------:R-:W-:Y:S11]  /*6a430*/  IMAD.MOV.U32 R6, RZ, RZ, R11 ;  /* 0x000000ffff067224 */ /* 0x000ff600078e000b */
[----:B------:R-:W-:Y:S09]  /*6a440*/  @!UPT UIADD3 URZ, URZ, URZ, URZ ;  /* 0x0000003f3f3ff290 */ /* 0x000ff2000fffe03f */
[----:B------:R-:W-:Y:S01]  /*6a450*/  STL.64 [R1+0x1000], R20 ;  /* 0x0010001401007387 */ /* 0x000fe20000100a00 */
[----:B------:R-:W-:Y:S02]  /*6a460*/  STL.64 [R1+0x1008], R22 ;  /* 0x0010081601007387 */ /* 0x000fe40000100a00 */
[----:B------:R-:W-:Y:S02]  /*6a470*/  STL.64 [R1+0x2628], R6 ;  /* 0x0026280601007387 */ /* 0x000fe40000100a00 */
[----:B------:R2:W-:Y:S02]  /*6a480*/  STL.64 [R1+0x2620], R4 ;  /* 0x0026200401007387 */ /* 0x0005e40000100a00 */
[----:B--2---:R-:W-:Y:S01]  /*6a490*/  HMMA.16816.F32.BF16 R4, R24, R18, R12 ;  /* 0x000000121804723c */ /* 0x004fe2000004180c */
[----:B------:R-:W-:Y:S02]  /*6a4a0*/  IMAD.MOV.U32 R8, RZ, RZ, R19 ;  /* 0x000000ffff087224 */ /* 0x000fe400078e0013 */
[----:B------:R-:W-:Y:S11]  /*6a4b0*/  IMAD.MOV.U32 R9, RZ, RZ, R18 ;  /* 0x000000ffff097224 */ /* 0x000ff600078e0012 */
[----:B------:R-:W-:Y:S09]  /*6a4c0*/  @!UPT UIADD3 URZ, URZ, URZ, URZ ;  /* 0x0000003f3f3ff290 */ /* 0x000ff2000fffe03f */
[----:B------:R-:W-:Y:S01]  /*6a4d0*/  STL.64 [R1+0xff0], R4 ;  /* 0x000ff00401007387 */ /* 0x000fe20000100a00 */
[----:B------:R-:W-:Y:S02]  /*6a4e0*/  STL.64 [R1+0xff8], R6 ;  /* 0x000ff80601007387 */ /* 0x000fe40000100a00 */
[----:B------:R-:W-:Y:S02]  /*6a4f0*/  STL [R1+0x2638], R8 ;  /* 0x0026380801007387 */ /* 0x000fe40000100800 */
[----:B------:R-:W-:Y:S01]  /*6a500*/  STL [R1+0x2634], R9 ;  /* 0x0026340901007387 */ /* 0x000fe20000100800 */
[----:B------:R-:W2:Y:S01]  /*6a510*/  LDL.LU R20, [R1+0x9b0] ;  /* 0x0009b00001147983 */ /* 0x000ea20000300800 */
[----:B------:R-:W2:Y:S02]  /*6a520*/  LDL.LU R21, [R1+0x9b4] ;  /* 0x0009b40001157983 */ /* 0x000ea40000300800 */
[----:B------:R-:W3:Y:S02]  /*6a530*/  LDL.LU R22, [R1+0x9b8] ;  /* 0x0009b80001167983 */ /* 0x000ee40000300800 */
[----:B------:R-:W3:Y:S02]  /*6a540*/  LDL.LU R23, [R1+0x9bc] ;  /* 0x0009bc0001177983 */ /* 0x000ee40000300800 */
[----:B---3--:R0:W-:Y:S01]  /*6a550*/  STL.64 [R1+0x24b0], R22 ;  /* 0x0024b01601007387 */ /* 0x0081e20000100a00 */
[----:B--2---:R-:W-:Y:S02]  /*6a560*/  STL.64 [R1+0x24a8], R20 ;  /* 0x0024a81401007387 */ /* 0x004fe40000100a00 */
[----:B0-----:R-:W-:-:S02]  /*6a570*/  IMAD.MOV.U32 R22, RZ, RZ, R2 ;  /* 0x000000ffff167224 */ /* 0x001fc400078e0002 */
[----:B------:R-:W-:-:S05]  /*6a580*/  IMAD.MOV.U32 R23, RZ, RZ, R0 ;  /* 0x000000ffff177224 */ /* 0x000fca00078e0000 */
[----:B------:R-:W-:Y:S01]  /*6a590*/  STL.64 [R1+0x26e0], R22 ;  /* 0x0026e01601007387 */ /* 0x000fe20000100a00 */
[----:B------:R-:W2:Y:S02]  /*6a5a0*/  LDL.LU R4, [R1+0xb00] ;  /* 0x000b000001047983 */ /* 0x000ea40000300800 */
[----:B------:R-:W2:Y:S02]  /*6a5b0*/  LDL.LU R5, [R1+0xb04] ;  /* 0x000b040001057983 */ /* 0x000ea40000300800 */
[----:B------:R-:W3:Y:S01]  /*6a5c0*/  LDL.LU R6, [R1+0xb08] ;  /* 0x000b080001067983 */ /* 0x000ee20000300800 */
[----:B------:R-:W3:Y:S04]  /*6a5d0*/  LDL.LU R7, [R1+0xb0c] ;  /* 0x000b0c0001077983 */ /* 0x000ee80000300800 */
        /* <DEDUP_REMOVED lines=14> */
[----:B------:R-:W3:Y:S01]  /*6a6c0*/  LDL.LU R16, [R1+0xba0] ;  /* 0x000ba00001107983 */ /* 0x000ee20000300800 */
[----:B------:R-:W3:Y:S02]  /*6a6d0*/  LDL.LU R17, [R1+0xba4] ;  /* 0x000ba40001117983 */ /* 0x000ee40000300800 */
[----:B------:R-:W3:Y:S02]  /*6a6e0*/  LDL.LU R18, [R1+0xba8] ;  /* 0x000ba80001127983 */ /* 0x000ee40000300800 */
[----:B------:R-:W3:Y:S01]  /*6a6f0*/  LDL.LU R19, [R1+0xbac] ;  /* 0x000bac0001137983 */ /* 0x000ee20000300800 */
[----:B--2---:R0:W-:Y:S01]  /*6a700*/  STL.64 [R1+0x26b0], R10 ;  /* 0x0026b00a01007387 */ /* 0x0041e20000100a00 */
[----:B------:R-:W-:Y:S03]  /*6a710*/  STL.64 [R1+0x26a8], R8 ;  /* 0x0026a80801007387 */ /* 0x000fe60000100a00 */
[----:B0-----:R-:W2:Y:S04]  /*6a720*/  LDL.LU.64 R10, [R1+0x58] ;  /* 0x00005800010a7983 */ /* 0x001ea80000300a00 */
[----:B--2---:R0:W-:Y:S04]  /*6a730*/  STL.64 [R1+0x26c0], R10 ;  /* 0x0026c00a01007387 */ /* 0x0041e80000100a00 */
[----:B0-----:R-:W2:Y:S04]  /*6a740*/  LDL.LU.64 R10, [R1+0x68] ;  /* 0x00006800010a7983 */ /* 0x001ea80000300a00 */
[----:B--2---:R-:W-:Y:S01]  /*6a750*/  STL.64 [R1+0x26d8], R10 ;  /* 0x0026d80a01007387 */ /* 0x004fe20000100a00 */
[----:B------:R0:W-:Y:S02]  /*6a760*/  STL.64 [R1+0x26a0], R14 ;  /* 0x0026a00e01007387 */ /* 0x0001e40000100a00 */
[----:B----4-:R1:W-:Y:S01]  /*6a770*/  STL.64 [R1+0x2698], R12 ;  /* 0x0026980c01007387 */ /* 0x0103e20000100a00 */
[----:B0-----:R-:W2:Y:S04]  /*6a780*/  LDL.LU.64 R14, [R1+0x48] ;  /* 0x00004800010e7983 */ /* 0x001ea80000300a00 */
[----:B--2---:R0:W-:Y:S01]  /*6a790*/  STL.64 [R1+0x26b8], R14 ;  /* 0x0026b80e01007387 */ /* 0x0041e20000100a00 */
[----:B-1----:R-:W2:Y:S02]  /*6a7a0*/  LDL.LU R12, [R1+0xb60] ;  /* 0x000b6000010c7983 */ /* 0x002ea40000300800 */
[----:B------:R-:W2:Y:S01]  /*6a7b0*/  LDL.LU R13, [R1+0xb64] ;  /* 0x000b6400010d7983 */ /* 0x000ea20000300800 */
        /* <DEDUP_REMOVED lines=8> */
[----:B0-----:R-:W2:Y:S04]  /*6a840*/  LDL.LU.64 R22, [R1+0xa8] ;  /* 0x0000a80001167983 */ /* 0x001ea80000300a00 */
[----:B--2---:R0:W-:Y:S04]  /*6a850*/  STL.64 [R1+0x2700], R22 ;  /* 0x0027001601007387 */ /* 0x0041e80000100a00 */
[----:B0-----:R-:W2:Y:S01]  /*6a860*/  LDL.LU.64 R22, [R1+0xd8] ;  /* 0x0000d80001167983 */ /* 0x001ea20000300a00 */
[----:B------:R-:W2:Y:S03]  /*6a870*/  LDL.LU.64 R10, [R1+0x98] ;  /* 0x00009800010a7983 */ /* 0x000ea60000300a00 */
[----:B--2---:R0:W-:Y:S01]  /*6a880*/  STL.64 [R1+0x26f8], R10 ;  /* 0x0026f80a01007387 */ /* 0x0041e20000100a00 */
[----:B------:R-:W2:Y:S02]  /*6a890*/  LDL.LU R8, [R1+0xb90] ;  /* 0x000b900001087983 */ /* 0x000ea40000300800 */
[----:B------:R-:W2:Y:S01]  /*6a8a0*/  LDL.LU R9, [R1+0xb94] ;  /* 0x000b940001097983 */ /* 0x000ea20000300800 */
[----:B0-----:R-:W2:Y:S01]  /*6a8b0*/  LDL.LU R10, [R1+0xb98] ;  /* 0x000b9800010a7983 */ /* 0x001ea20000300800 */
[----:B------:R-:W2:Y:S02]  /*6a8c0*/  LDL.LU R11, [R1+0xb9c] ;  /* 0x000b9c00010b7983 */ /* 0x000ea40000300800 */
[----:B----4-:R-:W-:Y:S02]  /*6a8d0*/  STL.64 [R1+0x26d0], R14 ;  /* 0x0026d00e01007387 */ /* 0x010fe40000100a00 */
[----:B------:R0:W-:Y:S02]  /*6a8e0*/  STL.64 [R1+0x26c8], R12 ;  /* 0x0026c80c01007387 */ /* 0x0001e40000100a00 */
[----:B0-----:R-:W4:Y:S01]  /*6a8f0*/  LDL.LU R12, [R1+0xb70] ;  /* 0x000b7000010c7983 */ /* 0x001f220000300800 */
[----:B------:R-:W4:Y:S02]  /*6a900*/  LDL.LU R13, [R1+0xb74] ;  /* 0x000b7400010d7983 */ /* 0x000f240000300800 */
[----:B------:R-:W4:Y:S02]  /*6a910*/  LDL.LU R14, [R1+0xb78] ;  /* 0x000b7800010e7983 */ /* 0x000f240000300800 */
[----:B------:R-:W4:Y:S01]  /*6a920*/  LDL.LU R15, [R1+0xb7c] ;  /* 0x000b7c00010f7983 */ /* 0x000f220000300800 */
[----:B---3--:R0:W-:Y:S01]  /*6a930*/  STL.64 [R1+0x2658], R6 ;  /* 0x0026580601007387 */ /* 0x0081e20000100a00 */
[----:B------:R-:W-:Y:S03]  /*6a940*/  STL.64 [R1+0x2650], R4 ;  /* 0x0026500401007387 */ /* 0x000fe60000100a00 */
[----:B0-----:R-:W3:Y:S01]  /*6a950*/  LDL.LU.64 R6, [R1+0x18] ;  /* 0x0000180001067983 */ /* 0x001ee20000300a00 */
[----:B------:R-:W-:Y:S03]  /*6a960*/  HMMA.16816.F32.BF16 R16, R24, R22, R16 ;  /* 0x000000161810723c */ /* 0x000fe60000041810 */
[----:B---3--:R0:W-:Y:S04]  /*6a970*/  STL.64 [R1+0x2670], R6 ;  /* 0x0026700601007387 */ /* 0x0081e80000100a00 */
[----:B0-----:R-:W3:Y:S04]  /*6a980*/  LDL.LU.64 R6, [R1+0x28] ;  /* 0x0000280001067983 */ /* 0x001ee80000300a00 */
[----:B---3--:R0:W-:Y:S04]  /*6a990*/  STL.64 [R1+0x2688], R6 ;  /* 0x0026880601007387 */ /* 0x0081e80000100a00 */
[----:B0-----:R-:W3:Y:S08]  /*6a9a0*/  LDL.LU.64 R6, [R1+0x38] ;  /* 0x0000380001067983 */ /* 0x001ef00000300a00 */
[----:B------:R0:W-:Y:S02]  /*6a9b0*/  STL.64 [R1+0xfe0], R16 ;  /* 0x000fe01001007387 */ /* 0x0001e40000100a00 */
[----:B------:R1:W-:Y:S02]  /*6a9c0*/  STL.64 [R1+0xfe8], R18 ;  /* 0x000fe81201007387 */ /* 0x0003e40000100a00 */
[----:B0-----:R-:W-:-:S02]  /*6a9d0*/  IMAD.MOV.U32 R17, RZ, RZ, R22 ;  /* 0x000000ffff117224 */ /* 0x001fc400078e0016 */
[----:B------:R-:W-:Y:S02]  /*6a9e0*/  IMAD.MOV.U32 R16, RZ, RZ, R23 ;  /* 0x000000ffff107224 */ /* 0x000fe400078e0017 */
[----:B------:R-:W2:Y:S01]  /*6a9f0*/  LDL.LU.64 R22, [R1+0x2700] ;  /* 0x0027000001167983 */ /* 0x000ea20000300a00 */
[----:B------:R-:W-:Y:S01]  /*6aa00*/  STL [R1+0x263c], R17 ;  /* 0x00263c1101007387 */ /* 0x000fe20000100800 */
[C---:B--2---:R-:W-:Y:S01]  /*6aa10*/  HMMA.16816.F32.BF16 R8, R24.reuse, R22, R8 ;  /* 0x000000161808723c */ /* 0x044fe20000041808 */
[----:B-1----:R-:W-:Y:S02]  /*6aa20*/  IMAD.MOV.U32 R19, RZ, RZ, R22 ;  /* 0x000000ffff137224 */ /* 0x002fe400078e0016 */
        /* <DEDUP_REMOVED lines=13> */
[C---:B--2---:R-:W-:Y:S01]  /*6ab00*/  HMMA.16816.F32.BF16 R20, R24.reuse, R10, R20 ;  /* 0x0000000a1814723c */ /* 0x044fe20000041814 */
[----:B---3--:R-:W-:Y:S01]  /*6ab10*/  STL.64 [R1+0x2680], R18 ;  /* 0x0026801201007387 */ /* 0x008fe20000100a00 */
[----:B------:R0:W-:Y:S03]  /*6ab20*/  STL.64 [R1+0x2678], R16 ;  /* 0x0026781001007387 */ /* 0x0001e60000100a00 */
        /* <DEDUP_REMOVED lines=62> */
[----:B------:R-:W2:Y:S02]  /*6af10*/  LDL.LU R16, [R1+0x2660] ;  /* 0x0026600001107983 */ /* 0x000ea40000300800 */
[----:B------:R-:W3:Y:S02]  /*6af20*/  LDL.LU.64 R6, [R1+0x2658] ;  /* 0x0026580001067983 */ /* 0x000ee40000300a00 */
[----:B------:R-:W3:Y:S02]  /*6af30*/  LDL.LU.64 R4, [R1+0x2650] ;  /* 0x0026500001047983 */ /* 0x000ee40000300a00 */
[----:B---3--:R-:W-:Y:S11]  /*6af40*/  HMMA.16816.F32.BF16 R4, R24, R22, R4 ;  /* 0x000000161804723c */ /* 0x008ff60000041804 */
[----:B------:R-:W-:Y:S11]  /*6af50*/  @!UPT UIADD3 URZ, URZ, URZ, URZ ;  /* 0x0000003f3f3ff290 */ /* 0x000ff6000fffe03f */
[----:B------:R-:W-:Y:S01]  /*6af60*/  @!UPT UIADD3 URZ, URZ, URZ, URZ ;  /* 0x0000003f3f3ff290 */ /* 0x000fe2000fffe03f */
[----:B------:R-:W-:Y:S01]  /*6af70*/  STL.64 [R1+0x1300], R4 ;  /* 0x0013000401007387 */ /* 0x000fe20000100a00 */
[----:B------:R0:W-:Y:S03]  /*6af80*/  STL.64 [R1+0x1308], R6 ;  /* 0x0013080601007387 */ /* 0x0001e60000100a00 */
[----:B0-----:R-:W4:Y:S01]  /*6af90*/  LDL.LU.64 R6, [R1+0x2648] ;  /* 0x0026480001067983 */ /* 0x001f220000300a00 */
[----:B------:R-:W4:Y:S02]  /*6afa0*/  LDL.LU.64 R4, [R1+0x2640] ;  /* 0x0026400001047983 */ /* 0x000f240000300a00 */
[----:B------:R0:W-:Y:S02]  /*6afb0*/  STL.64 [R1+0x24c0], R22 ;  /* 0x0024c01601007387 */ /* 0x0001e40000100a00 */
[----:B0-----:R-:W-:Y:S02]  /*6afc0*/  IMAD.MOV.U32 R22, RZ, RZ, R17 ;  /* 0x000000ffff167224 */ /* 0x001fe400078e0011 */
[----:B------:R-:W-:Y:S01]  /*6afd0*/  IMAD.MOV.U32 R23, RZ, RZ, R8 ;  /* 0x000000ffff177224 */ /* 0x000fe200078e0008 */
[----:B------:R-:W3:Y:S01]  /*6afe0*/  LDL.LU R17, [R1+0x263c] ;  /* 0x00263c0001117983 */ /* 0x000ee20000300800 */
        /* <DEDUP_REMOVED lines=98> */
[----:B------:R-:W-:-:S02]  /*6b610*/  IMAD.MOV.U32 R22, RZ, RZ, R5 ;  /* 0x000000ffff167224 */ /* 0x000fc400078e0005 */
[----:B------:R-:W4:Y:S02]  /*6b620*/  LDL.LU R4, [R1+0xaf0] ;  /* 0x000af00001047983 */ /* 0x000f240000300800 */
[----:B------:R-:W4:Y:S01]  /*6b630*/  LDL.LU R5, [R1+0xaf4] ;  /* 0x000af40001057983 */ /* 0x000f220000300800 */
        /* <DEDUP_REMOVED lines=41> */
[----:B------:R0:W-:Y:S01]  /*6b8d0*/  STL.64 [R1+0xfa0], R24 ;  /* 0x000fa01801007387 */ /* 0x0001e20000100a00 */
[----:B------:R1:W-:Y:S03]  /*6b8e0*/  STL.64 [R1+0xfa8], R26 ;  /* 0x000fa81a01007387 */ /* 0x0003e60000100a00 */
[----:B0-----:R-:W3:Y:S01]  /*6b8f0*/  LDL.LU R24, [R1+0x9c0] ;  /* 0x0009c00001187983 */ /* 0x001ee20000300800 */
[----:B------:R-:W3:Y:S02]  /*6b900*/  LDL.LU R25, [R1+0x9c4] ;  /* 0x0009c40001197983 */ /* 0x000ee40000300800 */
[----:B-1----:R-:W3:Y:S02]  /*6b910*/  LDL.LU R26, [R1+0x9c8] ;  /* 0x0009c800011a7983 */ /* 0x002ee40000300800 */
[----:B------:R-:W-:Y:S02]  /*6b920*/  IMAD.MOV.U32 R27, RZ, RZ, R0 ;  /* 0x000000ffff1b7224 */ /* 0x000fe400078e0000 */
[----:B------:R-:W3:Y:S01]  /*6b930*/  LDL.LU R0, [R1+0x25e0] ;  /* 0x0025e00001007983 */ /* 0x000ee20000300800 */
        /* <DEDUP_REMOVED lines=92> */
[----:B------:R-:W2:Y:S01]  /*6bf00*/  LDL.LU.64 R20, [R1+0x24a8] ;  /* 0x0024a80001147983 */ /* 0x000ea20000300a00 */
[C---:B---3--:R-:W-:Y:S08]  /*6bf10*/  HMMA.16816.F32.BF16 R24, R16.reuse, R14, R24 ;  /* 0x0000000e1018723c */ /* 0x048ff00000041818 */
[----:B--2---:R-:W-:Y:S11]  /*6bf20*/  HMMA.16816.F32.BF16 R12, R16, R10, R20 ;  /* 0x0000000a100c723c */ /* 0x004ff60000041814 */
[----:B------:R-:W-:Y:S04]  /*6bf30*/  @!UPT UIADD3 URZ, URZ, URZ, URZ ;  /* 0x0000003f3f3ff290 */ /* 0x000fe8000fffe03f */
[----:B------:R-:W-:Y:S01]  /*6bf40*/  STL.64 [R1+0xec0], R24 ;  /* 0x000ec01801007387 */ /* 0x000fe20000100a00 */
[----:B------:R-:W-:Y:S07]  /*6bf50*/  STL.64 [R1+0xec8], R26 ;  /* 0x000ec81a01007387 */ /* 0x000fee0000100a00 */
[----:B------:R-:W-:Y:S01]  /*6bf60*/  STL.64 [R1+0xeb0], R12 ;  /* 0x000eb00c01007387 */ /* 0x000fe20000100a00 */
[----:B------:R-:W-:Y:S02]  /*6bf70*/  STL.64 [R1+0xeb8], R14 ;  /* 0x000eb80e01007387 */ /* 0x000fe40000100a00 */
[----:B------:R0:W-:Y:S02]  /*6bf80*/  STL.64 [R1+0x24a0], R18 ;  /* 0x0024a01201007387 */ /* 0x0001e40000100a00 */
[----:B0-----:R-:W2:Y:S01]  /*6bf90*/  LDL.LU.64 R18, [R1+0x1738] ;  /* 0x0017380001127983 */ /* 0x001ea20000300a00 */
[----:B------:R-:W-:-:S02]  /*6bfa0*/  IMAD.MOV.U32 R8, RZ, RZ, c[0x0][0x188] ;  /* 0x00006200ff087624 */ /* 0x000fc400078e00ff */
[----:B------:R-:W3:Y:S02]  /*6bfb0*/  LDL.LU R10, [R1+0x1748] ;  /* 0x00174800010a7983 */ /* 0x000ee40000300800 */
[----:B------:R-:W-:-:S04]  /*6bfc0*/  IMAD.SHL.U32 R8, R8, 0x40, RZ ;  /* 0x0000004008087824 */ /* 0x000fc800078e00ff */
[----:B------:R-:W-:-:S05]  /*6bfd0*/  IMAD.SHL.U32 R8, R8, 0x2, RZ ;  /* 0x0000000208087824 */ /* 0x000fca00078e00ff */
[----:B--2---:R-:W-:-:S05]  /*6bfe0*/  IADD3 R5, P0, R18, R8, RZ ;  /* 0x0000000812057210 */ /* 0x004fca0007f1e0ff */
[----:B------:R0:W-:Y:S04]  /*6bff0*/  STL [R1+0x239c], R5 ;  /* 0x00239c0501007387 */ /* 0x0001e80000100800 */
[----:B0-----:R-:W2:Y:S01]  /*6c000*/  LDL R5, [R1+0x2348] ;  /* 0x0023480001057983 */ /* 0x001ea20000100800 */
[----:B------:R-:W2:Y:S02]  /*6c010*/  LDL.LU R11, [R1+0x1b3c] ;  /* 0x001b3c00010b7983 */ /* 0x000ea40000300800 */
[----:B------:R-:W2:Y:S02]  /*6c020*/  LDL.LU R14, [R1+0x1b34] ;  /* 0x001b3400010e7983 */ /* 0x000ea40000300800 */
[----:B------:R-:W2:Y:S01]  /*6c030*/  LDL.LU R15, [R1+0x1b2c] ;  /* 0x001b2c00010f7983 */ /* 0x000ea20000300800 */
[----:B------:R-:W2:Y:S01]  /*6c040*/  LDL.LU R24, [R1+0x1b24] ;  /* 0x001b240001187983 */ /* 0x000ea20000300800 */
[----:B------:R-:W2:Y:S02]  /*6c050*/  LDL.LU R25, [R1+0x1b1c] ;  /* 0x001b1c0001197983 */ /* 0x000ea40000300800 */
[----:B------:R-:W2:Y:S02]  /*6c060*/  LDL.LU R26, [R1+0x1b14] ;  /* 0x001b1400011a7983 */ /* 0x000ea40000300800 */
[----:B------:R-:W2:Y:S01]  /*6c070*/  LDL.LU R27, [R1+0x1b38] ;  /* 0x001b3800011b7983 */ /* 0x000ea20000300800 */
[----:B------:R-:W-:Y:S01]  /*6c080*/  IADD3 R8, P1, R6, R8, RZ ;  /* 0x0000000806087210 */ /* 0x000fe20007f3e0ff */
[----:B--2---:R0:W-:Y:S01]  /*6c090*/  STL.64 [R1+0x2490], R26 ;  /* 0x0024901a01007387 */ /* 0x0041e20000100a00 */
[----:B------:R1:W-:Y:S02]  /*6c0a0*/  STL.64 [R1+0x2488], R24 ;  /* 0x0024881801007387 */ /* 0x0003e40000100a00 */
        /* <DEDUP_REMOVED lines=8> */
[----:B0-----:R-:W-:-:S02]  /*6c130*/  IMAD.MOV.U32 R26, RZ, RZ, R3 ;  /* 0x000000ffff1a7224 */ /* 0x001fc400078e0003 */
[----:B-1----:R-:W-:Y:S02]  /*6c140*/  IMAD.MOV.U32 R24, RZ, RZ, R28 ;  /* 0x000000ffff187224 */ /* 0x002fe400078e001c */
[----:B------:R-:W-:Y:S02]  /*6c150*/  IMAD.X R3, R19, 0x1, R0, P0 ;  /* 0x0000000113037824 */ /* 0x000fe400000e0600 */
[----:B------:R-:W-:Y:S01]  /*6c160*/  IMAD.MOV.U32 R27, RZ, RZ, R2 ;  /* 0x000000ffff1b7224 */ /* 0x000fe200078e0002 */
[----:B------:R-:W2:Y:S01]  /*6c170*/  LDL.LU R28, [R1+0x1aec] ;  /* 0x001aec00011c7983 */ /* 0x000ea20000300800 */
[----:B------:R-:W2:Y:S02]  /*6c180*/  LDL.LU R2, [R1+0x1b10] ;  /* 0x001b100001027983 */ /* 0x000ea40000300800 */
[----:B------:R0:W-:Y:S02]  /*6c190*/  STL [R1+0x23a0], R8 ;  /* 0x0023a00801007387 */ /* 0x0001e40000100800 */
[----:B----4-:R-:W-:Y:S01]  /*6c1a0*/  IMAD.MOV.U32 R25, RZ, RZ, R4 ;  /* 0x000000ffff197224 */ /* 0x010fe200078e0004 */
[----:B------:R-:W4:Y:S01]  /*6c1b0*/  LDL.LU.64 R18, [R1+0x24a0] ;  /* 0x0024a00001127983 */ /* 0x000f220000300a00 */
[----:B------:R1:W-:Y:S02]  /*6c1c0*/  STL [R1+0x23a4], R3 ;  /* 0x0023a40301007387 */ /* 0x0003e40000100800 */
[----:B------:R-:W-:-:S02]  /*6c1d0*/  IMAD.X R4, R7, 0x1, R0, P1 ;  /* 0x0000000107047824 */ /* 0x000fc400008e0600 */
[----:B------:R-:W4:Y:S01]  /*6c1e0*/  LDL.LU.64 R6, [R1+0x2498] ;  /* 0x0024980001067983 */ /* 0x000f220000300a00 */
[----:B---3--:R-:W-:-:S05]  /*6c1f0*/  IADD3 R10, R10, 0x1, RZ ;  /* 0x000000010a0a7810 */ /* 0x008fca0007ffe0ff */
[----:B------:R-:W-:Y:S01]  /*6c200*/  STL [R1+0x1748], R10 ;  /* 0x0017480a01007387 */ /* 0x000fe20000100800 */
[----:B------:R-:W-:Y:S02]  /*6c210*/  STL [R1+0x23a8], R4 ;  /* 0x0023a80401007387 */ /* 0x000fe40000100800 */
[----:B0-----:R-:W-:Y:S01]  /*6c220*/  IMAD.MOV.U32 R8, RZ, RZ, c[0x0][0x188] ;  /* 0x00006200ff087624 */ /* 0x001fe200078e00ff */
[----:B----4-:R-:W-:Y:S01]  /*6c230*/  HMMA.16816.F32.BF16 R16, R16, R6, R24 ;  /* 0x000000061010723c */ /* 0x010fe20000041818 */
[----:B------:R-:W3:Y:S01]  /*6c240*/  LDL.LU.64 R26, [R1+0x2490] ;  /* 0x00249000011a7983 */ /* 0x000ee20000300a00 */
[----:B------:R-:W4:Y:S02]  /*6c250*/  LDL.LU.64 R24, [R1+0x2488] ;  /* 0x0024880001187983 */ /* 0x000f240000300a00 */
[----:B-1----:R-:W-:-:S04]  /*6c260*/  IMAD.SHL.U32 R3, R8, 0x40, RZ ;  /* 0x0000004008037824 */ /* 0x002fc800078e00ff */
[----:B------:R-:W-:-:S05]  /*6c270*/  IMAD.SHL.U32 R3, R3, 0x2, RZ ;  /* 0x0000000203037824 */ /* 0x000fca00078e00ff */
[-C--:B------:R-:W-:Y:S02]  /*6c280*/  IADD3 R11, P5, R11, R3.reuse, RZ ;  /* 0x000000030b0b7210 */ /* 0x080fe40007fbe0ff */
[-C--:B------:R-:W-:Y:S02]  /*6c290*/  IADD3 R14, P6, R14, R3.reuse, RZ ;  /* 0x000000030e0e7210 */ /* 0x080fe40007fde0ff */
[----:B------:R-:W-:-:S07]  /*6c2a0*/  IADD3 R15, P1, R15, R3, RZ ;  /* 0x000000030f0f7210 */ /* 0x000fce0007f3e0ff */
[----:B------:R-:W-:Y:S02]  /*6c2b0*/  IMAD.MOV.U32 R6, RZ, RZ, R19 ;  /* 0x000000ffff067224 */ /* 0x000fe400078e0013 */
[----:B------:R-:W-:Y:S01]  /*6c2c0*/  IMAD.MOV.U32 R7, RZ, RZ, R18 ;  /* 0x000000ffff077224 */ /* 0x000fe200078e0012 */
[----:B------:R-:W-:Y:S01]  /*6c2d0*/  STL.64 [R1+0xe90], R16 ;  /* 0x000e901001007387 */ /* 0x000fe20000100a00 */
[----:B------:R-:W-:Y:S02]  /*6c2e0*/  STL.64 [R1+0xe98], R18 ;  /* 0x000e981201007387 */ /* 0x000fe40000100a00 */
[----:B------:R-:W-:Y:S01]  /*6c2f0*/  STL [R1+0x23b0], R6 ;  /* 0x0023b00601007387 */ /* 0x000fe20000100800 */
[----:B------:R-:W-:Y:S01]  /*6c300*/  STL [R1+0x23ac], R7 ;  /* 0x0023ac0701007387 */ /* 0x000fe20000100800 */
[----:B------:R-:W-:Y:S02]  /*6c310*/  STL [R1+0x1b3c], R11 ;  /* 0x001b3c0b01007387 */ /* 0x000fe40000100800 */
[----:B------:R-:W-:Y:S02]  /*6c320*/  STL [R1+0x1b34], R14 ;  /* 0x001b340e01007387 */ /* 0x000fe40000100800 */
[----:B------:R-:W-:Y:S02]  /*6c330*/  STL [R1+0x1b2c], R15 ;  /* 0x001b2c0f01007387 */ /* 0x000fe40000100800 */
[--C-:B--2---:R-:W-:Y:S01]  /*6c340*/  IMAD.X R21, R21, 0x1, R0.reuse, P6 ;  /* 0x0000000115157824 */ /* 0x104fe200030e0600 */
[-C--:B------:R-:W-:Y:S01]  /*6c350*/  IADD3 R22, P6, R22, R3.reuse, RZ ;  /* 0x0000000316167210 */ /* 0x080fe20007fde0ff */
[----:B------:R-:W-:Y:S01]  /*6c360*/  IMAD.X R23, R23, 0x1, R0, P1 ;  /* 0x0000000117177824 */ /* 0x000fe200008e0600 */
[----:B------:R-:W-:-:S02]  /*6c370*/  IADD3 R9, P1, R9, R3, RZ ;  /* 0x0000000309097210 */ /* 0x000fc40007f3e0ff */
[-C--:B----4-:R-:W-:Y:S02]  /*6c380*/  IADD3 R24, P2, R24, R3.reuse, RZ ;  /* 0x0000000318187210 */ /* 0x090fe40007f5e0ff */
[-C--:B------:R-:W-:Y:S02]  /*6c390*/  IADD3 R25, P3, R25, R3.reuse, RZ ;  /* 0x0000000319197210 */ /* 0x080fe40007f7e0ff */
[-C--:B---3--:R-:W-:Y:S01]  /*6c3a0*/  IADD3 R26, P4, R26, R3.reuse, RZ ;  /* 0x000000031a1a7210 */ /* 0x088fe20007f9e0ff */
[--C-:B------:R-:W-:Y:S01]  /*6c3b0*/  IMAD.X R27, R27, 0x1, R0.reuse, P5 ;  /* 0x000000011b1b7824 */ /* 0x100fe200028e0600 */
[----:B------:R-:W-:Y:S01]  /*6c3c0*/  IADD3 R20, P5, R20, R3, RZ ;  /* 0x0000000314147210 */ /* 0x000fe20007fbe0ff */
[----:B------:R-:W-:Y:S01]  /*6c3d0*/  STL [R1+0x1b24], R24 ;  /* 0x001b241801007387 */ /* 0x000fe20000100800 */
[----:B------:R-:W-:Y:S02]  /*6c3e0*/  STL [R1+0x1b1c], R25 ;  /* 0x001b1c1901007387 */ /* 0x000fe40000100800 */
[----:B------:R-:W-:Y:S02]  /*6c3f0*/  STL [R1+0x1b14], R26 ;  /* 0x001b141a01007387 */ /* 0x000fe40000100800 */
[----:B------:R-:W-:Y:S01]  /*6c400*/  STL [R1+0x1b38], R27 ;  /* 0x001b381b01007387 */ /* 0x000fe20000100800 */
[----:B------:R-:W-:Y:S01]  /*6c410*/  STL [R1+0x1b0c], R20 ;  /* 0x001b0c1401007387 */ /* 0x000fe20000100800 */
[----:B------:R-:W-:-:S02]  /*6c420*/  IMAD.X R13, R13, 0x1, R0, P2 ;  /* 0x000000010d0d7824 */ /* 0x000fc400010e0600 */
[----:B------:R-:W-:Y:S01]  /*6c430*/  STL [R1+0x1b30], R21 ;  /* 0x001b301501007387 */ /* 0x000fe20000100800 */
[-C--:B------:R-:W-:Y:S01]  /*6c440*/  IADD3 R12, P2, R12, R3.reuse, RZ ;  /* 0x000000030c0c7210 */ /* 0x080fe20007f5e0ff */
[----:B------:R-:W-:Y:S01]  /*6c450*/  STL [R1+0x1b04], R22 ;  /* 0x001b041601007387 */ /* 0x000fe20000100800 */
[----:B------:R-:W-:Y:S02]  /*6c460*/  STL [R1+0x1b28], R23 ;  /* 0x001b281701007387 */ /* 0x000fe40000100800 */
[--C-:B------:R-:W-:Y:S02]  /*6c470*/  IMAD.X R29, R29, 0x1, R0.reuse, P3 ;  /* 0x000000011d1d7824 */ /* 0x100fe400018e0600 */
[----:B------:R-:W-:Y:S01]  /*6c480*/  STL [R1+0x1afc], R9 ;  /* 0x001afc0901007387 */ /* 0x000fe20000100800 */
[----:B------:R-:W-:Y:S01]  /*6c490*/  IADD3 R28, P3, R28, R3, RZ ;  /* 0x000000031c1c7210 */ /* 0x000fe20007f7e0ff */
[----:B------:R-:W-:Y:S01]  /*6c4a0*/  STL [R1+0x1b20], R13 ;  /* 0x001b200d01007387 */ /* 0x000fe20000100800 */
[----:B------:R-:W-:Y:S02]  /*6c4b0*/  STL [R1+0x1af4], R12 ;  /* 0x001af40c01007387 */ /* 0x000fe40000100800 */
[----:B------:R0:W-:Y:S02]  /*6c4c0*/  STL [R1+0x2484], R0 ;  /* 0x0024840001007387 */ /* 0x0001e40000100800 */
[----:B------:R-:W-:Y:S01]  /*6c4d0*/  IMAD.X R2, R2, 0x1, R0, P4 ;  /* 0x0000000102027824 */ /* 0x000fe200020e0600 */
[----:B------:R-:W-:Y:S04]  /*6c4e0*/  STL [R1+0x1b18], R29 ;  /* 0x001b181d01007387 */ /* 0x000fe80000100800 */
[----:B0-----:R-:W2:Y:S01]  /*6c4f0*/  LDL.LU R0, [R1+0x1ae4] ;  /* 0x001ae40001007983 */ /* 0x001ea20000300800 */
[----:B------:R-:W-:Y:S02]  /*6c500*/  STL [R1+0x1aec], R28 ;  /* 0x001aec1c01007387 */ /* 0x000fe40000100800 */
[----:B------:R-:W3:Y:S02]  /*6c510*/  LDL.LU R7, [R1+0x1ad4] ;  /* 0x001ad40001077983 */ /* 0x000ee40000300800 */
[----:B------:R-:W-:Y:S01]  /*6c520*/  STL [R1+0x1b10], R2 ;  /* 0x001b100201007387 */ /* 0x000fe20000100800 */
[----:B---3--:R0:W-:Y:S04]  /*6c530*/  STL [R1+0x2478], R7 ;  /* 0x0024780701007387 */ /* 0x0081e80000100800 */
[----:B0-----:R-:W3:Y:S04]  /*6c540*/  LDL.LU R7, [R1+0x1b00] ;  /* 0x001b000001077983 */ /* 0x001ee80000300800 */
[----:B---3--:R0:W-:Y:S04]  /*6c550*/  STL [R1+0x247c], R7 ;  /* 0x00247c0701007387 */ /* 0x0081e80000100800 */
[----:B0-----:R-:W3:Y:S01]  /*6c560*/  LDL.LU R7, [R1+0x1adc] ;  /* 0x001adc0001077983 */ /* 0x001ee20000300800 */
[----:B------:R-:W-:-:S02]  /*6c570*/  ISETP.NE.U32.AND P0, PT, R10, R5, PT ;  /* 0x000000050a00720c */ /* 0x000fc40003f05070 */
[----:B--2---:R-:W-:Y:S01]  /*6c580*/  IADD3 R0, P4, R0, R3, RZ ;  /* 0x0000000300007210 */ /* 0x004fe20007f9e0ff */
[----:B---3--:R0:W-:Y:S04]  /*6c590*/  STL [R1+0x2480], R7 ;  /* 0x0024800701007387 */ /* 0x0081e80000100800 */
        /* <DEDUP_REMOVED lines=27> */
[----:B------:R0:W-:Y:S02]  /*6c750*/  STL [R1+0x1ae4], R0 ;  /* 0x001ae40001007387 */ /* 0x0001e40000100800 */
[----:B0-----:R-:W2:Y:S02]  /*6c760*/  LDL.LU R0, [R1+0x2484] ;  /* 0x0024840001007983 */ /* 0x001ea40000300800 */
[----:B--2---:R-:W-:-:S05]  /*6c770*/  IMAD.X R7, R7, 0x1, R0, P5 ;  /* 0x0000000107077824 */ /* 0x004fca00028e0600 */
[----:B------:R0:W-:Y:S04]  /*6c780*/  STL [R1+0x1b08], R7 ;  /* 0x001b080701007387 */ /* 0x0001e80000100800 */
[----:B0-----:R-:W2:Y:S02]  /*6c790*/  LDL.LU R7, [R1+0x2480] ;  /* 0x0024800001077983 */ /* 0x001ea40000300800 */
[----:B--2---:R-:W-:-:S05]  /*6c7a0*/  IADD3 R7, P5, R7, R3, RZ ;  /* 0x0000000307077210 */ /* 0x004fca0007fbe0ff */
[----:B------:R0:W-:Y:S04]  /*6c7b0*/  STL [R1+0x1adc], R7 ;  /* 0x001adc0701007387 */ /* 0x0001e80000100800 */
[----:B0-----:R-:W2:Y:S02]  /*6c7c0*/  LDL.LU R7, [R1+0x247c] ;  /* 0x00247c0001077983 */ /* 0x001ea40000300800 */
[----:B--2---:R-:W-:-:S05]  /*6c7d0*/  IMAD.X R7, R7, 0x1, R0, P6 ;  /* 0x0000000107077824 */ /* 0x004fca00030e0600 */
[----:B------:R0:W-:Y:S04]  /*6c7e0*/  STL [R1+0x1b00], R7 ;  /* 0x001b000701007387 */ /* 0x0001e80000100800 */
[----:B0-----:R-:W2:Y:S01]  /*6c7f0*/  LDL.LU R7, [R1+0x2478] ;  /* 0x0024780001077983 */ /* 0x001ea20000300800 */
[--C-:B---3--:R-:W-:Y:S01]  /*6c800*/  IMAD.X R6, R6, 0x1, R0.reuse, P1 ;  /* 0x0000000106067824 */ /* 0x108fe200008e0600 */
[-C--:B----4-:R-:W-:Y:S01]  /*6c810*/  IADD3 R16, P1, R16, R3.reuse, RZ ;  /* 0x0000000310107210 */ /* 0x090fe20007f3e0ff */
[--C-:B------:R-:W-:Y:S01]  /*6c820*/  IMAD.X R17, R17, 0x1, R0.reuse, P2 ;  /* 0x0000000111117824 */ /* 0x100fe200010e0600 */
[-C--:B------:R-:W-:Y:S01]  /*6c830*/  IADD3 R18, P2, R18, R3.reuse, RZ ;  /* 0x0000000312127210 */ /* 0x080fe20007f5e0ff */
        /* <DEDUP_REMOVED lines=16> */
[----:B------:R-:W-:Y:S01]  /*6c940*/  IMAD.X R28, R28, 0x1, R0, P1 ;  /* 0x000000011c1c7824 */ /* 0x000fe200008e0600 */
[----:B------:R-:W-:-:S02]  /*6c950*/  IADD3 R2, P1, R2, R3, RZ ;  /* 0x0000000302027210 */ /* 0x000fc40007f3e0ff */
[----:B--2---:R-:W-:-:S05]  /*6c960*/  IADD3 R7, P6, R7, R3, RZ ;  /* 0x0000000307077210 */ /* 0x004fca0007fde0ff */
[----:B------:R-:W-:Y:S01]  /*6c970*/  STL [R1+0x1ad4], R7 ;  /* 0x001ad40701007387 */ /* 0x000fe20000100800 */
[----:B------:R-:W-:Y:S02]  /*6c980*/  STL [R1+0x1af8], R6 ;  /* 0x001af80601007387 */ /* 0x000fe40000100800 */
[----:B------:R-:W-:Y:S02]  /*6c990*/  STL [R1+0x1acc], R16 ;  /* 0x001acc1001007387 */ /* 0x000fe40000100800 */
[----:B------:R-:W-:Y:S01]  /*6c9a0*/  STL [R1+0x1af0], R17 ;  /* 0x001af01101007387 */ /* 0x000fe20000100800 */
[----:B------:R-:W-:Y:S01]  /*6c9b0*/  STL [R1+0x1ac4], R18 ;  /* 0x001ac41201007387 */ /* 0x000fe20000100800 */
[----:B------:R-:W-:Y:S02]  /*6c9c0*/  STL [R1+0x1ae8], R19 ;  /* 0x001ae81301007387 */ /* 0x000fe40000100800 */
[----:B------:R-:W-:Y:S02]  /*6c9d0*/  STL [R1+0x1abc], R4 ;  /* 0x001abc0401007387 */ /* 0x000fe40000100800 */
[--C-:B------:R-:W-:Y:S01]  /*6c9e0*/  IMAD.X R14, R14, 0x1, R0.reuse, P6 ;  /* 0x000000010e0e7824 */ /* 0x100fe200030e0600 */
[----:B------:R-:W-:Y:S01]  /*6c9f0*/  STL [R1+0x1ae0], R8 ;  /* 0x001ae00801007387 */ /* 0x000fe20000100800 */
[----:B------:R-:W-:Y:S01]  /*6ca00*/  IADD3 R15, P6, R15, R3, RZ ;  /* 0x000000030f0f7210 */ /* 0x000fe20007fde0ff */
[----:B------:R-:W-:Y:S02]  /*6ca10*/  STL [R1+0x1ab4], R5 ;  /* 0x001ab40501007387 */ /* 0x000fe40000100800 */
[----:B------:R-:W-:Y:S01]  /*6ca20*/  STL [R1+0x1ad8], R10 ;  /* 0x001ad80a01007387 */ /* 0x000fe20000100800 */
[----:B------:R-:W-:Y:S01]  /*6ca30*/  STL [R1+0x1aac], R11 ;  /* 0x001aac0b01007387 */ /* 0x000fe20000100800 */
[----:B------:R-:W-:Y:S02]  /*6ca40*/  STL [R1+0x1ad0], R14 ;  /* 0x001ad00e01007387 */ /* 0x000fe40000100800 */
[----:B------:R-:W-:Y:S02]  /*6ca50*/  STL [R1+0x1aa4], R15 ;  /* 0x001aa40f01007387 */ /* 0x000fe40000100800 */
[----:B------:R-:W-:Y:S01]  /*6ca60*/  STL [R1+0x1ac8], R24 ;  /* 0x001ac81801007387 */ /* 0x000fe20000100800 */
[----:B------:R-:W-:Y:S01]  /*6ca70*/  STL [R1+0x1a9c], R25 ;  /* 0x001a9c1901007387 */ /* 0x000fe20000100800 */
[----:B------:R-:W-:Y:S02]  /*6ca80*/  STL [R1+0x1ac0], R26 ;  /* 0x001ac01a01007387 */ /* 0x000fe40000100800 */
[----:B------:R-:W-:Y:S02]  /*6ca90*/  STL [R1+0x1a94], R27 ;  /* 0x001a941b01007387 */ /* 0x000fe40000100800 */
[----:B------:R-:W-:Y:S01]  /*6caa0*/  STL [R1+0x1ab8], R20 ;  /* 0x001ab81401007387 */ /* 0x000fe20000100800 */
[----:B------:R-:W-:Y:S01]  /*6cab0*/  STL [R1+0x1a8c], R21 ;  /* 0x001a8c1501007387 */ /* 0x000fe20000100800 */
[----:B------:R-:W-:-:S02]  /*6cac0*/  IMAD.X R12, R12, 0x1, R0, P6 ;  /* 0x000000010c0c7824 */ /* 0x000fc400030e0600 */
[----:B------:R-:W-:Y:S02]  /*6cad0*/  STL [R1+0x1ab0], R22 ;  /* 0x001ab01601007387 */ /* 0x000fe40000100800 */
[----:B------:R-:W-:Y:S01]  /*6cae0*/  STL [R1+0x1a84], R23 ;  /* 0x001a841701007387 */ /* 0x000fe20000100800 */
[----:B------:R-:W-:Y:S01]  /*6caf0*/  IADD3 R29, P6, R29, R3, RZ ;  /* 0x000000031d1d7210 */ /* 0x000fe20007fde0ff */
[----:B------:R-:W-:Y:S01]  /*6cb00*/  STL [R1+0x1aa8], R9 ;  /* 0x001aa80901007387 */ /* 0x000fe20000100800 */
[----:B------:R-:W-:Y:S02]  /*6cb10*/  STL [R1+0x1a7c], R13 ;  /* 0x001a7c0d01007387 */ /* 0x000fe40000100800 */
[----:B------:R-:W-:Y:S02]  /*6cb20*/  STL [R1+0x1aa0], R12 ;  /* 0x001aa00c01007387 */ /* 0x000fe40000100800 */
[----:B------:R0:W-:Y:S01]  /*6cb30*/  STL [R1+0x2474], R3 ;  /* 0x0024740301007387 */ /* 0x0001e20000100800 */
        /* <DEDUP_REMOVED lines=9> */
[----:B--2---:R-:W-:-:S03]  /*6cbd0*/  IMAD.X R3, R3, 0x1, R0, P2 ;  /* 0x0000000103037824 */ /* 0x004fc600010e0600 */
        /* <DEDUP_REMOVED lines=30> */
[----:B--2---:R-:W-:-:S05]  /*6cdc0*/  IADD3 R7, P2, R7, R3, RZ ;  /* 0x0000000307077210 */ /* 0x004fca0007f5e0ff */
[----:B------:R0:W-:Y:S04]  /*6cdd0*/  STL [R1+0x1a64], R7 ;  /* 0x001a640701007387 */ /* 0x0001e80000100800 */
[----:B0-----:R-:W2:Y:S02]  /*6cde0*/  LDL.LU R7, [R1+0x2470] ;  /* 0x0024700001077983 */ /* 0x001ea40000300800 */
[----:B--2---:R-:W-:-:S05]  /*6cdf0*/  IMAD.X R7, R7, 0x1, R0, P3 ;  /* 0x0000000107077824 */ /* 0x004fca00018e0600 */
[----:B------:R0:W-:Y:S04]  /*6ce00*/  STL [R1+0x1a88], R7 ;  /* 0x001a880701007387 */ /* 0x0001e80000100800 */
[----:B0-----:R-:W2:Y:S02]  /*6ce10*/  LDL.LU R7, [R1+0x246c] ;  /* 0x00246c0001077983 */ /* 0x001ea40000300800 */
[----:B--2---:R-:W-:-:S05]  /*6ce20*/  IADD3 R7, P3, R7, R3, RZ ;  /* 0x0000000307077210 */ /* 0x004fca0007f7e0ff */
[----:B------:R0:W-:Y:S04]  /*6ce30*/  STL [R1+0x1a5c], R7 ;  /* 0x001a5c0701007387 */ /* 0x0001e80000100800 */
[----:B0-----:R-:W2:Y:S01]  /*6ce40*/  LDL.LU R7, [R1+0x2468] ;  /* 0x0024680001077983 */ /* 0x001ea20000300800 */
[--C-:B----4-:R-:W-:Y:S01]  /*6ce50*/  IMAD.X R16, R16, 0x1, R0.reuse, P5 ;  /* 0x0000000110107824 */ /* 0x110fe200028e0600 */
        /* <DEDUP_REMOVED lines=18> */
[----:B------:R-:W-:Y:S01]  /*6cf80*/  IADD3 R12, P3, R12, R3, RZ ;  /* 0x000000030c0c7210 */ /* 0x000fe20007f7e0ff */
[----:B------:R-:W-:-:S02]  /*6cf90*/  IMAD.X R2, R2, 0x1, R0, P5 ;  /* 0x0000000102027824 */ /* 0x000fc400028e0600 */
[----:B--2---:R-:W-:Y:S01]  /*6cfa0*/  IMAD.X R7, R7, 0x1, R0, P4 ;  /* 0x0000000107077824 */ /* 0x004fe200020e0600 */
[----:B---3--:R-:W-:-:S04]  /*6cfb0*/  IADD3 R6, P4, R6, R3, RZ ;  /* 0x0000000306067210 */ /* 0x008fc80007f9e0ff */
[----:B------:R-:W-:Y:S01]  /*6cfc0*/  STL [R1+0x1a80], R7 ;  /* 0x001a800701007387 */ /* 0x000fe20000100800 */
[----:B------:R-:W-:Y:S02]  /*6cfd0*/  STL [R1+0x1a54], R6 ;  /* 0x001a540601007387 */ /* 0x000fe40000100800 */
[----:B------:R-:W-:Y:S02]  /*6cfe0*/  STL [R1+0x1a78], R16 ;  /* 0x001a781001007387 */ /* 0x000fe40000100800 */
[----:B------:R-:W-:Y:S01]  /*6cff0*/  STL [R1+0x1a4c], R17 ;  /* 0x001a4c1101007387 */ /* 0x000fe20000100800 */
[----:B------:R-:W-:Y:S01]  /*6d000*/  STL [R1+0x1a70], R18 ;  /* 0x001a701201007387 */ /* 0x000fe20000100800 */
[----:B------:R-:W-:Y:S02]  /*6d010*/  STL [R1+0x1a44], R19 ;  /* 0x001a441301007387 */ /* 0x000fe40000100800 */
        /* <DEDUP_REMOVED lines=17> */
[----:B------:R-:W-:-:S02]  /*6d130*/  IMAD.X R29, R29, 0x1, R0, P4 ;  /* 0x000000011d1d7824 */ /* 0x000fc400020e0600 */
[----:B------:R-:W-:Y:S01]  /*6d140*/  STL [R1+0x1a04], R9 ;  /* 0x001a040901007387 */ /* 0x000fe20000100800 */
[-C--:B------:R-:W-:Y:S01]  /*6d150*/  IADD3 R28, P4, R28, R3.reuse, RZ ;  /* 0x000000031c1c7210 */ /* 0x080fe20007f9e0ff */
[----:B------:R-:W-:Y:S01]  /*6d160*/  STL [R1+0x1a28], R13 ;  /* 0x001a280d01007387 */ /* 0x000fe20000100800 */
[----:B------:R-:W-:Y:S02]  /*6d170*/  STL [R1+0x19fc], R12 ;  /* 0x0019fc0c01007387 */ /* 0x000fe40000100800 */
[----:B------:R0:W-:Y:S02]  /*6d180*/  STL [R1+0x2464], R0 ;  /* 0x0024640001007387 */ /* 0x0001e40000100800 */
[----:B------:R-:W-:Y:S01]  /*6d190*/  STL [R1+0x1a20], R29 ;  /* 0x001a201d01007387 */ /* 0x000fe20000100800 */
        /* <DEDUP_REMOVED lines=8> */
[----:B--2---:R-:W-:-:S03]  /*6d220*/  IADD3 R0, P5, R0, R3, RZ ;  /* 0x0000000300007210 */ /* 0x004fc60007fbe0ff */
        /* <DEDUP_REMOVED lines=329> */
[----:B------:R0:W-:Y:S02]  /*6e6c0*/  STL [R1+0x18a0], R2 ;  /* 0x0018a00201007387 */ /* 0x0001e40000100800 */
[----:B0-----:R-:W3:Y:S01]  /*6e6d0*/  LDL.LU R2, [R1+0x1828] ;  /* 0x0018280001027983 */ /* 0x001ee20000300800 */
        /* <DEDUP_REMOVED lines=10> */
[-C--:B---3--:R-:W-:Y:S01]  /*6e780*/  IADD3 R17, P1, R17, R3.reuse, RZ ;  /* 0x0000000311117210 */ /* 0x088fe20007f3e0ff */
        /* <DEDUP_REMOVED lines=18> */
[----:B--2---:R-:W-:Y:S01]  /*6e8b0*/  IMAD.X R7, R7, 0x1, R0, P6 ;  /* 0x0000000107077824 */ /* 0x004fe200030e0600 */
[----:B------:R-:W-:-:S04]  /*6e8c0*/  IADD3 R6, P6, R6, R3, RZ ;  /* 0x0000000306067210 */ /* 0x000fc80007fde0ff */
        /* <DEDUP_REMOVED lines=10> */
[-C--:B------:R-:W-:Y:S01]  /*6e970*/  IADD3 R24, P6, R24, R3.reuse, RZ ;  /* 0x0000000318187210 */ /* 0x080fe20007fde0ff */
        /* <DEDUP_REMOVED lines=11> */
[----:B------:R-:W-:Y:S02]  /*6ea30*/  STL [R1+0x181c], R22 ;  /* 0x00181c1601007387 */ /* 0x000fe40000100800 */
[----:B------:R-:W-:Y:S02]  /*6ea40*/  STL [R1+0x1840], R23 ;  /* 0x0018401701007387 */ /* 0x000fe40000100800 */
[----:B------:R-:W-:Y:S01]  /*6ea50*/  STL [R1+0x1814], R9 ;  /* 0x0018140901007387 */ /* 0x000fe20000100800 */
[----:B------:R0:W-:Y:S01]  /*6ea60*/  STL [R1+0x1830], R28 ;  /* 0x0018301c01007387 */ /* 0x0001e20000100800 */
[----:B------:R-:W-:Y:S03]  /*6ea70*/  STL [R1+0x1838], R13 ;  /* 0x0018380d01007387 */ /* 0x000fe60000100800 */
[----:B0-----:R-:W2:Y:S01]  /*6ea80*/  LDL.LU R28, [R1+0x17fc] ;  /* 0x0017fc00011c7983 */ /* 0x001ea20000300800 */
[----:B------:R-:W-:Y:S02]  /*6ea90*/  STL [R1+0x180c], R12 ;  /* 0x00180c0c01007387 */ /* 0x000fe40000100800 */
[----:B------:R-:W3:Y:S01]  /*6eaa0*/  LDL.LU R7, [R1+0x17ec] ;  /* 0x0017ec0001077983 */ /* 0x000ee20000300800 */
[-C--:B------:R-:W-:Y:S01]  /*6eab0*/  IADD3 R29, P6, R29, R3.reuse, RZ ;  /* 0x000000031d1d7210 */ /* 0x080fe20007fde0ff */
[----:B------:R-:W-:Y:S01]  /*6eac0*/  IMAD.X R2, R2, 0x1, R0, P1 ;  /* 0x0000000102027824 */ /* 0x000fe200008e0600 */
[----:B---3--:R0:W-:Y:S03]  /*6ead0*/  STL [R1+0x2420], R7 ;  /* 0x0024200701007387 */ /* 0x0081e60000100800 */
[----:B------:R-:W-:Y:S01]  /*6eae0*/  STL [R1+0x1804], R29 ;  /* 0x0018041d01007387 */ /* 0x000fe20000100800 */
[----:B0-----:R-:W3:Y:S01]  /*6eaf0*/  LDL.LU R7, [R1+0x1818] ;  /* 0x0018180001077983 */ /* 0x001ee20000300800 */
[----:B------:R-:W-:Y:S03]  /*6eb00*/  STL [R1+0x1828], R2 ;  /* 0x0018280201007387 */ /* 0x000fe60000100800 */
[----:B---3--:R0:W-:Y:S04]  /*6eb10*/  STL [R1+0x2424], R7 ;  /* 0x0024240701007387 */ /* 0x0081e80000100800 */
[----:B0-----:R-:W3:Y:S01]  /*6eb20*/  LDL.LU R7, [R1+0x17f4] ;  /* 0x0017f40001077983 */ /* 0x001ee20000300800 */
[----:B--2---:R-:W-:-:S03]  /*6eb30*/  IADD3 R28, P1, R28, R3, RZ ;  /* 0x000000031c1c7210 */ /* 0x004fc60007f3e0ff */
        /* <DEDUP_REMOVED lines=26> */
[----:B------:R0:W-:Y:S02]  /*6ece0*/  STL [R1+0x17fc], R28 ;  /* 0x0017fc1c01007387 */ /* 0x0001e40000100800 */
[----:B------:R-:W3:Y:S01]  /*6ecf0*/  LDL.LU R29, [R1+0x17b0] ;  /* 0x0017b000011d7983 */ /* 0x000ee20000300800 */
[----:B0-----:R-:W3:Y:S01]  /*6ed00*/  LDL.LU R28, [R1+0x1784] ;  /* 0x00178400011c7983 */ /* 0x001ee20000300800 */
        /* <DEDUP_REMOVED lines=26> */
[----:B------:R-:W-:Y:S01]  /*6eeb0*/  IMAD.X R22, R22, 0x1, R0, P1 ;  /* 0x0000000116167824 */ /* 0x000fe200008e0600 */
[-C--:B------:R-:W-:Y:S02]  /*6eec0*/  IADD3 R23, P1, R23, R3.reuse, RZ ;  /* 0x0000000317177210 */ /* 0x080fe40007f3e0ff */
[-C--:B------:R-:W-:Y:S02]  /*6eed0*/  IADD3 R9, P2, R9, R3.reuse, RZ ;  /* 0x0000000309097210 */ /* 0x080fe40007f5e0ff */
        /* <DEDUP_REMOVED lines=22> */
[----:B------:R0:W-:Y:S02]  /*6f040*/  STL [R1+0x17c0], R2 ;  /* 0x0017c00201007387 */ /* 0x0001e40000100800 */
[----:B------:R-:W-:-:S02]  /*6f050*/  IMAD.X R13, R13, 0x1, R0, P3 ;  /* 0x000000010d0d7824 */ /* 0x000fc400018e0600 */
[----:B------:R-:W-:Y:S01]  /*6f060*/  STL [R1+0x17c8], R22 ;  /* 0x0017c81601007387 */ /* 0x000fe20000100800 */
[----:B0-----:R-:W2:Y:S01]  /*6f070*/  LDL.LU R2, [R1+0x17a8] ;  /* 0x0017a80001027983 */ /* 0x001ea20000300800 */
[----:B------:R-:W-:Y:S02]  /*6f080*/  STL [R1+0x179c], R23 ;  /* 0x00179c1701007387 */ /* 0x000fe40000100800 */
[----:B------:R-:W-:Y:S02]  /*6f090*/  STL [R1+0x1794], R9 ;  /* 0x0017940901007387 */ /* 0x000fe40000100800 */
[----:B------:R-:W-:Y:S01]  /*6f0a0*/  STL [R1+0x17b8], R13 ;  /* 0x0017b80d01007387 */ /* 0x000fe20000100800 */
[----:B------:R-:W3:Y:S01]  /*6f0b0*/  LDL.LU R7, [R1+0x1798] ;  /* 0x0017980001077983 */ /* 0x000ee20000300800 */
[----:B------:R-:W-:Y:S01]  /*6f0c0*/  IADD3 R12, P3, R12, R3, RZ ;  /* 0x000000030c0c7210 */ /* 0x000fe20007f7e0ff */
[----:B------:R-:W-:-:S04]  /*6f0d0*/  IMAD.X R29, R29, 0x1, R0, P4 ;  /* 0x000000011d1d7824 */ /* 0x000fc800020e0600 */
[----:B------:R-:W-:Y:S04]  /*6f0e0*/  STL [R1+0x178c], R12 ;  /* 0x00178c0c01007387 */ /* 0x000fe80000100800 */
[----:B---3--:R0:W-:Y:S01]  /*6f0f0*/  STL [R1+0x2414], R7 ;  /* 0x0024140701007387 */ /* 0x0081e20000100800 */
[----:B------:R-:W-:Y:S03]  /*6f100*/  STL [R1+0x17b0], R29 ;  /* 0x0017b01d01007387 */ /* 0x000fe60000100800 */
[----:B0-----:R-:W3:Y:S01]  /*6f110*/  LDL.LU R7, [R1+0x1774] ;  /* 0x0017740001077983 */ /* 0x001ee20000300800 */
[----:B------:R-:W-:-:S05]  /*6f120*/  IADD3 R28, P4, R28, R3, RZ ;  /* 0x000000031c1c7210 */ /* 0x000fca0007f9e0ff */
[----:B------:R-:W-:Y:S04]  /*6f130*/  STL [R1+0x1784], R28 ;  /* 0x0017841c01007387 */ /* 0x000fe80000100800 */
        /* <DEDUP_REMOVED lines=27> */
[----:B------:R-:W3:Y:S01]  /*6f2f0*/  LDL.LU R13, [R1+0x174c] ;  /* 0x00174c00010d7983 */ /* 0x000ee20000300800 */
[----:B------:R-:W3:Y:S01]  /*6f300*/  LDL.LU R12, [R1+0x231c] ;  /* 0x00231c00010c7983 */ /* 0x000ee20000300800 */
[----:B------:R-:W3:Y:S02]  /*6f310*/  LDL.LU R29, [R1+0x1b54] ;  /* 0x001b5400011d7983 */ /* 0x000ee40000300800 */
[----:B------:R-:W3:Y:S01]  /*6f320*/  LDL.LU R28, [R1+0x2318] ;  /* 0x00231800011c7983 */ /* 0x000ee20000300800 */
        /* <DEDUP_REMOVED lines=15> */
[----:B------:R-:W-:Y:S01]  /*6f420*/  IADD3 R8, P4, R8, R3, RZ ;  /* 0x0000000308087210 */ /* 0x000fe20007f9e0ff */
[--C-:B------:R-:W-:Y:S01]  /*6f430*/  IMAD.X R5, R5, 0x1, R0.reuse, P5 ;  /* 0x0000000105057824 */ /* 0x100fe200028e0600 */
[----:B------:R-:W-:Y:S01]  /*6f440*/  IADD3 R10, P5, R10, UR8, RZ ;  /* 0x000000080a0a7c10 */ /* 0x000fe2000ffbe0ff */
[--C-:B------:R-:W-:Y:S01]  /*6f450*/  IMAD.X R11, R11, 0x1, R0.reuse, P6 ;  /* 0x000000010b0b7824 */ /* 0x100fe200030e0600 */
[----:B------:R-:W-:Y:S01]  /*6f460*/  IADD3 R14, P6, R14, UR8, RZ ;  /* 0x000000080e0e7c10 */ /* 0x000fe2000ffde0ff */
[--C-:B------:R-:W-:Y:S01]  /*6f470*/  IMAD.X R25, R25, 0x1, R0.reuse, P2 ;  /* 0x0000000119197824 */ /* 0x100fe200010e0600 */
[----:B------:R-:W-:Y:S01]  /*6f480*/  IADD3 R26, P2, R26, UR8, RZ ;  /* 0x000000081a1a7c10 */ /* 0x000fe2000ff5e0ff */
[--C-:B------:R-:W-:Y:S01]  /*6f490*/  IMAD.X R27, R27, 0x1, R0.reuse, P3 ;  /* 0x000000011b1b7824 */ /* 0x100fe200018e0600 */
[----:B------:R-:W-:Y:S01]  /*6f4a0*/  IADD3 R20, P3, R20, UR8, RZ ;  /* 0x0000000814147c10 */ /* 0x000fe2000ff7e0ff */
[----:B------:R-:W-:Y:S01]  /*6f4b0*/  IMAD.X R21, R21, 0x1, R0, P4 ;  /* 0x0000000115157824 */ /* 0x000fe200020e0600 */
[----:B------:R-:W-:-:S02]  /*6f4c0*/  IADD3 R22, P4, R22, UR8, RZ ;  /* 0x0000000816167c10 */ /* 0x000fc4000ff9e0ff */
[----:B------:R-:W-:Y:S01]  /*6f4d0*/  IADD3.X R23, R23, UR5, RZ, P5, !PT ;  /* 0x0000000517177c10 */ /* 0x000fe2000affe4ff */
[----:B------:R-:W-:Y:S01]  /*6f4e0*/  IADD3 R9, P5, R9, UR8, RZ ;  /* 0x0000000809097c10 */ /* 0x000fe2000ffbe0ff */
[----:B------:R-:W-:Y:S01]  /*6f4f0*/  IADD3.X R13, R13, UR5, RZ, P6, !PT ;  /* 0x000000050d0d7c10 */ /* 0x000fe2000b7fe4ff */
[----:B------:R-:W-:Y:S02]  /*6f500*/  IADD3 R12, P6, R12, UR8, RZ ;  /* 0x000000080c0c7c10 */ /* 0x000fe4000ffde0ff */
        /* <DEDUP_REMOVED lines=10> */
[----:B------:R-:W-:Y:S01]  /*6f5b0*/  IMAD.X R15, R15, 0x1, R0, P1 ;  /* 0x000000010f0f7824 */ /* 0x000fe200008e0600 */
[----:B------:R-:W-:Y:S01]  /*6f5c0*/  STL [R1+0x1778], R5 ;  /* 0x0017780501007387 */ /* 0x000fe20000100800 */
[----:B------:R-:W-:Y:S01]  /*6f5d0*/  IADD3 R24, P1, R24, UR8, RZ ;  /* 0x0000000818187c10 */ /* 0x000fe2000ff3e0ff */
        /* <DEDUP_REMOVED lines=16> */
[----:B0-----:R-:W2:Y:S01]  /*6f6e0*/  LDL.LU R0, [R1+0x2308] ;  /* 0x0023080001007983 */ /* 0x001ea20000300800 */
[----:B------:R-:W-:Y:S01]  /*6f6f0*/  IADD3.X R29, R29, UR5, RZ, P1, !PT ;  /* 0x000000051d1d7c10 */ /* 0x000fe20008ffe4ff */
[----:B------:R-:W-:-:S04]  /*6f700*/  IADD3 R28, P1, R28, UR8, RZ ;  /* 0x000000081c1c7c10 */ /* 0x000fc8000ff3e0ff */
[----:B------:R-:W-:Y:S04]  /*6f710*/  STL [R1+0x1b54], R29 ;  /* 0x001b541d01007387 */ /* 0x000fe80000100800 */
[----:B--2---:R0:W-:Y:S01]  /*6f720*/  STL [R1+0x240c], R0 ;  /* 0x00240c0001007387 */ /* 0x0041e20000100800 */
[----:B------:R-:W-:Y:S03]  /*6f730*/  STL [R1+0x2318], R28 ;  /* 0x0023181c01007387 */ /* 0x000fe60000100800 */
[----:B0-----:R-:W2:Y:S01]  /*6f740*/  LDL.LU R0, [R1+0x1b4c] ;  /* 0x001b4c0001007983 */ /* 0x001ea20000300800 */
[----:B------:R-:W-:-:S05]  /*6f750*/  IADD3.X R2, R2, UR5, RZ, P2, !PT ;  /* 0x0000000502027c10 */ /* 0x000fca00097fe4ff */
[----:B------:R-:W-:Y:S04]  /*6f760*/  STL [R1+0x1b50], R2 ;  /* 0x001b500201007387 */ /* 0x000fe80000100800 */
        /* <DEDUP_REMOVED lines=30> */
[----:B--2---:R-:W-:-:S05]  /*6f950*/  IADD3 R0, P2, R0, UR8, RZ ;  /* 0x0000000800007c10 */ /* 0x004fca000ff5e0ff */
[----:B------:R0:W-:Y:S04]  /*6f960*/  STL [R1+0x2310], R0 ;  /* 0x0023100001007387 */ /* 0x0001e80000100800 */
[----:B0-----:R-:W2:Y:S02]  /*6f970*/  LDL.LU R0, [R1+0x2410] ;  /* 0x0024100001007983 */ /* 0x001ea40000300800 */
[----:B--2---:R-:W-:-:S05]  /*6f980*/  IADD3.X R0, R0, UR5, RZ, P3, !PT ;  /* 0x0000000500007c10 */ /* 0x004fca0009ffe4ff */
[----:B------:R0:W-:Y:S04]  /*6f990*/  STL [R1+0x1b4c], R0 ;  /* 0x001b4c0001007387 */ /* 0x0001e80000100800 */
[----:B0-----:R-:W2:Y:S01]  /*6f9a0*/  LDL.LU R0, [R1+0x240c] ;  /* 0x00240c0001007983 */ /* 0x001ea20000300800 */
[----:B---3--:R-:W-:Y:S01]  /*6f9b0*/  IADD3.X R7, R7, UR5, RZ, P4, !PT ;  /* 0x0000000507077c10 */ /* 0x008fe2000a7fe4ff */
[----:B----4-:R-:W-:Y:S01]  /*6f9c0*/  IADD3 R6, P4, R6, UR8, RZ ;  /* 0x0000000806067c10 */ /* 0x010fe2000ff9e0ff */
[----:B------:R-:W-:Y:S01]  /*6f9d0*/  IADD3.X R16, R16, UR5, RZ, P5, !PT ;  /* 0x0000000510107c10 */ /* 0x000fe2000affe4ff */
[----:B------:R-:W-:Y:S01]  /*6f9e0*/  IADD3 R17, P5, R17, UR8, RZ ;  /* 0x0000000811117c10 */ /* 0x000fe2000ffbe0ff */
        /* <DEDUP_REMOVED lines=16> */
[----:B------:R-:W-:-:S02]  /*6faf0*/  IADD3.X R12, R12, UR5, RZ, P4, !PT ;  /* 0x000000050c0c7c10 */ /* 0x000fc4000a7fe4ff */
[----:B--2---:R-:W-:-:S05]  /*6fb00*/  IADD3 R0, P3, R0, UR8, RZ ;  /* 0x0000000800007c10 */ /* 0x004fca000ff7e0ff */
[----:B------:R0:W-:Y:S01]  /*6fb10*/  STL [R1+0x2308], R0 ;  /* 0x0023080001007387 */ /* 0x0001e20000100800 */
[----:B------:R-:W-:Y:S02]  /*6fb20*/  STL [R1+0x1b48], R7 ;  /* 0x001b480701007387 */ /* 0x000fe40000100800 */
[----:B------:R-:W-:Y:S02]  /*6fb30*/  STL [R1+0x2300], R6 ;  /* 0x0023000601007387 */ /* 0x000fe40000100800 */
[----:B------:R-:W-:Y:S01]  /*6fb40*/  STL [R1+0x1b44], R16 ;  /* 0x001b441001007387 */ /* 0x000fe20000100800 */
[----:B------:R-:W-:Y:S01]  /*6fb50*/  STL [R1+0x22f8], R17 ;  /* 0x0022f81101007387 */ /* 0x000fe20000100800 */
[----:B------:R-:W-:Y:S02]  /*6fb60*/  STL [R1+0x1b40], R18 ;  /* 0x001b401201007387 */ /* 0x000fe40000100800 */
[----:B------:R-:W-:Y:S01]  /*6fb70*/  STL [R1+0x22f0], R19 ;  /* 0x0022f01301007387 */ /* 0x000fe20000100800 */
[----:B------:R-:W-:Y:S01]  /*6fb80*/  IADD3.X R10, R10, UR5, RZ, P3, !PT ;  /* 0x000000050a0a7c10 */ /* 0x000fe20009ffe4ff */
        /* <DEDUP_REMOVED lines=13> */
[----:B------:R-:W-:Y:S01]  /*6fc60*/  IADD3.X R9, R9, UR5, RZ, P3, !PT ;  /* 0x0000000509097c10 */ /* 0x000fe20009ffe4ff */
[----:B------:R-:W-:Y:S01]  /*6fc70*/  STL [R1+0x22e4], R20 ;  /* 0x0022e41401007387 */ /* 0x000fe20000100800 */
[----:B------:R-:W-:Y:S01]  /*6fc80*/  IADD3 R13, P3, R13, UR8, RZ ;  /* 0x000000080d0d7c10 */ /* 0x000fe2000ff7e0ff */
[----:B------:R-:W-:Y:S01]  /*6fc90*/  STL [R1+0x22b8], R21 ;  /* 0x0022b81501007387 */ /* 0x000fe20000100800 */
[----:B------:R-:W-:Y:S02]  /*6fca0*/  STL [R1+0x22dc], R22 ;  /* 0x0022dc1601007387 */ /* 0x000fe40000100800 */
[----:B------:R-:W-:Y:S02]  /*6fcb0*/  STL [R1+0x22b0], R23 ;  /* 0x0022b01701007387 */ /* 0x000fe40000100800 */
[----:B------:R-:W-:Y:S01]  /*6fcc0*/  STL [R1+0x22d4], R9 ;  /* 0x0022d40901007387 */ /* 0x000fe20000100800 */
[----:B------:R-:W-:Y:S01]  /*6fcd0*/  STL [R1+0x22a8], R13 ;  /* 0x0022a80d01007387 */ /* 0x000fe20000100800 */
[----:B------:R-:W-:Y:S02]  /*6fce0*/  STL [R1+0x22cc], R12 ;  /* 0x0022cc0c01007387 */ /* 0x000fe40000100800 */
[----:B0-----:R-:W2:Y:S01]  /*6fcf0*/  LDL.LU R0, [R1+0x22b4] ;  /* 0x0022b40001007983 */ /* 0x001ea20000300800 */
[----:B------:R-:W-:-:S02]  /*6fd00*/  IADD3 R29, P4, R29, UR8, RZ ;  /* 0x000000081d1d7c10 */ /* 0x000fc4000ff9e0ff */
[----:B------:R-:W-:-:S03]  /*6fd10*/  IADD3.X R28, R28, UR5, RZ, P5, !PT ;  /* 0x000000051c1c7c10 */ /* 0x000fc6000affe4ff */
[----:B------:R-:W-:Y:S04]  /*6fd20*/  STL [R1+0x22a0], R29 ;  /* 0x0022a01d01007387 */ /* 0x000fe80000100800 */
[----:B--2---:R0:W-:Y:S01]  /*6fd30*/  STL [R1+0x2404], R0 ;  /* 0x0024040001007387 */ /* 0x0041e20000100800 */
[----:B------:R-:W-:Y:S03]  /*6fd40*/  STL [R1+0x22c4], R28 ;  /* 0x0022c41c01007387 */ /* 0x000fe60000100800 */
[----:B0-----:R-:W2:Y:S01]  /*6fd50*/  LDL.LU R0, [R1+0x2290] ;  /* 0x0022900001007983 */ /* 0x001ea20000300800 */
[----:B------:R-:W-:-:S05]  /*6fd60*/  IADD3 R2, P5, R2, UR8, RZ ;  /* 0x0000000802027c10 */ /* 0x000fca000ffbe0ff */
        /* <DEDUP_REMOVED lines=31> */
[----:B--2---:R-:W-:-:S05]  /*6ff60*/  IADD3.X R0, R0, UR5, RZ, P6, !PT ;  /* 0x0000000500007c10 */ /* 0x004fca000b7fe4ff */
[----:B------:R0:W-:Y:S04]  /*6ff70*/  STL [R1+0x22bc], R0 ;  /* 0x0022bc0001007387 */ /* 0x0001e80000100800 */
[----:B0-----:R-:W2:Y:S02]  /*6ff80*/  LDL.LU R0, [R1+0x2408] ;  /* 0x0024080001007983 */ /* 0x001ea40000300800 */
[----:B--2---:R-:W-:-:S05]  /*6ff90*/  IADD3 R0, P6, R0, UR8, RZ ;  /* 0x0000000800007c10 */ /* 0x004fca000ffde0ff */
[----:B------:R0:W-:Y:S04]  /*6ffa0*/  STL [R1+0x2290], R0 ;  /* 0x0022900001007387 */ /* 0x0001e80000100800 */
[----:B0-----:R-:W2:Y:S01]  /*6ffb0*/  LDL.LU R0, [R1+0x2404] ;  /* 0x0024040001007983 */ /* 0x001ea20000300800 */
[----:B----4-:R-:W-:Y:S01]  /*6ffc0*/  IADD3.X R6, R6, UR5, RZ, P2, !PT ;  /* 0x0000000506067c10 */ /* 0x010fe200097fe4ff */
[----:B---3--:R-:W-:Y:S01]  /*6ffd0*/  IADD3 R16, P2, R16, UR8, RZ ;  /* 0x0000000810107c10 */ /* 0x008fe2000ff5e0ff */
        /* <DEDUP_REMOVED lines=18> */
[----:B--2---:R-:W-:Y:S01]  /*70100*/  IADD3.X R0, R0, UR5, RZ, P1, !PT ;  /* 0x0000000500007c10 */ /* 0x004fe20008ffe4ff */
[----:B------:R-:W-:-:S04]  /*70110*/  IADD3 R7, P1, R7, UR8, RZ ;  /* 0x0000000807077c10 */ /* 0x000fc8000ff3e0ff */
[----:B------:R0:W-:Y:S01]  /*70120*/  STL [R1+0x22b4], R0 ;  /* 0x0022b40001007387 */ /* 0x0001e20000100800 */
[----:B------:R-:W-:Y:S02]  /*70130*/  STL [R1+0x2288], R7 ;  /* 0x0022880701007387 */ /* 0x000fe40000100800 */
[----:B------:R-:W-:Y:S02]  /*70140*/  STL [R1+0x22ac], R6 ;  /* 0x0022ac0601007387 */ /* 0x000fe40000100800 */
[----:B------:R-:W-:Y:S01]  /*70150*/  STL [R1+0x2280], R16 ;  /* 0x0022801001007387 */ /* 0x000fe20000100800 */
[----:B------:R-:W-:Y:S01]  /*70160*/  STL [R1+0x22a4], R17 ;  /* 0x0022a41101007387 */ /* 0x000fe20000100800 */
[----:B------:R-:W-:Y:S02]  /*70170*/  STL [R1+0x2278], R18 ;  /* 0x0022781201007387 */ /* 0x000fe40000100800 */
        /* <DEDUP_REMOVED lines=478> */
[----:B------:R-:W-:Y:S01]  /*71f60*/  IADD3.X R28, R28, UR5, RZ, P2, !PT ;  /* 0x000000051c1c7c10 */ /* 0x000fe200097fe4ff */
[----:B------:R-:W-:Y:S01]  /*71f70*/  IADD3 R29, P1, R29, UR8, RZ ;  /* 0x000000081d1d7c10 */ /* 0x000fe2000ff3e0ff */
[----:B--2---:R-:W-:-:S05]  /*71f80*/  IADD3 R0, P6, R0, UR8, RZ ;  /* 0x0000000800007c10 */ /* 0x004fca000ffde0ff */
[----:B------:R-:W-:Y:S01]  /*71f90*/  STL [R1+0x2020], R0 ;  /* 0x0020200001007387 */ /* 0x000fe20000100800 */
        /* <DEDUP_REMOVED lines=29> */
[----:B------:R0:W-:Y:S02]  /*72170*/  STL [R1+0x1fdc], R28 ;  /* 0x001fdc1c01007387 */ /* 0x0001e40000100800 */
[----:B------:R-:W-:Y:S01]  /*72180*/  STL [R1+0x1fb8], R29 ;  /* 0x001fb81d01007387 */ /* 0x000fe20000100800 */
[----:B0-----:R-:W2:Y:S01]  /*72190*/  LDL.LU R28, [R1+0x1fd4] ;  /* 0x001fd400011c7983 */ /* 0x001ea20000300800 */
[----:B------:R-:W3:Y:S01]  /*721a0*/  LDL.LU R0, [R1+0x1fcc] ;  /* 0x001fcc0001007983 */ /* 0x000ee20000300800 */
[----:B------:R-:W-:-:S02]  /*721b0*/  IADD3 R2, P2, R2, UR8, RZ ;  /* 0x0000000802027c10 */ /* 0x000fc4000ff5e0ff */
[----:B---3--:R0:W-:Y:S03]  /*721c0*/  STL [R1+0x23d8], R0 ;  /* 0x0023d80001007387 */ /* 0x0081e60000100800 */
[----:B------:R1:W-:Y:S01]  /*721d0*/  STL [R1+0x1fb0], R2 ;  /* 0x001fb00201007387 */ /* 0x0003e20000100800 */
        /* <DEDUP_REMOVED lines=24> */
[----:B--2---:R-:W-:Y:S01]  /*72360*/  IADD3.X R28, R28, UR5, RZ, P3, !PT ;  /* 0x000000051c1c7c10 */ /* 0x004fe20009ffe4ff */
[----:B------:R-:W2:Y:S01]  /*72370*/  LDL.LU R13, [R1+0x1f6c] ;  /* 0x001f6c00010d7983 */ /* 0x000ea20000300800 */
[----:B------:R-:W2:Y:S02]  /*72380*/  LDL.LU R12, [R1+0x1f40] ;  /* 0x001f4000010c7983 */ /* 0x000ea40000300800 */
[----:B------:R-:W2:Y:S02]  /*72390*/  LDL.LU R29, [R1+0x1f64] ;  /* 0x001f6400011d7983 */ /* 0x000ea40000300800 */
[----:B-1----:R-:W2:Y:S01]  /*723a0*/  LDL.LU R2, [R1+0x1f38] ;  /* 0x001f380001027983 */ /* 0x002ea20000300800 */
[----:B------:R0:W-:Y:S04]  /*723b0*/  STL [R1+0x1fd4], R28 ;  /* 0x001fd41c01007387 */ /* 0x0001e80000100800 */
[----:B0-----:R-:W2:Y:S01]  /*723c0*/  LDL.LU R28, [R1+0x1f5c] ;  /* 0x001f5c00011c7983 */ /* 0x001ea20000300800 */
[----:B---3--:R-:W-:-:S05]  /*723d0*/  IADD3 R0, P3, R0, UR8, RZ ;  /* 0x0000000800007c10 */ /* 0x008fca000ff7e0ff */
[----:B------:R0:W-:Y:S04]  /*723e0*/  STL [R1+0x1fa8], R0 ;  /* 0x001fa80001007387 */ /* 0x0001e80000100800 */
[----:B0-----:R-:W3:Y:S01]  /*723f0*/  LDL.LU R0, [R1+0x23d8] ;  /* 0x0023d80001007983 */ /* 0x001ee20000300800 */
[----:B----4-:R-:W-:Y:S01]  /*72400*/  IADD3.X R6, R6, UR5, RZ, P5, !PT ;  /* 0x0000000506067c10 */ /* 0x010fe2000affe4ff */
        /* <DEDUP_REMOVED lines=20> */
[----:B------:R-:W-:Y:S01]  /*72550*/  IADD3 R2, P5, R2, UR8, RZ ;  /* 0x0000000802027c10 */ /* 0x000fe2000ffbe0ff */
[----:B---3--:R-:W-:Y:S01]  /*72560*/  IADD3.X R0, R0, UR5, RZ, P4, !PT ;  /* 0x0000000500007c10 */ /* 0x008fe2000a7fe4ff */
[----:B------:R-:W-:-:S04]  /*72570*/  IADD3 R7, P4, R7, UR8, RZ ;  /* 0x0000000807077c10 */ /* 0x000fc8000ff9e0ff */
        /* <DEDUP_REMOVED lines=23> */
[----:B------:R-:W-:Y:S02]  /*726f0*/  STL [R1+0x1f7c], R21 ;  /* 0x001f7c1501007387 */ /* 0x000fe40000100800 */
[----:B------:R-:W-:Y:S01]  /*72700*/  STL [R1+0x1f50], R22 ;  /* 0x001f501601007387 */ /* 0x000fe20000100800 */
[----:B------:R-:W-:Y:S01]  /*72710*/  IADD3 R12, P4, R12, UR8, RZ ;  /* 0x000000080c0c7c10 */ /* 0x000fe2000ff9e0ff */
[----:B------:R-:W-:Y:S01]  /*72720*/  STL [R1+0x1f74], R23 ;  /* 0x001f741701007387 */ /* 0x000fe20000100800 */
[----:B------:R-:W-:Y:S02]  /*72730*/  STL [R1+0x1f48], R9 ;  /* 0x001f480901007387 */ /* 0x000fe40000100800 */
[----:B------:R-:W-:Y:S02]  /*72740*/  STL [R1+0x1f6c], R13 ;  /* 0x001f6c0d01007387 */ /* 0x000fe40000100800 */
[----:B------:R0:W-:Y:S01]  /*72750*/  STL [R1+0x1f38], R2 ;  /* 0x001f380201007387 */ /* 0x0001e20000100800 */
[----:B------:R-:W-:Y:S04]  /*72760*/  STL [R1+0x1f40], R12 ;  /* 0x001f400c01007387 */ /* 0x000fe80000100800 */
[----:B0-----:R-:W2:Y:S01]  /*72770*/  LDL.LU R2, [R1+0x1f30] ;  /* 0x001f300001027983 */ /* 0x001ea20000300800 */
[----:B------:R-:W-:Y:S02]  /*72780*/  STL [R1+0x1f64], R29 ;  /* 0x001f641d01007387 */ /* 0x000fe40000100800 */
[----:B------:R-:W3:Y:S01]  /*72790*/  LDL.LU R0, [R1+0x1f28] ;  /* 0x001f280001007983 */ /* 0x000ee20000300800 */
[----:B------:R-:W-:Y:S01]  /*727a0*/  IADD3.X R28, R28, UR5, RZ, P6, !PT ;  /* 0x000000051c1c7c10 */ /* 0x000fe2000b7fe4ff */
[----:B---3--:R0:W-:Y:S04]  /*727b0*/  STL [R1+0x23d4], R0 ;  /* 0x0023d40001007387 */ /* 0x0081e80000100800 */
[----:B0-----:R-:W3:Y:S01]  /*727c0*/  LDL.LU R0, [R1+0x1f54] ;  /* 0x001f540001007983 */ /* 0x001ee20000300800 */
[----:B------:R0:W-:Y:S02]  /*727d0*/  STL [R1+0x1f5c], R28 ;  /* 0x001f5c1c01007387 */ /* 0x0001e40000100800 */
        /* <DEDUP_REMOVED lines=23> */
[----:B--2---:R-:W-:Y:S01]  /*72950*/  IADD3 R2, P6, R2, UR8, RZ ;  /* 0x0000000802027c10 */ /* 0x004fe2000ffde0ff */
[----:B------:R-:W2:Y:S02]  /*72960*/  LDL.LU R13, [R1+0x1ec8] ;  /* 0x001ec800010d7983 */ /* 0x000ea40000300800 */
[----:B------:R-:W2:Y:S01]  /*72970*/  LDL.LU R12, [R1+0x1eec] ;  /* 0x001eec00010c7983 */ /* 0x000ea20000300800 */
[----:B0-----:R-:W2:Y:S01]  /*72980*/  LDL.LU R28, [R1+0x1ec0] ;  /* 0x001ec000011c7983 */ /* 0x001ea20000300800 */
[----:B------:R-:W2:Y:S02]  /*72990*/  LDL.LU R29, [R1+0x1ee4] ;  /* 0x001ee400011d7983 */ /* 0x000ea40000300800 */
[----:B------:R0:W-:Y:S02]  /*729a0*/  STL [R1+0x1f30], R2 ;  /* 0x001f300201007387 */ /* 0x0001e40000100800 */
[----:B0-----:R-:W2:Y:S01]  /*729b0*/  LDL.LU R2, [R1+0x1eb8] ;  /* 0x001eb80001027983 */ /* 0x001ea20000300800 */
[----:B---3--:R-:W-:-:S05]  /*729c0*/  IADD3.X R0, R0, UR5, RZ, P1, !PT ;  /* 0x0000000500007c10 */ /* 0x008fca0008ffe4ff */
        /* <DEDUP_REMOVED lines=24> */
[----:B---3--:R-:W-:-:S05]  /*72b50*/  IADD3 R0, P1, R0, UR8, RZ ;  /* 0x0000000800007c10 */ /* 0x008fca000ff3e0ff */
        /* <DEDUP_REMOVED lines=34> */
[----:B------:R-:W-:Y:S01]  /*72d80*/  IADD3 R2, P3, R2, UR8, RZ ;  /* 0x0000000802027c10 */ /* 0x000fe2000ff7e0ff */
[----:B---3--:R0:W-:Y:S03]  /*72d90*/  STL [R1+0x23d0], R0 ;  /* 0x0023d00001007387 */ /* 0x0081e60000100800 */
[----:B------:R-:W-:Y:S01]  /*72da0*/  STL [R1+0x1ee4], R29 ;  /* 0x001ee41d01007387 */ /* 0x000fe20000100800 */
        /* <DEDUP_REMOVED lines=25> */
[----:B--2---:R-:W-:Y:S01]  /*72f40*/  IADD3.X R28, R28, UR5, RZ, P4, !PT ;  /* 0x000000051c1c7c10 */ /* 0x004fe2000a7fe4ff */
[----:B------:R-:W2:Y:S02]  /*72f50*/  LDL.LU R13, [R1+0x1e74] ;  /* 0x001e7400010d7983 */ /* 0x000ea40000300800 */
[----:B0-----:R-:W2:Y:S01]  /*72f60*/  LDL.LU R2, [R1+0x1e48] ;  /* 0x001e480001027983 */ /* 0x001ea20000300800 */
[----:B------:R-:W2:Y:S01]  /*72f70*/  LDL.LU R12, [R1+0x1e6c] ;  /* 0x001e6c00010c7983 */ /* 0x000ea20000300800 */
[----:B------:R-:W2:Y:S02]  /*72f80*/  LDL.LU R29, [R1+0x1e40] ;  /* 0x001e4000011d7983 */ /* 0x000ea40000300800 */
[----:B------:R0:W-:Y:S02]  /*72f90*/  STL [R1+0x1edc], R28 ;  /* 0x001edc1c01007387 */ /* 0x0001e40000100800 */
        /* <DEDUP_REMOVED lines=45> */
[----:B------:R-:W-:Y:S01]  /*73270*/  STL [R1+0x1e68], R26 ;  /* 0x001e681a01007387 */ /* 0x000fe20000100800 */
[----:B--2---:R-:W-:Y:S01]  /*73280*/  IADD3.X R13, R13, UR5, RZ, P5, !PT ;  /* 0x000000050d0d7c10 */ /* 0x004fe2000affe4ff */
[----:B------:R-:W-:Y:S01]  /*73290*/  STL [R1+0x1e8c], R27 ;  /* 0x001e8c1b01007387 */ /* 0x000fe20000100800 */
[----:B------:R-:W-:Y:S01]  /*732a0*/  IADD3 R2, P5, R2, UR8, RZ ;  /* 0x0000000802027c10 */ /* 0x000fe2000ffbe0ff */
[----:B------:R-:W-:Y:S02]  /*732b0*/  STL [R1+0x1e60], R20 ;  /* 0x001e601401007387 */ /* 0x000fe40000100800 */
[----:B------:R-:W-:Y:S01]  /*732c0*/  STL [R1+0x1e84], R21 ;  /* 0x001e841501007387 */ /* 0x000fe20000100800 */
[----:B------:R-:W-:Y:S01]  /*732d0*/  STL [R1+0x1e58], R22 ;  /* 0x001e581601007387 */ /* 0x000fe20000100800 */
[----:B------:R-:W-:Y:S02]  /*732e0*/  STL [R1+0x1e7c], R23 ;  /* 0x001e7c1701007387 */ /* 0x000fe40000100800 */
[----:B------:R0:W-:Y:S02]  /*732f0*/  STL [R1+0x1e48], R2 ;  /* 0x001e480201007387 */ /* 0x0001e40000100800 */
[----:B------:R-:W-:Y:S01]  /*73300*/  STL [R1+0x1e50], R9 ;  /* 0x001e500901007387 */ /* 0x000fe20000100800 */
[----:B0-----:R-:W2:Y:S01]  /*73310*/  LDL.LU R2, [R1+0x1e38] ;  /* 0x001e380001027983 */ /* 0x001ea20000300800 */
[----:B------:R-:W-:Y:S02]  /*73320*/  STL [R1+0x1e74], R13 ;  /* 0x001e740d01007387 */ /* 0x000fe40000100800 */
[----:B------:R-:W3:Y:S01]  /*73330*/  LDL.LU R0, [R1+0x1e30] ;  /* 0x001e300001007983 */ /* 0x000ee20000300800 */
[----:B------:R-:W-:Y:S01]  /*73340*/  IADD3.X R12, R12, UR5, RZ, P6, !PT ;  /* 0x000000050c0c7c10 */ /* 0x000fe2000b7fe4ff */
[----:B------:R-:W-:-:S04]  /*73350*/  IADD3 R29, P6, R29, UR8, RZ ;  /* 0x000000081d1d7c10 */ /* 0x000fc8000ffde0ff */
[----:B------:R-:W-:Y:S01]  /*73360*/  STL [R1+0x1e6c], R12 ;  /* 0x001e6c0c01007387 */ /* 0x000fe20000100800 */
[----:B------:R-:W-:-:S03]  /*73370*/  IADD3.X R28, R28, UR5, RZ, P1, !PT ;  /* 0x000000051c1c7c10 */ /* 0x000fc60008ffe4ff */
[----:B---3--:R0:W-:Y:S01]  /*73380*/  STL [R1+0x23cc], R0 ;  /* 0x0023cc0001007387 */ /* 0x0081e20000100800 */
[----:B------:R-:W-:Y:S03]  /*73390*/  STL [R1+0x1e40], R29 ;  /* 0x001e401d01007387 */ /* 0x000fe60000100800 */
        /* <DEDUP_REMOVED lines=26> */
[----:B0-----:R-:W2:Y:S02]  /*73540*/  LDL.LU R28, [R1+0x1dd0] ;  /* 0x001dd000011c7983 */ /* 0x001ea40000300800 */
[----:B------:R-:W2:Y:S01]  /*73550*/  LDL.LU R13, [R1+0x1df4] ;  /* 0x001df400010d7983 */ /* 0x000ea20000300800 */
[----:B------:R-:W2:Y:S01]  /*73560*/  LDL.LU R12, [R1+0x1dc8] ;  /* 0x001dc800010c7983 */ /* 0x000ea20000300800 */
        /* <DEDUP_REMOVED lines=26> */
[----:B--2---:R-:W-:-:S02]  /*73710*/  IADD3.X R13, R13, UR5, RZ, P3, !PT ;  /* 0x000000050d0d7c10 */ /* 0x004fc40009ffe4ff */
        /* <DEDUP_REMOVED lines=31> */
[----:B------:R-:W-:Y:S02]  /*73910*/  STL [R1+0x1df4], R13 ;  /* 0x001df40d01007387 */ /* 0x000fe40000100800 */
[----:B------:R-:W3:Y:S01]  /*73920*/  LDL.LU R0, [R1+0x1ddc] ;  /* 0x001ddc0001007983 */ /* 0x000ee20000300800 */
[----:B------:R-:W-:-:S02]  /*73930*/  IADD3 R12, P3, R12, UR8, RZ ;  /* 0x000000080c0c7c10 */ /* 0x000fc4000ff7e0ff */
[----:B------:R-:W-:-:S03]  /*73940*/  IADD3.X R29, R29, UR5, RZ, P4, !PT ;  /* 0x000000051d1d7c10 */ /* 0x000fc6000a7fe4ff */
[----:B------:R-:W-:Y:S01]  /*73950*/  STL [R1+0x1dc8], R12 ;  /* 0x001dc80c01007387 */ /* 0x000fe20000100800 */
[----:B------:R-:W-:-:S03]  /*73960*/  IADD3 R2, P4, R2, UR8, RZ ;  /* 0x0000000802027c10 */ /* 0x000fc6000ff9e0ff */
        /* <DEDUP_REMOVED lines=27> */
[----:B0-----:R-:W2:Y:S01]  /*73b20*/  LDL.LU R2, [R1+0x1d58] ;  /* 0x001d580001027983 */ /* 0x001ea20000300800 */
[----:B------:R-:W2:Y:S02]  /*73b30*/  LDL.LU R9, [R1+0x1d7c] ;  /* 0x001d7c0001097983 */ /* 0x000ea40000300800 */
[----:B------:R-:W2:Y:S02]  /*73b40*/  LDL.LU R13, [R1+0x1d50] ;  /* 0x001d5000010d7983 */ /* 0x000ea40000300800 */
[----:B------:R-:W2:Y:S01]  /*73b50*/  LDL.LU R12, [R1+0x1d74] ;  /* 0x001d7400010c7983 */ /* 0x000ea20000300800 */
[----:B------:R0:W-:Y:S01]  /*73b60*/  STL [R1+0x1de4], R28 ;  /* 0x001de41c01007387 */ /* 0x0001e20000100800 */
[----:B------:R-:W2:Y:S03]  /*73b70*/  LDL.LU R29, [R1+0x1d48] ;  /* 0x001d4800011d7983 */ /* 0x000ea60000300800 */
        /* <DEDUP_REMOVED lines=22> */
[----:B--2---:R-:W-:Y:S01]  /*73ce0*/  IADD3 R2, P5, R2, UR8, RZ ;  /* 0x0000000802027c10 */ /* 0x004fe2000ffbe0ff */
[----:B------:R-:W-:Y:S02]  /*73cf0*/  IADD3 R22, P4, R22, UR8, RZ ;  /* 0x0000000816167c10 */ /* 0x000fe4000ff9e0ff */
        /* <DEDUP_REMOVED lines=24> */
[----:B------:R-:W-:Y:S01]  /*73e80*/  STL [R1+0x1d8c], R21 ;  /* 0x001d8c1501007387 */ /* 0x000fe20000100800 */
[----:B------:R-:W-:Y:S01]  /*73e90*/  IADD3.X R9, R9, UR5, RZ, P6, !PT ;  /* 0x0000000509097c10 */ /* 0x000fe2000b7fe4ff */
[----:B------:R0:W-:Y:S01]  /*73ea0*/  STL [R1+0x1d58], R2 ;  /* 0x001d580201007387 */ /* 0x0001e20000100800 */
[----:B------:R-:W-:Y:S01]  /*73eb0*/  IADD3 R13, P6, R13, UR8, RZ ;  /* 0x000000080d0d7c10 */ /* 0x000fe2000ffde0ff */
[----:B------:R-:W-:Y:S04]  /*73ec0*/  STL [R1+0x1d60], R22 ;  /* 0x001d601601007387 */ /* 0x000fe80000100800 */
[----:B0-----:R-:W2:Y:S01]  /*73ed0*/  LDL.LU R2, [R1+0x1d40] ;  /* 0x001d400001027983 */ /* 0x001ea20000300800 */
[----:B------:R-:W-:Y:S02]  /*73ee0*/  STL [R1+0x1d84], R23 ;  /* 0x001d841701007387 */ /* 0x000fe40000100800 */
[----:B------:R-:W-:Y:S02]  /*73ef0*/  STL [R1+0x1d7c], R9 ;  /* 0x001d7c0901007387 */ /* 0x000fe40000100800 */
[----:B------:R-:W-:Y:S01]  /*73f00*/  STL [R1+0x1d50], R13 ;  /* 0x001d500d01007387 */ /* 0x000fe20000100800 */
        /* <DEDUP_REMOVED lines=30> */
[----:B--2---:R-:W-:Y:S01]  /*740f0*/  IADD3 R2, P2, R2, UR8, RZ ;  /* 0x0000000802027c10 */ /* 0x004fe2000ff5e0ff */
[----:B0-----:R-:W2:Y:S01]  /*74100*/  LDL.LU R28, [R1+0x1ce0] ;  /* 0x001ce000011c7983 */ /* 0x001ea20000300800 */
[----:B------:R-:W2:Y:S02]  /*74110*/  LDL.LU R23, [R1+0x1d04] ;  /* 0x001d040001177983 */ /* 0x000ea40000300800 */
[----:B------:R-:W2:Y:S02]  /*74120*/  LDL.LU R9, [R1+0x1cd8] ;  /* 0x001cd80001097983 */ /* 0x000ea40000300800 */
[----:B------:R-:W2:Y:S01]  /*74130*/  LDL.LU R13, [R1+0x1cfc] ;  /* 0x001cfc00010d7983 */ /* 0x000ea20000300800 */
[----:B------:R0:W-:Y:S01]  /*74140*/  STL [R1+0x1d40], R2 ;  /* 0x001d400201007387 */ /* 0x0001e20000100800 */
[----:B------:R-:W2:Y:S02]  /*74150*/  LDL.LU R12, [R1+0x1cd0] ;  /* 0x001cd000010c7983 */ /* 0x000ea40000300800 */
[----:B------:R-:W2:Y:S01]  /*74160*/  LDL.LU R29, [R1+0x1cf4] ;  /* 0x001cf400011d7983 */ /* 0x000ea20000300800 */
        /* <DEDUP_REMOVED lines=24> */
[----:B------:R-:W-:Y:S02]  /*742f0*/  IADD3.X R13, R13, UR5, RZ, P4, !PT ;  /* 0x000000050d0d7c10 */ /* 0x000fe4000a7fe4ff */
        /* <DEDUP_REMOVED lines=31> */
[----:B------:R-:W-:Y:S01]  /*744f0*/  STL [R1+0x1cfc], R13 ;  /* 0x001cfc0d01007387 */ /* 0x000fe20000100800 */
        /* <DEDUP_REMOVED lines=28> */
[----:B------:R-:W4:Y:S01]  /*746c0*/  LDL.LU R21, [R1+0x1c94] ;  /* 0x001c940001157983 */ /* 0x000f220000300800 */
[----:B--2---:R-:W-:Y:S01]  /*746d0*/  IADD3.X R28, R28, UR5, RZ, P6, !PT ;  /* 0x000000051c1c7c10 */ /* 0x004fe2000b7fe4ff */
[----:B0-----:R-:W2:Y:S01]  /*746e0*/  LDL.LU R2, [R1+0x1c68] ;  /* 0x001c680001027983 */ /* 0x001ea20000300800 */
[----:B------:R-:W2:Y:S01]  /*746f0*/  LDL.LU R22, [R1+0x1c8c] ;  /* 0x001c8c0001167983 */ /* 0x000ea20000300800 */
[----:B------:R-:W2:Y:S02]  /*74700*/  LDL.LU R23, [R1+0x1c60] ;  /* 0x001c600001177983 */ /* 0x000ea40000300800 */
[----:B------:R-:W2:Y:S02]  /*74710*/  LDL.LU R9, [R1+0x1c84] ;  /* 0x001c840001097983 */ /* 0x000ea40000300800 */
[----:B------:R0:W-:Y:S01]  /*74720*/  STL [R1+0x1cec], R28 ;  /* 0x001cec1c01007387 */ /* 0x0001e20000100800 */
[----:B------:R-:W2:Y:S01]  /*74730*/  LDL.LU R13, [R1+0x1c58] ;  /* 0x001c5800010d7983 */ /* 0x000ea20000300800 */
[----:B------:R-:W2:Y:S02]  /*74740*/  LDL.LU R12, [R1+0x1c7c] ;  /* 0x001c7c00010c7983 */ /* 0x000ea40000300800 */
[----:B------:R-:W2:Y:S01]  /*74750*/  LDL.LU R29, [R1+0x1c50] ;  /* 0x001c5000011d7983 */ /* 0x000ea20000300800 */
        /* <DEDUP_REMOVED lines=47> */
[----:B------:R0:W-:Y:S01]  /*74a50*/  STL [R1+0x1c68], R2 ;  /* 0x001c680201007387 */ /* 0x0001e20000100800 */
[----:B------:R-:W-:Y:S01]  /*74a60*/  STL [R1+0x1c70], R20 ;  /* 0x001c701401007387 */ /* 0x000fe20000100800 */
[----:B------:R-:W-:Y:S01]  /*74a70*/  IADD3.X R9, R9, UR5, RZ, P1, !PT ;  /* 0x0000000509097c10 */ /* 0x000fe20008ffe4ff */
[----:B------:R-:W-:Y:S01]  /*74a80*/  IADD3 R13, P1, R13, UR8, RZ ;  /* 0x000000080d0d7c10 */ /* 0x000fe2000ff3e0ff */
[----:B0-----:R-:W2:Y:S01]  /*74a90*/  LDL.LU R2, [R1+0x1c48] ;  /* 0x001c480001027983 */ /* 0x001ea20000300800 */
[----:B------:R-:W-:Y:S02]  /*74aa0*/  STL [R1+0x1c94], R21 ;  /* 0x001c941501007387 */ /* 0x000fe40000100800 */
[----:B------:R-:W-:Y:S02]  /*74ab0*/  STL [R1+0x1c8c], R22 ;  /* 0x001c8c1601007387 */ /* 0x000fe40000100800 */
[----:B------:R-:W-:Y:S01]  /*74ac0*/  STL [R1+0x1c60], R23 ;  /* 0x001c601701007387 */ /* 0x000fe20000100800 */
[----:B------:R-:W-:Y:S01]  /*74ad0*/  STL [R1+0x1c84], R9 ;  /* 0x001c840901007387 */ /* 0x000fe20000100800 */
[----:B------:R-:W-:Y:S02]  /*74ae0*/  STL [R1+0x1c58], R13 ;  /* 0x001c580d01007387 */ /* 0x000fe40000100800 */
[----:B------:R-:W3:Y:S01]  /*74af0*/  LDL.LU R0, [R1+0x1c40] ;  /* 0x001c400001007983 */ /* 0x000ee20000300800 */
[----:B------:R-:W-:Y:S01]  /*74b00*/  IADD3.X R12, R12, UR5, RZ, P2, !PT ;  /* 0x000000050c0c7c10 */ /* 0x000fe200097fe4ff */
[----:B------:R-:W-:-:S04]  /*74b10*/  IADD3 R29, P2, R29, UR8, RZ ;  /* 0x000000081d1d7c10 */ /* 0x000fc8000ff5e0ff */
[----:B------:R-:W-:Y:S01]  /*74b20*/  STL [R1+0x1c7c], R12 ;  /* 0x001c7c0c01007387 */ /* 0x000fe20000100800 */
[----:B------:R-:W-:-:S03]  /*74b30*/  IADD3.X R28, R28, UR5, RZ, P3, !PT ;  /* 0x000000051c1c7c10 */ /* 0x000fc60009ffe4ff */
[----:B---3--:R0:W-:Y:S01]  /*74b40*/  STL [R1+0x23bc], R0 ;  /* 0x0023bc0001007387 */ /* 0x0081e20000100800 */
[----:B------:R1:W-:Y:S03]  /*74b50*/  STL [R1+0x1c50], R29 ;  /* 0x001c501d01007387 */ /* 0x0003e60000100800 */
        /* <DEDUP_REMOVED lines=24> */
[----:B------:R-:W2:Y:S01]  /*74ce0*/  LDL.LU R22, [R1+0x1be8] ;  /* 0x001be80001167983 */ /* 0x000ea20000300800 */
[----:B------:R-:W2:Y:S02]  /*74cf0*/  LDL.LU R9, [R1+0x1c0c] ;  /* 0x001c0c0001097983 */ /* 0x000ea40000300800 */
[----:B------:R0:W-:Y:S02]  /*74d00*/  STL [R1+0x1c48], R2 ;  /* 0x001c480201007387 */ /* 0x0001e40000100800 */
[----:B------:R-:W2:Y:S01]  /*74d10*/  LDL.LU R13, [R1+0x1be0] ;  /* 0x001be000010d7983 */ /* 0x000ea20000300800 */
[----:B------:R-:W2:Y:S01]  /*74d20*/  LDL.LU R12, [R1+0x1c04] ;  /* 0x001c0400010c7983 */ /* 0x000ea20000300800 */
[----:B-1----:R-:W2:Y:S02]  /*74d30*/  LDL.LU R29, [R1+0x1bd8] ;  /* 0x001bd800011d7983 */ /* 0x002ea40000300800 */
[----:B0-----:R-:W2:Y:S01]  /*74d40*/  LDL.LU R28, [R1+0x1bfc] ;  /* 0x001bfc00011c7983 */ /* 0x001ea20000300800 */
[----:B------:R-:W2:Y:S01]  /*74d50*/  LDL.LU R2, [R1+0x1bd0] ;  /* 0x001bd00001027983 */ /* 0x000ea20000300800 */
        /* <DEDUP_REMOVED lines=75> */
[----:B-1----:R-:W4:Y:S01]  /*75210*/  LDL.LU R28, [R1+0x1b98] ;  /* 0x001b9800011c7983 */ /* 0x002f220000300800 */
[----:B0-----:R-:W4:Y:S02]  /*75220*/  LDL.LU R2, [R1+0x1bbc] ;  /* 0x001bbc0001027983 */ /* 0x001f240000300800 */
        /* <DEDUP_REMOVED lines=10> */
[----:B------:R-:W2:Y:S01]  /*752d0*/  LDL.LU R25, [R1+0x1b68] ;  /* 0x001b680001197983 */ /* 0x000ea20000300800 */
[----:B------:R0:W-:Y:S01]  /*752e0*/  STL [R1+0x1bf4], R23 ;  /* 0x001bf41701007387 */ /* 0x0001e20000100800 */
[----:B------:R-:W2:Y:S02]  /*752f0*/  LDL.LU R26, [R1+0x1b8c] ;  /* 0x001b8c00011a7983 */ /* 0x000ea40000300800 */
[----:B------:R-:W2:Y:S02]  /*75300*/  LDL.LU R27, [R1+0x1b60] ;  /* 0x001b6000011b7983 */ /* 0x000ea40000300800 */
[----:B------:R-:W2:Y:S01]  /*75310*/  LDL.LU R20, [R1+0x1b84] ;  /* 0x001b840001147983 */ /* 0x000ea20000300800 */
[----:B------:R-:W2:Y:S01]  /*75320*/  LDL.LU R21, [R1+0x1b7c] ;  /* 0x001b7c0001157983 */ /* 0x000ea20000300800 */
        /* <DEDUP_REMOVED lines=17> */
[----:B------:R0:W-:Y:S04]  /*75440*/  STL [R1+0x1bec], R0 ;  /* 0x001bec0001007387 */ /* 0x0001e80000100800 */
[----:B0-----:R0:W5:Y:S01]  /*75450*/  LDL.LU R0, [R1+0x23b4] ;  /* 0x0023b40001007983 */ /* 0x0011620000300800 */
[----:B------:R1:W-:Y:S03]  /*75460*/  STL [R1+0x1bc0], R6 ;  /* 0x001bc00601007387 */ /* 0x0003e60000100800 */
[----:B-1----:R0:W5:Y:S01]  /*75470*/  LDL.LU R6, [R1+0x23b0] ;  /* 0x0023b00001067983 */ /* 0x0021620000300800 */
[----:B------:R1:W-:Y:S03]  /*75480*/  STL [R1+0x1be4], R7 ;  /* 0x001be40701007387 */ /* 0x0003e60000100800 */
[----:B-1----:R0:W5:Y:S01]  /*75490*/  LDL.LU R7, [R1+0x23ac] ;  /* 0x0023ac0001077983 */ /* 0x0021620000300800 */
[----:B------:R1:W-:Y:S03]  /*754a0*/  STL [R1+0x1bb8], R4 ;  /* 0x001bb80401007387 */ /* 0x0003e60000100800 */
[----:B-1----:R-:W3:Y:S01]  /*754b0*/  LDL.LU R4, [R1+0x23a8] ;  /* 0x0023a80001047983 */ /* 0x002ee20000300800 */
[----:B------:R1:W-:Y:S03]  /*754c0*/  STL [R1+0x1bdc], R3 ;  /* 0x001bdc0301007387 */ /* 0x0003e60000100800 */
[----:B-1----:R-:W4:Y:S01]  /*754d0*/  LDL.LU R3, [R1+0x23a4] ;  /* 0x0023a40001037983 */ /* 0x002f220000300800 */
[----:B------:R1:W-:Y:S01]  /*754e0*/  STL [R1+0x1bb0], R8 ;  /* 0x001bb00801007387 */ /* 0x0003e20000100800 */
[----:B------:R-:W-:-:S02]  /*754f0*/  IADD3.X R2, R2, UR5, RZ, P2, !PT ;  /* 0x0000000502027c10 */ /* 0x000fc400097fe4ff */
[----:B-1----:R-:W2:Y:S01]  /*75500*/  LDL.LU R8, [R1+0x23a0] ;  /* 0x0023a00001087983 */ /* 0x002ea20000300800 */
[----:B------:R1:W-:Y:S03]  /*75510*/  STL [R1+0x1bd4], R5 ;  /* 0x001bd40501007387 */ /* 0x0003e60000100800 */
[----:B-1----:R-:W2:Y:S01]  /*75520*/  LDL.LU R5, [R1+0x239c] ;  /* 0x00239c0001057983 */ /* 0x002ea20000300800 */
[----:B------:R1:W-:Y:S03]  /*75530*/  STL [R1+0x1ba8], R9 ;  /* 0x001ba80901007387 */ /* 0x0003e60000100800 */
[----:B-1----:R0:W5:Y:S01]  /*75540*/  LDL.LU R9, [R1+0x2398] ;  /* 0x0023980001097983 */ /* 0x0021620000300800 */
[----:B------:R1:W-:Y:S03]  /*75550*/  STL [R1+0x1bcc], R13 ;  /* 0x001bcc0d01007387 */ /* 0x0003e60000100800 */
[----:B-1----:R0:W5:Y:S01]  /*75560*/  LDL.LU R13, [R1+0x2394] ;  /* 0x00239400010d7983 */ /* 0x0021620000300800 */
[----:B------:R1:W-:Y:S03]  /*75570*/  STL [R1+0x1ba0], R12 ;  /* 0x001ba00c01007387 */ /* 0x0003e60000100800 */
[----:B-1----:R0:W5:Y:S01]  /*75580*/  LDL.LU R12, [R1+0x2390] ;  /* 0x00239000010c7983 */ /* 0x0021620000300800 */
[----:B------:R1:W-:Y:S03]  /*75590*/  STL [R1+0x1bc4], R29 ;  /* 0x001bc41d01007387 */ /* 0x0003e60000100800 */
[----:B-1----:R0:W5:Y:S01]  /*755a0*/  LDL.LU R29, [R1+0x238c] ;  /* 0x00238c00011d7983 */ /* 0x0021620000300800 */
[----:B------:R1:W-:Y:S03]  /*755b0*/  STL [R1+0x1b98], R28 ;  /* 0x001b981c01007387 */ /* 0x0003e60000100800 */
[----:B-1----:R-:W2:Y:S01]  /*755c0*/  LDL.LU R28, [R1+0x2388] ;  /* 0x00238800011c7983 */ /* 0x002ea20000300800 */
[----:B------:R1:W-:Y:S03]  /*755d0*/  STL [R1+0x1bbc], R2 ;  /* 0x001bbc0201007387 */ /* 0x0003e60000100800 */
[----:B-1----:R-:W2:Y:S01]  /*755e0*/  LDL.LU R2, [R1+0x2384] ;  /* 0x0023840001027983 */ /* 0x002ea20000300800 */
[----:B------:R-:W-:-:S02]  /*755f0*/  IADD3 R16, P2, R16, UR8, RZ ;  /* 0x0000000810107c10 */ /* 0x000fc4000ff5e0ff */
[----:B------:R-:W-:Y:S01]  /*75600*/  IADD3.X R17, R17, UR5, RZ, P3, !PT ;  /* 0x0000000511117c10 */ /* 0x000fe20009ffe4ff */
[----:B------:R-:W-:Y:S01]  /*75610*/  IADD3 R18, P3, R18, UR8, RZ ;  /* 0x0000000812127c10 */ /* 0x000fe2000ff7e0ff */
[----:B------:R-:W-:Y:S01]  /*75620*/  IADD3.X R19, R19, UR5, RZ, P4, !PT ;  /* 0x0000000513137c10 */ /* 0x000fe2000a7fe4ff */
[----:B------:R-:W-:Y:S01]  /*75630*/  IADD3 R10, P4, R10, UR8, RZ ;  /* 0x000000080a0a7c10 */ /* 0x000fe2000ff9e0ff */
[----:B------:R-:W-:Y:S01]  /*75640*/  STL [R1+0x1b90], R16 ;  /* 0x001b901001007387 */ /* 0x000fe20000100800 */
[----:B------:R-:W-:Y:S01]  /*75650*/  STL [R1+0x1bb4], R17 ;  /* 0x001bb41101007387 */ /* 0x000fe20000100800 */
[----:B------:R-:W-:Y:S01]  /*75660*/  IADD3.X R11, R11, UR5, RZ, P5, !PT ;  /* 0x000000050b0b7c10 */ /* 0x000fe2000affe4ff */
[----:B------:R-:W-:Y:S01]  /*75670*/  STL [R1+0x1b88], R18 ;  /* 0x001b881201007387 */ /* 0x000fe20000100800 */
[----:B------:R-:W-:Y:S01]  /*75680*/  STL [R1+0x1bac], R19 ;  /* 0x001bac1301007387 */ /* 0x000fe20000100800 */
[----:B------:R-:W-:Y:S01]  /*75690*/  STL [R1+0x1b80], R10 ;  /* 0x001b800a01007387 */ /* 0x000fe20000100800 */
[----:B--2---:R-:W-:-:S05]  /*756a0*/  IADD3.X R2, R2, UR5, RZ, P6, !PT ;  /* 0x0000000502027c10 */ /* 0x004fca000b7fe4ff */
[----:B------:R1:W-:Y:S01]  /*756b0*/  STL [R1+0x1b9c], R2 ;  /* 0x001b9c0201007387 */ /* 0x0003e20000100800 */
[----:B------:R4:W-:Y:S03]  /*756c0*/  STL [R1+0x1ba4], R11 ;  /* 0x001ba40b01007387 */ /* 0x0009e60000100800 */
[----:B-1----:R-:W2:Y:S01]  /*756d0*/  LDL.LU R2, [R1+0x2380] ;  /* 0x0023800001027983 */ /* 0x002ea20000300800 */
[----:B------:R-:W-:Y:S02]  /*756e0*/  IADD3 R14, P5, R14, UR8, RZ ;  /* 0x000000080e0e7c10 */ /* 0x000fe4000ffbe0ff */
[----:B------:R-:W-:Y:S02]  /*756f0*/  IADD3 R15, P6, R15, UR8, RZ ;  /* 0x000000080f0f7c10 */ /* 0x000fe4000ffde0ff */
[----:B------:R-:W-:Y:S01]  /*75700*/  IADD3.X R24, R24, UR5, RZ, P1, !PT ;  /* 0x0000000518187c10 */ /* 0x000fe20008ffe4ff */
[----:B------:R-:W-:Y:S01]  /*75710*/  IADD3 R25, P1, R25, UR8, RZ ;  /* 0x0000000819197c10 */ /* 0x000fe2000ff3e0ff */
[----:B------:R-:W-:Y:S01]  /*75720*/  IADD3.X R26, R26, UR5, RZ, P2, !PT ;  /* 0x000000051a1a7c10 */ /* 0x000fe200097fe4ff */
[----:B------:R-:W-:Y:S01]  /*75730*/  STL [R1+0x1b78], R14 ;  /* 0x001b780e01007387 */ /* 0x000fe20000100800 */
[----:B------:R-:W-:Y:S01]  /*75740*/  IADD3 R27, P2, R27, UR8, RZ ;  /* 0x000000081b1b7c10 */ /* 0x000fe2000ff5e0ff */
[----:B------:R-:W-:Y:S01]  /*75750*/  STL [R1+0x1b70], R15 ;  /* 0x001b700f01007387 */ /* 0x000fe20000100800 */
[----:B------:R-:W-:Y:S01]  /*75760*/  IADD3.X R20, R20, UR5, RZ, P3, !PT ;  /* 0x0000000514147c10 */ /* 0x000fe20009ffe4ff */
[----:B------:R-:W-:Y:S01]  /*75770*/  STL [R1+0x1b94], R24 ;  /* 0x001b941801007387 */ /* 0x000fe20000100800 */
[----:B------:R-:W-:Y:S01]  /*75780*/  IADD3.X R21, R21, UR5, RZ, P4, !PT ;  /* 0x0000000515157c10 */ /* 0x000fe2000a7fe4ff */
[----:B------:R-:W-:Y:S02]  /*75790*/  STL [R1+0x1b68], R25 ;  /* 0x001b681901007387 */ /* 0x000fe40000100800 */
[----:B------:R-:W-:Y:S01]  /*757a0*/  STL [R1+0x1b8c], R26 ;  /* 0x001b8c1a01007387 */ /* 0x000fe20000100800 */
[----:B------:R-:W-:Y:S01]  /*757b0*/  IADD3.X R22, R22, UR5, RZ, P5, !PT ;  /* 0x0000000516167c10 */ /* 0x000fe2000affe4ff */
[----:B------:R-:W-:Y:S01]  /*757c0*/  STL [R1+0x1b60], R27 ;  /* 0x001b601b01007387 */ /* 0x000fe20000100800 */
[----:B------:R-:W-:Y:S01]  /*757d0*/  IADD3.X R23, R23, UR5, RZ, P6, !PT ;  /* 0x0000000517177c10 */ /* 0x000fe2000b7fe4ff */
[----:B------:R-:W-:Y:S02]  /*757e0*/  STL [R1+0x1b84], R20 ;  /* 0x001b841401007387 */ /* 0x000fe40000100800 */
[----:B------:R-:W-:Y:S01]  /*757f0*/  STL [R1+0x1b7c], R21 ;  /* 0x001b7c1501007387 */ /* 0x000fe20000100800 */
[----:B------:R-:W-:Y:S01]  /*75800*/  IADD3.X R28, R28, UR5, RZ, P2, !PT ;  /* 0x000000051c1c7c10 */ /* 0x000fe200097fe4ff */
[----:B------:R-:W-:-:S02]  /*75810*/  IMAD.MOV.U32 R10, RZ, RZ, R5 ;  /* 0x000000ffff0a7224 */ /* 0x000fc400078e0005 */
[----:B---3--:R-:W-:Y:S02]  /*75820*/  IMAD.MOV.U32 R5, RZ, RZ, R4 ;  /* 0x000000ffff057224 */ /* 0x008fe400078e0004 */
[----:B------:R-:W-:Y:S02]  /*75830*/  IMAD.MOV.U32 R4, RZ, RZ, R8 ;  /* 0x000000ffff047224 */ /* 0x000fe400078e0008 */
[----:B----4-:R-:W-:Y:S01]  /*75840*/  IMAD.MOV.U32 R11, RZ, RZ, R3 ;  /* 0x000000ffff0b7224 */ /* 0x010fe200078e0003 */
[----:B--2---:R-:W-:-:S05]  /*75850*/  IADD3.X R2, R2, UR5, RZ, P1, !PT ;  /* 0x0000000502027c10 */ /* 0x004fca0008ffe4ff */
[----:B------:R1:W-:Y:S01]  /*75860*/  STL [R1+0x1b64], R2 ;  /* 0x001b640201007387 */ /* 0x0003e20000100800 */
[----:B------:R-:W-:Y:S03]  /*75870*/  STL [R1+0x1b74], R22 ;  /* 0x001b741601007387 */ /* 0x000fe60000100800 */
[----:B-1----:R0:W5:Y:S01]  /*75880*/  LDL.LU R2, [R1+0x237c] ;  /* 0x00237c0001027983 */ /* 0x0021620000300800 */
[----:B------:R-:W-:Y:S02]  /*75890*/  STL [R1+0x1b6c], R23 ;  /* 0x001b6c1701007387 */ /* 0x000fe40000100800 */
[----:B------:R1:W-:Y:S02]  /*758a0*/  STL [R1+0x1b5c], R28 ;  /* 0x001b5c1c01007387 */ /* 0x0003e40000100800 */
[----:B-1----:R0:W5:Y:S01]  /*758b0*/  LDL.LU R28, [R1+0x2378] ;  /* 0x00237800011c7983 */ /* 0x0021620000300800 */
[----:B------:R0:W-:Y:S02]  /*758c0*/  STL.64 [R1+0x1730], R4 ;  /* 0x0017300401007387 */ /* 0x0001e40000100a00 */
[----:B------:R0:W-:Y:S01]  /*758d0*/  STL.64 [R1+0x1738], R10 ;  /* 0x0017380a01007387 */ /* 0x0001e20000100a00 */
[----:B------:R-:W-:Y:S01]  /*758e0*/  @!P0 CALL.REL.NOINC `(.L_x_2) ;  /* 0x0000001000008944 */ /* 0x000fe20003c00000 */
[----:B------:R-:W-:Y:S05]  /*758f0*/  BRA `(.L_x_3) ;  /* 0xfffab15000007947 */ /* 0x000fea000383ffff */
.L_x_2:
[----:B-----5:R-:W2:Y:S04]  /*75900*/  LDL.LU R2, [R1+0x3d8] ;  /* 0x0003d80001027983 */ /* 0x020ea80000300800 */
[----:B--2---:R1:W-:Y:S04]  /*75910*/  STL [R1+0x2bb0], R2 ;  /* 0x002bb00201007387 */ /* 0x0043e80000100800 */
[----:B-1----:R-:W2:Y:S04]  /*75920*/  LDL.LU R2, [R1+0x3bc] ;  /* 0x0003bc0001027983 */ /* 0x002ea80000300800 */
        /* <DEDUP_REMOVED lines=33> */
[----:B------:R-:W2:Y:S01]  /*75b40*/  LDL.LU R29, [R1+0x114] ;  /* 0x00011400011d7983 */ /* 0x000ea20000300800 */
[----:B-1----:R-:W-:-:S03]  /*75b50*/  IMAD.MOV.U32 R2, RZ, RZ, R7 ;  /* 0x000000ffff027224 */ /* 0x002fc600078e0007 */
        /* <DEDUP_REMOVED lines=33> */
[----:B------:R-:W2:Y:S04]  /*75d70*/  LDL.LU R0, [R1+0x110] ;  /* 0x0001100001007983 */ /* 0x000ea80000300800 */
[----:B------:R-:W3:Y:S04]  /*75d80*/  LDL.LU R8, [R1+0x3b4] ;  /* 0x0003b40001087983 */ /* 0x000ee80000300800 */
[----:B0-----:R-:W3:Y:S04]  /*75d90*/  LDL.LU R4, [R1+0x3b0] ;  /* 0x0003b00001047983 */ /* 0x001ee80000300800 */
[----:B------:R-:W4:Y:S04]  /*75da0*/  LDL.LU R5, [R1+0x3c4] ;  /* 0x0003c40001057983 */ /* 0x000f280000300800 */
[----:B------:R-:W4:Y:S01]  /*75db0*/  LDL.LU R3, [R1+0x3c0] ;  /* 0x0003c00001037983 */ /* 0x000f220000300800 */
[----:B-1----:R-:W-:-:S03]  /*75dc0*/  IMAD.MOV.U32 R29, RZ, RZ, R6 ;  /* 0x000000ffff1d7224 */ /* 0x002fc600078e0006 */
[----:B------:R-:W2:Y:S04]  /*75dd0*/  LDL.LU R16, [R1+0x3d4] ;  /* 0x0003d40001107983 */ /* 0x000ea80000300800 */
        /* <DEDUP_REMOVED lines=17> */
[----:B------:R0:W-:Y:S01]  /*75ef0*/  STL [R1+0x23b0], R9 ;  /* 0x0023b00901007387 */ /* 0x0001e20000100800 */
[----:B------:R-:W-:-:S03]  /*75f00*/  F2FP.BF16.PACK_AB R2, R29, R2 ;  /* 0x000000021d02723e */ /* 0x000fc600000010ff */
[----:B0-----:R-:W2:Y:S04]  /*75f10*/  LDL.LU R9, [R1+0x3dc] ;  /* 0x0003dc0001097983 */ /* 0x001ea80000300800 */
[----:B------:R0:W-:Y:S04]  /*75f20*/  STL [R1+0x23a0], R13 ;  /* 0x0023a00d01007387 */ /* 0x0001e80000100800 */
[----:B0-----:R-:W2:Y:S04]  /*75f30*/  LDL.LU R13, [R1+0x3c8] ;  /* 0x0003c800010d7983 */ /* 0x001ea80000300800 */
[----:B------:R0:W-:Y:S04]  /*75f40*/  STL [R1+0x239c], R12 ;  /* 0x00239c0c01007387 */ /* 0x0001e80000100800 */
[----:B0-----:R-:W2:Y:S04]  /*75f50*/  LDL.LU R12, [R1+0x3cc] ;  /* 0x0003cc00010c7983 */ /* 0x001ea80000300800 */
[----:B------:R0:W-:Y:S04]  /*75f60*/  STL [R1+0x2378], R28 ;  /* 0x0023781c01007387 */ /* 0x0001e80000100800 */
[----:B0-----:R-:W2:Y:S04]  /*75f70*/  LDL.LU R28, [R1+0x3b8] ;  /* 0x0003b800011c7983 */ /* 0x001ea80000300800 */
[----:B------:R-:W2:Y:S04]  /*75f80*/  LDL.LU R29, [R1+0x2c38] ;  /* 0x002c3800011d7983 */ /* 0x000ea80000300800 */
[----:B------:R0:W-:Y:S04]  /*75f90*/  STL [R1+0xc3c], R2 ;  /* 0x000c3c0201007387 */ /* 0x0001e80000100800 */
[----:B0-----:R-:W2:Y:S02]  /*75fa0*/  LDL.LU R2, [R1+0x2c34] ;  /* 0x002c340001027983 */ /* 0x001ea40000300800 */
[----:B--2---:R-:W-:-:S02]  /*75fb0*/  F2FP.BF16.PACK_AB R2, R29, R2 ;  /* 0x000000021d02723e */ /* 0x004fc400000010ff */
        /* <DEDUP_REMOVED lines=64> */
[----:B------:R-:W2:Y:S01]  /*763c0*/  LDL.LU R2, [R1+0x2bb0] ;  /* 0x002bb00001027983 */ /* 0x000ea20000300800 */
[----:B------:R-:W-:-:S03]  /*763d0*/  F2FP.BF16.PACK_AB R13, R12, R13 ;  /* 0x0000000d0c0d723e */ /* 0x000fc600000010ff */
[----:B------:R-:W-:Y:S04]  /*763e0*/  STL [R1+0xbf8], R28 ;  /* 0x000bf81c01007387 */ /* 0x000fe80000100800 */
[----:B------:R-:W-:Y:S01]  /*763f0*/  STL [R1+0xbf4], R13 ;  /* 0x000bf40d01007387 */ /* 0x000fe20000100800 */
[----:B--2---:R-:W-:Y:S02]  /*76400*/  F2FP.BF16.PACK_AB R12, R9, R2 ;  /* 0x00000002090c723e */ /* 0x004fe400000010ff */
[----:B------:R-:W-:Y:S02]  /*76410*/  F2FP.BF16.PACK_AB R9, R29, R0 ;  /* 0x000000001d09723e */ /* 0x000fe400000010ff */
[----:B---3--:R-:W-:Y:S02]  /*76420*/  F2FP.BF16.PACK_AB R2, R8, R4 ;  /* 0x000000040802723e */ /* 0x008fe400000010ff */
[----:B----4-:R-:W-:Y:S01]  /*76430*/  F2FP.BF16.PACK_AB R0, R5, R3 ;  /* 0x000000030500723e */ /* 0x010fe200000010ff */
[----:B------:R-:W-:Y:S01]  /*76440*/  STL [R1+0xbf0], R12 ;  /* 0x000bf00c01007387 */ /* 0x000fe20000100800 */
[----:B------:R-:W-:-:S03]  /*76450*/  F2FP.BF16.PACK_AB R3, R16, R17 ;  /* 0x000000111003723e */ /* 0x000fc600000010ff */
[----:B------:R-:W-:Y:S04]  /*76460*/  STL [R1+0xbec], R9 ;  /* 0x000bec0901007387 */ /* 0x000fe80000100800 */
[----:B------:R0:W-:Y:S04]  /*76470*/  STL [R1+0xbe8], R2 ;  /* 0x000be80201007387 */ /* 0x0001e80000100800 */
[----:B------:R1:W-:Y:S04]  /*76480*/  STL [R1+0xbe4], R0 ;  /* 0x000be40001007387 */ /* 0x0003e80000100800 */
[----:B------:R2:W-:Y:S01]  /*76490*/  STL [R1+0xbe0], R3 ;  /* 0x000be00301007387 */ /* 0x0005e20000100800 */
[----:B0-----:R-:W-:-:S02]  /*764a0*/  F2FP.BF16.PACK_AB R2, R18, R19 ;  /* 0x000000131202723e */ /* 0x001fc400000010ff */
[----:B-1----:R-:W-:-:S03]  /*764b0*/  F2FP.BF16.PACK_AB R0, R6, R7 ;  /* 0x000000070600723e */ /* 0x002fc600000010ff */
[----:B------:R0:W-:Y:S01]  /*764c0*/  STL [R1+0xbdc], R2 ;  /* 0x000bdc0201007387 */ /* 0x0001e20000100800 */
[----:B--2---:R-:W-:-:S03]  /*764d0*/  F2FP.BF16.PACK_AB R3, R10, R11 ;  /* 0x0000000b0a03723e */ /* 0x004fc600000010ff */
[----:B------:R1:W-:Y:S04]  /*764e0*/  STL [R1+0xbd8], R0 ;  /* 0x000bd80001007387 */ /* 0x0003e80000100800 */
[----:B------:R2:W-:Y:S01]  /*764f0*/  STL [R1+0xbd4], R3 ;  /* 0x000bd40301007387 */ /* 0x0005e20000100800 */
[----:B0-----:R-:W-:Y:S02]  /*76500*/  F2FP.BF16.PACK_AB R2, R14, R15 ;  /* 0x0000000f0e02723e */ /* 0x001fe400000010ff */
[----:B-1----:R-:W-:-:S03]  /*76510*/  F2FP.BF16.PACK_AB R0, R24, R25 ;  /* 0x000000191800723e */ /* 0x002fc600000010ff */
[----:B------:R0:W-:Y:S01]  /*76520*/  STL [R1+0xbd0], R2 ;  /* 0x000bd00201007387 */ /* 0x0001e20000100800 */
[----:B--2---:R-:W-:-:S03]  /*76530*/  F2FP.BF16.PACK_AB R3, R26, R27 ;  /* 0x0000001b1a03723e */ /* 0x004fc600000010ff */
[----:B------:R1:W-:Y:S04]  /*76540*/  STL [R1+0xbcc], R0 ;  /* 0x000bcc0001007387 */ /* 0x0003e80000100800 */
[----:B------:R-:W-:Y:S04]  /*76550*/  STL [R1+0xbc8], R3 ;  /* 0x000bc80301007387 */ /* 0x000fe80000100800 */
[----:B------:R-:W2:Y:S01]  /*76560*/  LDL.LU R28, [R1+0x138] ;  /* 0x00013800011c7983 */ /* 0x000ea20000300800 */
[----:B0-----:R-:W-:Y:S02]  /*76570*/  F2FP.BF16.PACK_AB R2, R20, R21 ;  /* 0x000000151402723e */ /* 0x001fe400000010ff */
[----:B-1----:R-:W-:-:S03]  /*76580*/  F2FP.BF16.PACK_AB R0, R22, R23 ;  /* 0x000000171600723e */ /* 0x002fc600000010ff */
[----:B------:R-:W-:Y:S04]  /*76590*/  STL [R1+0xbc4], R2 ;  /* 0x000bc40201007387 */ /* 0x000fe80000100800 */
[----:B--2---:R0:W-:Y:S04]  /*765a0*/  STL [R1+0x2b28], R28 ;  /* 0x002b281c01007387 */ /* 0x0041e80000100800 */
[----:B------:R-:W-:Y:S04]  /*765b0*/  STL [R1+0xbc0], R0 ;  /* 0x000bc00001007387 */ /* 0x000fe80000100800 */
[----:B0-----:R-:W2:Y:S04]  /*765c0*/  LDL.LU R28, [R1+0x128] ;  /* 0x00012800011c7983 */ /* 0x001ea80000300800 */
[----:B--2---:R0:W-:Y:S04]  /*765d0*/  STL [R1+0x2b30], R28 ;  /* 0x002b301c01007387 */ /* 0x0041e80000100800 */
        /* <DEDUP_REMOVED lines=31> */
[----:B------:R-:W3:Y:S04]  /*767d0*/  LDL.LU R12, [R1+0x14c] ;  /* 0x00014c00010c7983 */ /* 0x000ee80000300800 */
[----:B---3--:R0:W-:Y:S04]  /*767e0*/  STL [R1+0x2b24], R12 ;  /* 0x002b240c01007387 */ /* 0x0081e80000100800 */
[----:B0-----:R-:W3:Y:S04]  /*767f0*/  LDL.LU R12, [R1+0x13c] ;  /* 0x00013c00010c7983 */ /* 0x001ee80000300800 */
        /* <DEDUP_REMOVED lines=33> */
[----:B0-----:R-:W2:Y:S04]  /*76a10*/  LDL.LU R12, [R1+0xfac] ;  /* 0x000fac00010c7983 */ /* 0x001ea80000300800 */
[----:B------:R-:W3:Y:S04]  /*76a20*/  LDL.LU R13, [R1+0x148] ;  /* 0x00014800010d7983 */ /* 0x000ee80000300800 */
[----:B------:R-:W4:Y:S04]  /*76a30*/  LDL.LU R9, [R1+0x15c] ;  /* 0x00015c0001097983 */ /* 0x000f280000300800 */
[----:B------:R-:W4:Y:S04]  /*76a40*/  LDL.LU R2, [R1+0x158] ;  /* 0x0001580001027983 */ /* 0x000f280000300800 */
        /* <DEDUP_REMOVED lines=24> */
[----:B--2---:R-:W-:-:S03]  /*76bd0*/  F2FP.BF16.PACK_AB R28, R12, R28 ;  /* 0x0000001c0c1c723e */ /* 0x004fc600000010ff */
        /* <DEDUP_REMOVED lines=68> */
[----:B------:R-:W3:Y:S04]  /*77020*/  LDL.LU R12, [R1+0x2b24] ;  /* 0x002b2400010c7983 */ /* 0x000ee80000300800 */
[----:B------:R-:W-:Y:S01]  /*77030*/  STL [R1+0xb78], R28 ;  /* 0x000b781c01007387 */ /* 0x000fe20000100800 */
[----:B---3--:R-:W-:Y:S02]  /*77040*/  F2FP.BF16.PACK_AB R13, R12, R13 ;  /* 0x0000000d0c0d723e */ /* 0x008fe400000010ff */
[----:B----4-:R-:W-:Y:S02]  /*77050*/  F2FP.BF16.PACK_AB R12, R9, R2 ;  /* 0x00000002090c723e */ /* 0x010fe400000010ff */
[----:B------:R-:W-:Y:S02]  /*77060*/  F2FP.BF16.PACK_AB R9, R29, R0 ;  /* 0x000000001d09723e */ /* 0x000fe400000010ff */
[----:B------:R-:W-:Y:S01]  /*77070*/  F2FP.BF16.PACK_AB R2, R8, R4 ;  /* 0x000000040802723e */ /* 0x000fe200000010ff */
[----:B------:R-:W-:Y:S01]  /*77080*/  STL [R1+0xb74], R13 ;  /* 0x000b740d01007387 */ /* 0x000fe20000100800 */
[----:B------:R-:W-:-:S02]  /*77090*/  F2FP.BF16.PACK_AB R0, R5, R3 ;  /* 0x000000030500723e */ /* 0x000fc400000010ff */
[----:B------:R-:W-:Y:S01]  /*770a0*/  F2FP.BF16.PACK_AB R3, R16, R17 ;  /* 0x000000111003723e */ /* 0x000fe200000010ff */
[----:B------:R-:W-:Y:S04]  /*770b0*/  STL [R1+0xb70], R12 ;  /* 0x000b700c01007387 */ /* 0x000fe80000100800 */
        /* <DEDUP_REMOVED lines=774> */
[----:B------:R-:W2:Y:S03]  /*7a120*/  LDL.LU R12, [R1+0x2904] ;  /* 0x00290400010c7983 */ /* 0x000ea60000300800 */
[----:B------:R0:W-:Y:S02]  /*7a130*/  STL [R1+0x800], R28 ;  /* 0x0008001c01007387 */ /* 0x0001e40000100800 */
[----:B0-----:R-:W2:Y:S02]  /*7a140*/  LDL.LU R28, [R1+0x2900] ;  /* 0x00290000011c7983 */ /* 0x001ea40000300800 */
[----:B--2---:R-:W-:Y:S02]  /*7a150*/  F2FP.BF16.PACK_AB R28, R12, R28 ;  /* 0x0000001c0c1c723e */ /* 0x004fe400000010ff */
[----:B------:R-:W2:Y:S03]  /*7a160*/  LDL.LU R12, [R1+0x28fc] ;  /* 0x0028fc00010c7983 */ /* 0x000ea60000300800 */
[----:B------:R0:W-:Y:S02]  /*7a170*/  STL [R1+0x7fc], R28 ;  /* 0x0007fc1c01007387 */ /* 0x0001e40000100800 */
[----:B0-----:R-:W2:Y:S02]  /*7a180*/  LDL.LU R28, [R1+0x28f8] ;  /* 0x0028f800011c7983 */ /* 0x001ea40000300800 */
[----:B--2---:R-:W-:-:S02]  /*7a190*/  F2FP.BF16.PACK_AB R28, R12, R28 ;  /* 0x0000001c0c1c723e */ /* 0x004fc400000010ff */
[----:B------:R-:W3:Y:S03]  /*7a1a0*/  LDL.LU R12, [R1+0x28f4] ;  /* 0x0028f400010c7983 */ /* 0x000ee60000300800 */
[----:B------:R-:W-:Y:S01]  /*7a1b0*/  STL [R1+0x7f8], R28 ;  /* 0x0007f81c01007387 */ /* 0x000fe20000100800 */
[----:B---3--:R-:W-:Y:S01]  /*7a1c0*/  F2FP.BF16.PACK_AB R13, R12, R13 ;  /* 0x0000000d0c0d723e */ /* 0x008fe200000010ff */
[----:B----4-:R-:W-:Y:S01]  /*7a1d0*/  F2FP.BF16.PACK_AB R12, R9, R2 ;  /* 0x00000002090c723e */ /* 0x010fe200000010ff */
[----:B------:R-:W-:Y:S02]  /*7a1e0*/  F2FP.BF16.PACK_AB R9, R29, R0 ;  /* 0x000000001d09723e */ /* 0x000fe400000010ff */
[----:B------:R-:W-:Y:S01]  /*7a1f0*/  F2FP.BF16.PACK_AB R2, R8, R4 ;  /* 0x000000040802723e */ /* 0x000fe200000010ff */
[----:B------:R-:W-:Y:S01]  /*7a200*/  F2FP.BF16.PACK_AB R0, R5, R3 ;  /* 0x000000030500723e */ /* 0x000fe200000010ff */
[----:B------:R-:W-:Y:S01]  /*7a210*/  STL [R1+0x7f4], R13 ;  /* 0x0007f40d01007387 */ /* 0x000fe20000100800 */
[----:B------:R-:W-:Y:S01]  /*7a220*/  F2FP.BF16.PACK_AB R3, R16, R17 ;  /* 0x000000111003723e */ /* 0x000fe200000010ff */
[----:B------:R-:W-:Y:S02]  /*7a230*/  STL [R1+0x7f0], R12 ;  /* 0x0007f00c01007387 */ /* 0x000fe40000100800 */
[----:B------:R-:W-:Y:S01]  /*7a240*/  STL [R1+0x7ec], R9 ;  /* 0x0007ec0901007387 */ /* 0x000fe20000100800 */
[----:B------:R0:W-:Y:S01]  /*7a250*/  STL [R1+0x7e8], R2 ;  /* 0x0007e80201007387 */ /* 0x0001e20000100800 */
[----:B------:R1:W-:Y:S02]  /*7a260*/  STL [R1+0x7e4], R0 ;  /* 0x0007e40001007387 */ /* 0x0003e40000100800 */
[----:B------:R2:W-:Y:S01]  /*7a270*/  STL [R1+0x7e0], R3 ;  /* 0x0007e00301007387 */ /* 0x0005e20000100800 */
[----:B0-----:R-:W-:-:S02]  /*7a280*/  F2FP.BF16.PACK_AB R2, R18, R19 ;  /* 0x000000131202723e */ /* 0x001fc400000010ff */
[----:B-1----:R-:W-:Y:S02]  /*7a290*/  F2FP.BF16.PACK_AB R0, R6, R7 ;  /* 0x000000070600723e */ /* 0x002fe400000010ff */
[----:B--2---:R-:W-:Y:S01]  /*7a2a0*/  F2FP.BF16.PACK_AB R3, R10, R11 ;  /* 0x0000000b0a03723e */ /* 0x004fe200000010ff */
[----:B------:R0:W-:Y:S02]  /*7a2b0*/  STL [R1+0x7dc], R2 ;  /* 0x0007dc0201007387 */ /* 0x0001e40000100800 */
[----:B------:R1:W-:Y:S02]  /*7a2c0*/  STL [R1+0x7d8], R0 ;  /* 0x0007d80001007387 */ /* 0x0003e40000100800 */
[----:B------:R2:W-:Y:S01]  /*7a2d0*/  STL [R1+0x7d4], R3 ;  /* 0x0007d40301007387 */ /* 0x0005e20000100800 */
[----:B0-----:R-:W-:Y:S02]  /*7a2e0*/  F2FP.BF16.PACK_AB R2, R14, R15 ;  /* 0x0000000f0e02723e */ /* 0x001fe400000010ff */
[----:B-1----:R-:W-:-:S02]  /*7a2f0*/  F2FP.BF16.PACK_AB R0, R24, R25 ;  /* 0x000000191800723e */ /* 0x002fc400000010ff */
[----:B--2---:R-:W-:Y:S01]  /*7a300*/  F2FP.BF16.PACK_AB R3, R26, R27 ;  /* 0x0000001b1a03723e */ /* 0x004fe200000010ff */
[----:B------:R0:W-:Y:S02]  /*7a310*/  STL [R1+0x7d0], R2 ;  /* 0x0007d00201007387 */ /* 0x0001e40000100800 */
[----:B------:R1:W-:Y:S02]  /*7a320*/  STL [R1+0x72c], R0 ;  /* 0x00072c0001007387 */ /* 0x0003e40000100800 */
[----:B------:R-:W-:Y:S02]  /*7a330*/  STL [R1+0x728], R3 ;  /* 0x0007280301007387 */ /* 0x000fe40000100800 */
[----:B------:R-:W2:Y:S01]  /*7a340*/  LDL.LU R28, [R1+0x4e8] ;  /* 0x0004e800011c7983 */ /* 0x000ea20000300800 */
[----:B0-----:R-:W-:Y:S02]  /*7a350*/  F2FP.BF16.PACK_AB R2, R20, R21 ;  /* 0x000000151402723e */ /* 0x001fe400000010ff */
[----:B-1----:R-:W-:-:S03]  /*7a360*/  F2FP.BF16.PACK_AB R0, R22, R23 ;  /* 0x000000171600723e */ /* 0x002fc600000010ff */
[----:B------:R-:W-:Y:S04]  /*7a370*/  STL [R1+0x724], R2 ;  /* 0x0007240201007387 */ /* 0x000fe80000100800 */
[----:B--2---:R0:W-:Y:S01]  /*7a380*/  STL [R1+0x286c], R28 ;  /* 0x00286c1c01007387 */ /* 0x0041e20000100800 */
[----:B------:R-:W-:Y:S03]  /*7a390*/  STL [R1+0x720], R0 ;  /* 0x0007200001007387 */ /* 0x000fe60000100800 */
        /* <DEDUP_REMOVED lines=32> */
[----:B0-----:R-:W2:Y:S01]  /*7a5a0*/  LDL.LU R28, [R1+0x13a8] ;  /* 0x0013a800011c7983 */ /* 0x001ea20000300800 */
[----:B------:R-:W3:Y:S03]  /*7a5b0*/  LDL.LU R12, [R1+0x4fc] ;  /* 0x0004fc00010c7983 */ /* 0x000ee60000300800 */
        /* <DEDUP_REMOVED lines=35> */
[----:B0-----:R-:W2:Y:S01]  /*7a7f0*/  LDL.LU R12, [R1+0x13ac] ;  /* 0x0013ac00010c7983 */ /* 0x001ea20000300800 */
[----:B------:R-:W3:Y:S02]  /*7a800*/  LDL.LU R13, [R1+0x4f8] ;  /* 0x0004f800010d7983 */ /* 0x000ee40000300800 */
[----:B------:R-:W4:Y:S02]  /*7a810*/  LDL.LU R9, [R1+0x50c] ;  /* 0x00050c0001097983 */ /* 0x000f240000300800 */
[----:B------:R-:W4:Y:S01]  /*7a820*/  LDL.LU R2, [R1+0x508] ;  /* 0x0005080001027983 */ /* 0x000f220000300800 */
        /* <DEDUP_REMOVED lines=93> */
[----:B------:R-:W3:Y:S03]  /*7ae00*/  LDL.LU R12, [R1+0x2868] ;  /* 0x00286800010c7983 */ /* 0x000ee60000300800 */
[----:B------:R-:W-:Y:S01]  /*7ae10*/  STL [R1+0x6d8], R28 ;  /* 0x0006d81c01007387 */ /* 0x000fe20000100800 */
[----:B---3--:R-:W-:Y:S01]  /*7ae20*/  F2FP.BF16.PACK_AB R13, R12, R13 ;  /* 0x0000000d0c0d723e */ /* 0x008fe200000010ff */
[----:B----4-:R-:W-:Y:S01]  /*7ae30*/  F2FP.BF16.PACK_AB R12, R9, R2 ;  /* 0x00000002090c723e */ /* 0x010fe200000010ff */
[----:B------:R-:W-:-:S02]  /*7ae40*/  F2FP.BF16.PACK_AB R9, R29, R0 ;  /* 0x000000001d09723e */ /* 0x000fc400000010ff */
        /* <DEDUP_REMOVED lines=1645> */
[----:B------:R-:W3:Y:S03]  /*81520*/  LDL.LU R5, [R1+0x1578] ;  /* 0x0015780001057983 */ /* 0x000ee60000300800 */
[----:B---3--:R0:W-:Y:S04]  /*81530*/  STL [R1+0x23c0], R5 ;  /* 0x0023c00501007387 */ /* 0x0081e80000100800 */
[----:B0-----:R-:W3:Y:S01]  /*81540*/  LDL.LU R5, [R1+0x156c] ;  /* 0x00156c0001057983 */ /* 0x001ee20000300800 */
[----:B------:R-:W4:Y:S03]  /*81550*/  LDL.LU R4, [R1+0x15a8] ;  /* 0x0015a80001047983 */ /* 0x000f260000300800 */
[----:B----4-:R0:W-:Y:S04]  /*81560*/  STL [R1+0x23bc], R4 ;  /* 0x0023bc0401007387 */ /* 0x0101e80000100800 */
[----:B0-----:R-:W4:Y:S01]  /*81570*/  LDL.LU R4, [R1+0x157c] ;  /* 0x00157c0001047983 */ /* 0x001f220000300800 */
[----:B------:R-:W2:Y:S03]  /*81580*/  LDL.LU R11, [R1+0x1550] ;  /* 0x00155000010b7983 */ /* 0x000ea60000300800 */
[----:B--2---:R0:W-:Y:S04]  /*81590*/  STL [R1+0x23b8], R11 ;  /* 0x0023b80b01007387 */ /* 0x0041e80000100800 */
[----:B0-----:R-:W2:Y:S01]  /*815a0*/  LDL.LU R11, [R1+0x15ac] ;  /* 0x0015ac00010b7983 */ /* 0x001ea20000300800 */
[----:B------:R-:W2:Y:S03]  /*815b0*/  LDL.LU R9, [R1+0x1564] ;  /* 0x0015640001097983 */ /* 0x000ea60000300800 */
[----:B--2---:R0:W-:Y:S04]  /*815c0*/  STL [R1+0x23b4], R9 ;  /* 0x0023b40901007387 */ /* 0x0041e80000100800 */
[----:B0-----:R-:W2:Y:S01]  /*815d0*/  LDL.LU R9, [R1+0x1554] ;  /* 0x0015540001097983 */ /* 0x001ea20000300800 */
[----:B------:R-:W2:Y:S02]  /*815e0*/  LDL.LU R10, [R1+0x1560] ;  /* 0x00156000010a7983 */ /* 0x000ea40000300800 */
[----:B------:R-:W2:Y:S02]  /*815f0*/  LDL.LU R8, [R1+0x15a0] ;  /* 0x0015a00001087983 */ /* 0x000ea40000300800 */
[----:B--2---:R0:W-:Y:S04]  /*81600*/  STL [R1+0x23ac], R8 ;  /* 0x0023ac0801007387 */ /* 0x0041e80000100800 */
[----:B0-----:R-:W2:Y:S01]  /*81610*/  LDL.LU R8, [R1+0x1574] ;  /* 0x0015740001087983 */ /* 0x001ea20000300800 */
        /* <DEDUP_REMOVED lines=29> */
[----:B------:R-:W2:Y:S01]  /*817f0*/  LDL.LU R28, [R1+0xa1c] ;  /* 0x000a1c00011c7983 */ /* 0x000ea20000300800 */
[----:B------:R-:W-:-:S02]  /*81800*/  F2FP.BF16.PACK_AB R7, R6, R7 ;  /* 0x000000070607723e */ /* 0x000fc400000010ff */
        /* <DEDUP_REMOVED lines=40> */
[----:B------:R0:W-:Y:S02]  /*81a90*/  STL [R1], R7 ;  /* 0x0000000701007387 */ /* 0x0001e40000100800 */
[----:B0-----:R-:W2:Y:S02]  /*81aa0*/  LDL.LU R7, [R1+0x23c8] ;  /* 0x0023c80001077983 */ /* 0x001ea40000300800 */
[----:B--2---:R-:W-:Y:S02]  /*81ab0*/  F2FP.BF16.PACK_AB R7, R6, R7 ;  /* 0x000000070607723e */ /* 0x004fe400000010ff */
[----:B------:R-:W3:Y:S02]  /*81ac0*/  LDL.LU R6, [R1+0x23c4] ;  /* 0x0023c40001067983 */ /* 0x000ee40000300800 */
[----:B---3--:R-:W-:-:S02]  /*81ad0*/  F2FP.BF16.PACK_AB R6, R5, R6 ;  /* 0x000000060506723e */ /* 0x008fc400000010ff */
[----:B------:R-:W4:Y:S02]  /*81ae0*/  LDL.LU R5, [R1+0x23c0] ;  /* 0x0023c00001057983 */ /* 0x000f240000300800 */
[----:B----4-:R-:W-:Y:S02]  /*81af0*/  F2FP.BF16.PACK_AB R5, R4, R5 ;  /* 0x000000050405723e */ /* 0x010fe400000010ff */
[----:B------:R-:W2:Y:S02]  /*81b00*/  LDL.LU R4, [R1+0x23bc] ;  /* 0x0023bc0001047983 */ /* 0x000ea40000300800 */
[----:B--2---:R-:W-:Y:S02]  /*81b10*/  F2FP.BF16.PACK_AB R4, R11, R4 ;  /* 0x000000040b04723e */ /* 0x004fe400000010ff */
[----:B------:R-:W2:Y:S02]  /*81b20*/  LDL.LU R11, [R1+0x23b8] ;  /* 0x0023b800010b7983 */ /* 0x000ea40000300800 */
[----:B--2---:R-:W-:-:S02]  /*81b30*/  F2FP.BF16.PACK_AB R11, R9, R11 ;  /* 0x0000000b090b723e */ /* 0x004fc400000010ff */
[----:B------:R-:W2:Y:S02]  /*81b40*/  LDL.LU R9, [R1+0x23b4] ;  /* 0x0023b40001097983 */ /* 0x000ea40000300800 */
[----:B--2---:R-:W-:Y:S02]  /*81b50*/  F2FP.BF16.PACK_AB R10, R9, R10 ;  /* 0x0000000a090a723e */ /* 0x004fe400000010ff */
        /* <DEDUP_REMOVED lines=26> */
[----:B------:R-:W2:Y:S01]  /*81d00*/  LDL.LU R28, [R1+0x237c] ;  /* 0x00237c00011c7983 */ /* 0x000ea20000300800 */
[----:B------:R-:W-:Y:S02]  /*81d10*/  F2FP.BF16.PACK_AB R27, R2, R27 ;  /* 0x0000001b021b723e */ /* 0x000fe400000010ff */
[----:B------:R-:W-:-:S02]  /*81d20*/  F2FP.BF16.PACK_AB R26, R29, R26 ;  /* 0x0000001a1d1a723e */ /* 0x000fc400000010ff */
[----:B------:R-:W-:Y:S02]  /*81d30*/  F2FP.BF16.PACK_AB R25, R0, R25 ;  /* 0x000000190019723e */ /* 0x000fe400000010ff */
[----:B--2---:R-:W-:Y:S02]  /*81d40*/  F2FP.BF16.PACK_AB R20, R28, R20 ;  /* 0x000000141c14723e */ /* 0x004fe400000010ff */
[----:B------:R0:W5:Y:S01]  /*81d50*/  LDL.LU R28, [R1+0x2378] ;  /* 0x00237800011c7983 */ /* 0x0001620000300800 */
[----:B------:R-:W-:-:S03]  /*81d60*/  F2FP.BF16.PACK_AB R24, R3, R24 ;  /* 0x000000180318723e */ /* 0x000fc600000010ff */
.L_x_1:
[----:B0-----:R-:W2:Y:S01]  /*81d70*/  LDL.LU R0, [R1+0x2374] ;  /* 0x0023740001007983 */ /* 0x001ea20000300800 */
[C---:B-----5:R-:W-:Y:S02]  /*81d80*/  IADD3 R2, R28.reuse, 0x1, RZ ;  /* 0x000000011c027810 */ /* 0x060fe40007ffe0ff */
[----:B------:R-:W-:Y:S01]  /*81d90*/  IADD3 R3, R28, 0x2, RZ ;  /* 0x000000021c037810 */ /* 0x000fe20007ffe0ff */
[----:B------:R0:W-:Y:S04]  /*81da0*/  STL [R1+0x29d0], R7 ;  /* 0x0029d00701007387 */ /* 0x0001e80000100800 */
[----:B------:R-:W-:Y:S01]  /*81db0*/  BAR.SYNC.DEFER_BLOCKING 0x0 ;  /* 0x0000000000007b1d */ /* 0x000fe20000010000 */
[----:B------:R-:W-:-:S02]  /*81dc0*/  ISETP.GE.AND P5, PT, R2, c[0x0][0x17c], PT ;  /* 0x00005f0002007a0c */ /* 0x000fc40003fa6270 */
[----:B------:R-:W-:Y:S02]  /*81dd0*/  ISETP.GE.AND P4, PT, R3, c[0x0][0x17c], PT ;  /* 0x00005f0003007a0c */ /* 0x000fe40003f86270 */
[----:B------:R-:W-:Y:S01]  /*81de0*/  IADD3 R3, R28, 0x4, RZ ;  /* 0x000000041c037810 */ /* 0x000fe20007ffe0ff */
[----:B0-----:R-:W0:Y:S02]  /*81df0*/  S2R R7, SR_TID.X ;  /* 0x0000000000077919 */ /* 0x001e240000002100 */
[C---:B0-----:R-:W-:Y:S02]  /*81e00*/  IMAD.SHL.U32 R29, R7.reuse, 0x4, RZ ;  /* 0x00000004071d7824 */ /* 0x041fe400078e00ff */
[----:B------:R-:W-:Y:S01]  /*81e10*/  IMAD.SHL.U32 R2, R7, 0x400, RZ ;  /* 0x0000040007027824 */ /* 0x000fe200078e00ff */
[----:B--2---:R-:W-:-:S04]  /*81e20*/  LOP3.LUT R0, R0, 0x60, RZ, 0xc0, !PT ;  /* 0x0000006000007812 */ /* 0x004fc800078ec0ff */
[----:B------:R-:W-:Y:S01]  /*81e30*/  LOP3.LUT R0, R0, 0x70, R29, 0x78, !PT ;  /* 0x0000007000007812 */ /* 0x000fe200078e781d */
[----:B------:R-:W-:Y:S01]  /*81e40*/  IMAD.SHL.U32 R29, R7, 0x40, RZ ;  /* 0x00000040071d7824 */ /* 0x000fe200078e00ff */
[----:B------:R-:W-:Y:S02]  /*81e50*/  LOP3.LUT R7, R2, 0x6000, RZ, 0xc0, !PT ;  /* 0x0000600002077812 */ /* 0x000fe400078ec0ff */
[----:B------:R-:W-:Y:S02]  /*81e60*/  IADD3 R2, R28, 0x3, RZ ;  /* 0x000000031c027810 */ /* 0x000fe40007ffe0ff */
[----:B------:R-:W-:-:S04]  /*81e70*/  LOP3.LUT R29, R29, 0x1800, RZ, 0xc0, !PT ;  /* 0x000018001d1d7812 */ /* 0x000fc800078ec0ff */
[----:B------:R-:W-:Y:S02]  /*81e80*/  IADD3 R0, R0, R7, R29 ;  /* 0x0000000700007210 */ /* 0x000fe40007ffe01d */
[----:B------:R-:W2:Y:S01]  /*81e90*/  LDL.LU R7, [R1+0x29d0] ;  /* 0x0029d00001077983 */ /* 0x000ea20000300800 */
[----:B------:R-:W-:Y:S02]  /*81ea0*/  ISETP.GE.AND P0, PT, R2, c[0x0][0x17c], PT ;  /* 0x00005f0002007a0c */ /* 0x000fe40003f06270 */
[----:B------:R-:W-:Y:S01]  /*81eb0*/  ISETP.GE.AND P6, PT, R3, c[0x0][0x17c], PT ;  /* 0x00005f0003007a0c */ /* 0x000fe20003fc6270 */
[----:B------:R-:W-:Y:S04]  /*81ec0*/  STS.128 [R0], R24 ;  /* 0x0000001800007388 */ /* 0x000fe80000000c00 */
[----:B------:R0:W-:Y:S04]  /*81ed0*/  STL [R1+0x23e0], R24 ;  /* 0x0023e01801007387 */ /* 0x0001e80000100800 */
[----:B------:R-:W-:Y:S04]  /*81ee0*/  STS.128 [R0+0x100], R16 ;  /* 0x0001001000007388 */ /* 0x000fe80000000c00 */
[----:B------:R-:W-:Y:S04]  /*81ef0*/  STS.128 [R0+0x180], R12 ;  /* 0x0001800c00007388 */ /* 0x000fe80000000c00 */
[----:B0-----:R-:W3:Y:S04]  /*81f00*/  LDL.LU R24, [R1+0x90] ;  /* 0x0000900001187983 */ /* 0x001ee80000300800 */
[----:B------:R-:W3:Y:S04]  /*81f10*/  LDL.LU R25, [R1+0x94] ;  /* 0x0000940001197983 */ /* 0x000ee80000300800 */
[----:B------:R-:W4:Y:S04]  /*81f20*/  LDL.LU R26, [R1+0x98] ;  /* 0x00009800011a7983 */ /* 0x000f280000300800 */
[----:B------:R-:W4:Y:S04]  /*81f30*/  LDL.LU R27, [R1+0x9c] ;  /* 0x00009c00011b7983 */ /* 0x000f280000300800 */
[----:B------:R-:W-:Y:S04]  /*81f40*/  STS.128 [R0+0x200], R8 ;  /* 0x0002000800007388 */ /* 0x000fe80000000c00 */
[----:B------:R-:W0:Y:S04]  /*81f50*/  S2R R2, SR_TID.X ;  /* 0x0000000000027919 */ /* 0x000e280000002100 */
[----:B------:R-:W1:Y:S04]  /*81f60*/  S2R R29, SR_TID.X ;  /* 0x00000000001d7919 */ /* 0x000e680000002100 */
[----:B------:R-:W-:Y:S01]  /*81f70*/  STS.128 [R0+0x80], R20 ;  /* 0x0000801400007388 */ /* 0x000fe20000000c00 */
[----:B0-----:R-:W-:Y:S01]  /*81f80*/  IMAD.SHL.U32 R2, R2, 0x1000, RZ ;  /* 0x0000100002027824 */ /* 0x001fe200078e00ff */
[----:B-1----:R-:W-:-:S04]  /*81f90*/  LOP3.LUT R29, R29, 0x7f, RZ, 0xc0, !PT ;  /* 0x0000007f1d1d7812 */ /* 0x002fc800078ec0ff */
[----:B------:R-:W-:-:S05]  /*81fa0*/  LOP3.LUT R2, R2, 0x6000, RZ, 0xc0, !PT ;  /* 0x0000600002027812 */ /* 0x000fca00078ec0ff */
[----:B------:R-:W-:Y:S01]  /*81fb0*/  IMAD R2, R29, 0x10, R2 ;  /* 0x000000101d027824 */ /* 0x000fe200078e0202 */
[----:B----4-:R-:W-:Y:S04]  /*81fc0*/  STL.64 [R1+0x2988], R26 ;  /* 0x0029881a01007387 */ /* 0x010fe80000100a00 */
[----:B---3--:R0:W-:Y:S04]  /*81fd0*/  STL.64 [R1+0x2980], R24 ;  /* 0x0029801801007387 */ /* 0x0081e80000100a00 */
[----:B0-----:R-:W3:Y:S04]  /*81fe0*/  LDL.LU R24, [R1+0x40] ;  /* 0x0000400001187983 */ /* 0x001ee80000300800 */
[----:B------:R-:W3:Y:S04]  /*81ff0*/  LDL.LU R25, [R1+0x44] ;  /* 0x0000440001197983 */ /* 0x000ee80000300800 */
[----:B------:R-:W4:Y:S04]  /*82000*/  LDL.LU R26, [R1+0x48] ;  /* 0x00004800011a7983 */ /* 0x000f280000300800 */
[----:B------:R-:W4:Y:S04]  /*82010*/  LDL.LU R27, [R1+0x4c] ;  /* 0x00004c00011b7983 */ /* 0x000f280000300800 */
        /* <DEDUP_REMOVED lines=20> */
[----:B0-----:R-:W3:Y:S04]  /*82160*/  LDL.LU R24, [R1] ;  /* 0x0000000001187983 */ /* 0x001ee80000300800 */
[----:B------:R-:W3:Y:S04]  /*82170*/  LDL.LU R25, [R1+0x4] ;  /* 0x0000040001197983 */ /* 0x000ee80000300800 */
[----:B------:R-:W3:Y:S04]  /*82180*/  LDL.LU R26, [R1+0x8] ;  /* 0x00000800011a7983 */ /* 0x000ee80000300800 */
[----:B------:R-:W3:Y:S04]  /*82190*/  LDL.LU R27, [R1+0xc] ;  /* 0x00000c00011b7983 */ /* 0x000ee80000300800 */
[----:B------:R-:W4:Y:S04]  /*821a0*/  LDL.LU R16, [R1+0x80] ;  /* 0x0000800001107983 */ /* 0x000f280000300800 */
        /* <DEDUP_REMOVED lines=11> */
[----:B--2---:R0:W-:Y:S04]  /*82260*/  STS.128 [R0+0x280], R4 ;  /* 0x0002800400007388 */ /* 0x0041e80000000c00 */
[----:B0-----:R-:W2:Y:S04]  /*82270*/  LDL.LU R4, [R1+0x50] ;  /* 0x0000500001047983 */ /* 0x001ea80000300800 */
[----:B------:R-:W2:Y:S04]  /*82280*/  LDL.LU R5, [R1+0x54] ;  /* 0x0000540001057983 */ /* 0x000ea80000300800 */
[----:B------:R-:W2:Y:S04]  /*82290*/  LDL.LU R6, [R1+0x58] ;  /* 0x0000580001067983 */ /* 0x000ea80000300800 */
[----:B------:R-:W2:Y:S04]  /*822a0*/  LDL.LU R7, [R1+0x5c] ;  /* 0x00005c0001077983 */ /* 0x000ea80000300800 */
[----:B---3--:R0:W-:Y:S04]  /*822b0*/  STS.128 [R0+0x300], R24 ;  /* 0x0003001800007388 */ /* 0x0081e80000000c00 */
[----:B0-----:R-:W3:Y:S04]  /*822c0*/  LDL.LU.64 R26, [R1+0x29c8] ;  /* 0x0029c800011a7983 */ /* 0x001ee80000300a00 */
[----:B------:R-:W3:Y:S04]  /*822d0*/  LDL.LU.64 R24, [R1+0x29c0] ;  /* 0x0029c00001187983 */ /* 0x000ee80000300a00 */
        /* <DEDUP_REMOVED lines=12> */
[----:B--2---:R-:W-:Y:S04]  /*823a0*/  STS.128 [R0+0x580], R4 ;  /* 0x0005800400007388 */ /* 0x004fe80000000c00 */
[----:B----4-:R-:W-:Y:S04]  /*823b0*/  STS.128 [R0+0x600], R8 ;  /* 0x0006000800007388 */ /* 0x010fe80000000c00 */
[----:B------:R-:W-:Y:S04]  /*823c0*/  STS.128 [R0+0x680], R12 ;  /* 0x0006800c00007388 */ /* 0x000fe80000000c00 */
[----:B------:R-:W-:Y:S04]  /*823d0*/  STS.128 [R0+0x700], R16 ;  /* 0x0007001000007388 */ /* 0x000fe80000000c00 */
[----:B---3--:R-:W-:Y:S04]  /*823e0*/  STS.128 [R0+0x780], R24 ;  /* 0x0007801800007388 */ /* 0x008fe80000000c00 */
[----:B------:R-:W-:Y:S06]  /*823f0*/  BAR.SYNC.DEFER_BLOCKING 0x0 ;  /* 0x0000000000007b1d */ /* 0x000fec0000010000 */
[----:B------:R-:W0:Y:S02]  /*82400*/  LDS.128 R8, [R2] ;  /* 0x0000000002087984 */ /* 0x000e240000000c00 */
[----:B0-----:R-:W-:-:S02]  /*82410*/  IMAD.MOV.U32 R19, RZ, RZ, R8 ;  /* 0x000000ffff137224 */ /* 0x001fc400078e0008 */
[----:B------:R-:W-:Y:S04]  /*82420*/  STL [R1+0x44], R9 ;  /* 0x0000440901007387 */ /* 0x000fe80000100800 */
[----:B------:R-:W-:Y:S04]  /*82430*/  STL.64 [R1+0x48], R10 ;  /* 0x0000480a01007387 */ /* 0x000fe80000100a00 */
[----:B------:R-:W-:Y:S04]  /*82440*/  STL [R1+0x28a8], R19 ;  /* 0x0028a81301007387 */ /* 0x000fe80000100800 */
[----:B------:R-:W0:Y:S04]  /*82450*/  LDS.128 R16, [R2+0x800] ;  /* 0x0008000002107984 */ /* 0x000e280000000c00 */
[----:B------:R-:W1:Y:S04]  /*82460*/  LDS.128 R8, [R2+0x1000] ;  /* 0x0010000002087984 */ /* 0x000e680000000c00 */
[----:B------:R-:W2:Y:S04]  /*82470*/  LDL.LU R12, [R1+0x180] ;  /* 0x00018000010c7983 */ /* 0x000ea80000300800 */
[----:B0-----:R-:W-:Y:S04]  /*82480*/  STL.64 [R1+0x1f0], R16 ;  /* 0x0001f01001007387 */ /* 0x001fe80000100a00 */
[----:B------:R-:W-:Y:S04]  /*82490*/  STL.64 [R1+0x1f8], R18 ;  /* 0x0001f81201007387 */ /* 0x000fe80000100a00 */
[----:B-1----:R0:W-:Y:S04]  /*824a0*/  STL.64 [R1+0x2c0], R8 ;  /* 0x0002c00801007387 */ /* 0x0021e80000100a00 */
[----:B------:R1:W-:Y:S04]  /*824b0*/  STL.64 [R1+0x2c8], R10 ;  /* 0x0002c80a01007387 */ /* 0x0003e80000100a00 */
[----:B------:R-:W2:Y:S04]  /*824c0*/  LDL.LU R13, [R1+0x184] ;  /* 0x00018400010d7983 */ /* 0x000ea80000300800 */
[----:B------:R-:W3:Y:S04]  /*824d0*/  LDL.LU R14, [R1+0x188] ;  /* 0x00018800010e7983 */ /* 0x000ee80000300800 */
[----:B------:R-:W3:Y:S04]  /*824e0*/  LDL.LU R15, [R1+0x18c] ;  /* 0x00018c00010f7983 */ /* 0x000ee80000300800 */
[----:B---3--:R-:W-:Y:S04]  /*824f0*/  STL.64 [R1+0x28b8], R14 ;  /* 0x0028b80e01007387 */ /* 0x008fe80000100a00 */
[----:B--2---:R-:W-:Y:S04]  /*82500*/  STL.64 [R1+0x28b0], R12 ;  /* 0x0028b00c01007387 */ /* 0x004fe80000100a00 */
[----:B0-----:R-:W2:Y:S04]  /*82510*/  LDL.LU R8, [R1+0x170] ;  /* 0x0001700001087983 */ /* 0x001ea80000300800 */
[----:B------:R-:W2:Y:S04]  /*82520*/  LDL.LU R9, [R1+0x174] ;  /* 0x0001740001097983 */ /* 0x000ea80000300800 */
[----:B-1----:R-:W3:Y:S04]  /*82530*/  LDL.LU R10, [R1+0x178] ;  /* 0x00017800010a7983 */ /* 0x002ee80000300800 */
[----:B------:R-:W3:Y:S04]  /*82540*/  LDL.LU R11, [R1+0x17c] ;  /* 0x00017c00010b7983 */ /* 0x000ee80000300800 */
[----:B---3--:R-:W-:Y:S04]  /*82550*/  STL.64 [R1+0x28c8], R10 ;  /* 0x0028c80a01007387 */ /* 0x008fe80000100a00 */
[----:B--2---:R0:W-:Y:S04]  /*82560*/  STL.64 [R1+0x28c0], R8 ;  /* 0x0028c00801007387 */ /* 0x0041e80000100a00 */
[----:B------:R-:W2:Y:S04]  /*82570*/  LDL.LU R16, [R1+0x160] ;  /* 0x0001600001107983 */ /* 0x000ea80000300800 */
[----:B------:R-:W2:Y:S04]  /*82580*/  LDL.LU R17, [R1+0x164] ;  /* 0x0001640001117983 */ /* 0x000ea80000300800 */
[----:B------:R-:W3:Y:S04]  /*82590*/  LDL.LU R18, [R1+0x168] ;  /* 0x0001680001127983 */ /* 0x000ee80000300800 */
[----:B------:R-:W3:Y:S04]  /*825a0*/  LDL.LU R19, [R1+0x16c] ;  /* 0x00016c0001137983 */ /* 0x000ee80000300800 */
[----:B---3--:R-:W-:Y:S04]  /*825b0*/  STL.64 [R1+0x28d8], R18 ;  /* 0x0028d81201007387 */ /* 0x008fe80000100a00 */
[----:B--2---:R1:W-:Y:S04]  /*825c0*/  STL.64 [R1+0x28d0], R16 ;  /* 0x0028d01001007387 */ /* 0x0043e80000100a00 */
[----:B0-----:R-:W2:Y:S04]  /*825d0*/  LDL.LU R8, [R1+0x140] ;  /* 0x0001400001087983 */ /* 0x001ea80000300800 */
[----:B------:R-:W2:Y:S04]  /*825e0*/  LDL.LU R9, [R1+0x144] ;  /* 0x0001440001097983 */ /* 0x000ea80000300800 */
[----:B------:R-:W3:Y:S04]  /*825f0*/  LDL.LU R10, [R1+0x148] ;  /* 0x00014800010a7983 */ /* 0x000ee80000300800 */
[----:B------:R-:W3:Y:S04]  /*82600*/  LDL.LU R11, [R1+0x14c] ;  /* 0x00014c00010b7983 */ /* 0x000ee80000300800 */
[----:B---3--:R-:W-:Y:S04]  /*82610*/  STL.64 [R1+0x28e8], R10 ;  /* 0x0028e80a01007387 */ /* 0x008fe80000100a00 */
[----:B--2---:R0:W-:Y:S04]  /*82620*/  STL.64 [R1+0x28e0], R8 ;  /* 0x0028e00801007387 */ /* 0x0041e80000100a00 */
[----:B-1----:R-:W2:Y:S04]  /*82630*/  LDL.LU R16, [R1+0x130] ;  /* 0x0001300001107983 */ /* 0x002ea80000300800 */
[----:B------:R-:W2:Y:S04]  /*82640*/  LDL.LU R17, [R1+0x134] ;  /* 0x0001340001117983 */ /* 0x000ea80000300800 */
[----:B------:R-:W3:Y:S04]  /*82650*/  LDL.LU R18, [R1+0x138] ;  /* 0x0001380001127983 */ /* 0x000ee80000300800 */
[----:B------:R-:W3:Y:S04]  /*82660*/  LDL.LU R19, [R1+0x13c] ;  /* 0x00013c0001137983 */ /* 0x000ee80000300800 */
[----:B---3--:R-:W-:Y:S04]  /*82670*/  STL.64 [R1+0x28f8], R18 ;  /* 0x0028f81201007387 */ /* 0x008fe80000100a00 */
[----:B--2---:R-:W-:Y:S04]  /*82680*/  STL.64 [R1+0x28f0], R16 ;  /* 0x0028f01001007387 */ /* 0x004fe80000100a00 */
[----:B0-----:R-:W2:Y:S04]  /*82690*/  LDL.LU R8, [R1+0x120] ;  /* 0x0001200001087983 */ /* 0x001ea80000300800 */
        /* <DEDUP_REMOVED lines=44> */
[----:B------:R-:W3:Y:S01]  /*82960*/  LDL.LU R11, [R1+0xac] ;  /* 0x0000ac00010b7983 */ /* 0x000ee20000300800 */
[----:B------:R-:W-:-:S02]  /*82970*/  LOP3.LUT R29, R2, 0x20, RZ, 0x3c, !PT ;  /* 0x00000020021d7812 */ /* 0x000fc400078e3cff */
[----:B------:R-:W-:Y:S01]  /*82980*/  LOP3.LUT R4, R2, 0x40, RZ, 0x3c, !PT ;  /* 0x0000004002047812 */ /* 0x000fe200078e3cff */
[----:B---3--:R-:W-:Y:S04]  /*82990*/  STL.64 [R1+0x2978], R10 ;  /* 0x0029780a01007387 */ /* 0x008fe80000100a00 */
[----:B--2---:R-:W-:Y:S04]  /*829a0*/  STL.64 [R1+0x2970], R8 ;  /* 0x0029700801007387 */ /* 0x004fe80000100a00 */
[----:B------:R-:W0:Y:S04]  /*829b0*/  LDS.128 R8, [R2+0x1800] ;  /* 0x0018000002087984 */ /* 0x000e280000000c00 */
[----:B------:R-:W2:Y:S04]  /*829c0*/  LDL.LU R16, [R1+0x110] ;  /* 0x0001100001107983 */ /* 0x000ea80000300800 */
[----:B------:R-:W2:Y:S04]  /*829d0*/  LDL.LU R17, [R1+0x114] ;  /* 0x0001140001117983 */ /* 0x000ea80000300800 */
[----:B------:R-:W2:Y:S04]  /*829e0*/  LDL.LU R18, [R1+0x118] ;  /* 0x0001180001127983 */ /* 0x000ea80000300800 */
[----:B------:R-:W2:Y:S04]  /*829f0*/  LDL.LU R19, [R1+0x11c] ;  /* 0x00011c0001137983 */ /* 0x000ea80000300800 */
[----:B------:R-:W3:Y:S04]  /*82a00*/  LDL.LU R12, [R1+0x150] ;  /* 0x00015000010c7983 */ /* 0x000ee80000300800 */
[----:B------:R-:W3:Y:S04]  /*82a10*/  LDL.LU R13, [R1+0x154] ;  /* 0x00015400010d7983 */ /* 0x000ee80000300800 */
[----:B------:R-:W3:Y:S04]  /*82a20*/  LDL.LU R14, [R1+0x158] ;  /* 0x00015800010e7983 */ /* 0x000ee80000300800 */
[----:B------:R-:W3:Y:S04]  /*82a30*/  LDL.LU R15, [R1+0x15c] ;  /* 0x00015c00010f7983 */ /* 0x000ee80000300800 */
[----:B------:R-:W4:Y:S04]  /*82a40*/  LDL.LU R24, [R1+0x190] ;  /* 0x0001900001187983 */ /* 0x000f280000300800 */
[----:B------:R-:W4:Y:S04]  /*82a50*/  LDL.LU R25, [R1+0x194] ;  /* 0x0001940001197983 */ /* 0x000f280000300800 */
[----:B------:R-:W4:Y:S04]  /*82a60*/  LDL.LU R26, [R1+0x198] ;  /* 0x00019800011a7983 */ /* 0x000f280000300800 */
[----:B------:R-:W4:Y:S04]  /*82a70*/  LDL.LU R27, [R1+0x19c] ;  /* 0x00019c00011b7983 */ /* 0x000f280000300800 */
[----:B0-----:R-:W-:Y:S04]  /*82a80*/  STL.64 [R1+0x380], R8 ;  /* 0x0003800801007387 */ /* 0x001fe80000100a00 */
[----:B------:R-:W-:Y:S04]  /*82a90*/  STL.64 [R1+0x388], R10 ;  /* 0x0003880a01007387 */ /* 0x000fe80000100a00 */
[----:B------:R-:W0:Y:S04]  /*82aa0*/  LDS.128 R8, [R29] ;  /* 0x000000001d087984 */ /* 0x000e280000000c00 */
[----:B0-----:R-:W-:Y:S04]  /*82ab0*/  STL.64 [R1+0x70], R8 ;  /* 0x0000700801007387 */ /* 0x001fe80000100a00 */
[----:B------:R-:W-:Y:S04]  /*82ac0*/  STL.64 [R1+0x78], R10 ;  /* 0x0000780a01007387 */ /* 0x000fe80000100a00 */
[----:B------:R-:W0:Y:S04]  /*82ad0*/  LDS.128 R8, [R29+0x800] ;  /* 0x000800001d087984 */ /* 0x000e280000000c00 */
        /* <DEDUP_REMOVED lines=8> */
[----:B------:R-:W0:Y:S04]  /*82b60*/  LDS.128 R8, [R4] ;  /* 0x0000000004087984 */ /* 0x000e280000000c00 */
[----:B0-----:R-:W-:Y:S01]  /*82b70*/  STL [R1+0x84], R9 ;  /* 0x0000840901007387 */ /* 0x001fe20000100800 */
[----:B------:R-:W-:-:S03]  /*82b80*/  IMAD.MOV.U32 R23, RZ, RZ, R8 ;  /* 0x000000ffff177224 */ /* 0x000fc600078e0008 */
[----:B------:R-:W-:Y:S04]  /*82b90*/  STL.64 [R1+0x88], R10 ;  /* 0x0000880a01007387 */ /* 0x000fe80000100a00 */
[----:B------:R-:W0:Y:S04]  /*82ba0*/  LDS.128 R8, [R4+0x800] ;  /* 0x0008000004087984 */ /* 0x000e280000000c00 */
[----:B0-----:R-:W-:Y:S04]  /*82bb0*/  STL.64 [R1+0x210], R8 ;  /* 0x0002100801007387 */ /* 0x001fe80000100a00 */
[----:B------:R-:W-:Y:S04]  /*82bc0*/  STL.64 [R1+0x218], R10 ;  /* 0x0002180a01007387 */ /* 0x000fe80000100a00 */
[----:B------:R-:W0:Y:S01]  /*82bd0*/  LDS.128 R8, [R4+0x1000] ;  /* 0x0010000004087984 */ /* 0x000e220000000c00 */
[----:B------:R-:W-:-:S03]  /*82be0*/  LOP3.LUT R3, R2, 0x60, RZ, 0x3c, !PT ;  /* 0x0000006002037812 */ /* 0x000fc600078e3cff */
[----:B0-----:R-:W-:Y:S04]  /*82bf0*/  STL.64 [R1+0x2e0], R8 ;  /* 0x0002e00801007387 */ /* 0x001fe80000100a00 */
[----:B------:R-:W-:Y:S04]  /*82c00*/  STL.64 [R1+0x2e8], R10 ;  /* 0x0002e80a01007387 */ /* 0x000fe80000100a00 */
[----:B------:R-:W0:Y:S04]  /*82c10*/  LDS.128 R8, [R4+0x1800] ;  /* 0x0018000004087984 */ /* 0x000e280000000c00 */
        /* <DEDUP_REMOVED lines=12> */
[----:B------:R-:W-:Y:S06]  /*82ce0*/  BAR.SYNC.DEFER_BLOCKING 0x0 ;  /* 0x0000000000007b1d */ /* 0x000fec0000010000 */
[----:B0-----:R-:W-:Y:S04]  /*82cf0*/  STL.64 [R1+0x420], R8 ;  /* 0x0004200801007387 */ /* 0x001fe80000100a00 */
[----:B------:R0:W-:Y:S04]  /*82d00*/  STL.64 [R1+0x428], R10 ;  /* 0x0004280a01007387 */ /* 0x0001e80000100a00 */
[----:B0-----:R-:W2:Y:S04]  /*82d10*/  LDL.LU.64 R10, [R1+0x2978] ;  /* 0x00297800010a7983 */ /* 0x001ea80000300a00 */
[----:B------:R-:W2:Y:S04]  /*82d20*/  LDL.LU.64 R8, [R1+0x2970] ;  /* 0x0029700001087983 */ /* 0x000ea80000300a00 */
[----:B--2---:R0:W-:Y:S04]  /*82d30*/  STS.128 [R0], R8 ;  /* 0x0000000800007388 */ /* 0x0041e80000000c00 */
[----:B0-----:R-:W2:Y:S04]  /*82d40*/  LDL.LU.64 R10, [R1+0x2968] ;  /* 0x00296800010a7983 */ /* 0x001ea80000300a00 */
[----:B------:R-:W2:Y:S04]  /*82d50*/  LDL.LU.64 R8, [R1+0x2960] ;  /* 0x0029600001087983 */ /* 0x000ea80000300a00 */
[----:B--2---:R0:W-:Y:S04]  /*82d60*/  STS.128 [R0+0x80], R8 ;  /* 0x0000800800007388 */ /* 0x0041e80000000c00 */
        /* <DEDUP_REMOVED lines=14> */
[----:B------:R-:W-:Y:S04]  /*82e50*/  STS.128 [R0+0x380], R16 ;  /* 0x0003801000007388 */ /* 0x000fe80000000c00 */
[----:B--2---:R0:W-:Y:S04]  /*82e60*/  STS.128 [R0+0x300], R8 ;  /* 0x0003000800007388 */ /* 0x0041e80000000c00 */
[----:B0-----:R-:W2:Y:S04]  /*82e70*/  LDL.LU.64 R10, [R1+0x2908] ;  /* 0x00290800010a7983 */ /* 0x001ea80000300a00 */
[----:B------:R-:W2:Y:S04]  /*82e80*/  LDL.LU.64 R8, [R1+0x2900] ;  /* 0x0029000001087983 */ /* 0x000ea80000300a00 */
[----:B------:R-:W3:Y:S04]  /*82e90*/  LDL.LU.64 R18, [R1+0x28f8] ;  /* 0x0028f80001127983 */ /* 0x000ee80000300a00 */
[----:B------:R-:W3:Y:S04]  /*82ea0*/  LDL.LU.64 R16, [R1+0x28f0] ;  /* 0x0028f00001107983 */ /* 0x000ee80000300a00 */
[----:B--2---:R0:W-:Y:S04]  /*82eb0*/  STS.128 [R0+0x400], R8 ;  /* 0x0004000800007388 */ /* 0x0041e80000000c00 */
[----:B0-----:R-:W2:Y:S04]  /*82ec0*/  LDL.LU.64 R10, [R1+0x28e8] ;  /* 0x0028e800010a7983 */ /* 0x001ea80000300a00 */
[----:B------:R-:W2:Y:S04]  /*82ed0*/  LDL.LU.64 R8, [R1+0x28e0] ;  /* 0x0028e00001087983 */ /* 0x000ea80000300a00 */
[----:B---3--:R0:W-:Y:S04]  /*82ee0*/  STS.128 [R0+0x480], R16 ;  /* 0x0004801000007388 */ /* 0x0081e80000000c00 */
[----:B0-----:R-:W3:Y:S04]  /*82ef0*/  LDL.LU.64 R18, [R1+0x28d8] ;  /* 0x0028d80001127983 */ /* 0x001ee80000300a00 */
[----:B------:R-:W3:Y:S04]  /*82f00*/  LDL.LU.64 R16, [R1+0x28d0] ;  /* 0x0028d00001107983 */ /* 0x000ee80000300a00 */
[----:B------:R-:W-:Y:S04]  /*82f10*/  STS.128 [R0+0x580], R12 ;  /* 0x0005800c00007388 */ /* 0x000fe80000000c00 */
[----:B--2---:R0:W-:Y:S04]  /*82f20*/  STS.128 [R0+0x500], R8 ;  /* 0x0005000800007388 */ /* 0x0041e80000000c00 */
[----:B0-----:R-:W2:Y:S04]  /*82f30*/  LDL.LU.64 R10, [R1+0x28c8] ;  /* 0x0028c800010a7983 */ /* 0x001ea80000300a00 */
[----:B------:R-:W2:Y:S04]  /*82f40*/  LDL.LU.64 R8, [R1+0x28c0] ;  /* 0x0028c00001087983 */ /* 0x000ea80000300a00 */
[----:B------:R-:W2:Y:S04]  /*82f50*/  LDL.LU.64 R14, [R1+0x28b8] ;  /* 0x0028b800010e7983 */ /* 0x000ea80000300a00 */
[----:B------:R-:W2:Y:S04]  /*82f60*/  LDL.LU.64 R12, [R1+0x28b0] ;  /* 0x0028b000010c7983 */ /* 0x000ea80000300a00 */
[----:B---3--:R0:W-:Y:S04]  /*82f70*/  STS.128 [R0+0x600], R16 ;  /* 0x0006001000007388 */ /* 0x0081e80000000c00 */
[----:B0-----:R-:W3:Y:S04]  /*82f80*/  LDL.LU R19, [R1+0x28a8] ;  /* 0x0028a80001137983 */ /* 0x001ee80000300800 */
[----:B----4-:R-:W-:Y:S04]  /*82f90*/  STS.128 [R0+0x780], R24 ;  /* 0x0007801800007388 */ /* 0x010fe80000000c00 */
[----:B--2---:R-:W-:Y:S04]  /*82fa0*/  STS.128 [R0+0x680], R8 ;  /* 0x0006800800007388 */ /* 0x004fe80000000c00 */
[----:B------:R-:W-:Y:S04]  /*82fb0*/  STS.128 [R0+0x700], R12 ;  /* 0x0007000c00007388 */ /* 0x000fe80000000c00 */
[----:B------:R-:W-:Y:S06]  /*82fc0*/  BAR.SYNC.DEFER_BLOCKING 0x0 ;  /* 0x0000000000007b1d */ /* 0x000fec0000010000 */
[----:B------:R-:W0:Y:S04]  /*82fd0*/  LDS.128 R8, [R2] ;  /* 0x0000000002087984 */ /* 0x000e280000000c00 */
[----:B------:R-:W-:Y:S04]  /*82fe0*/  LDS.128 R12, [R2+0x1800] ;  /* 0x00180000020c7984 */ /* 0x000fe80000000c00 */
[----:B0-----:R-:W-:Y:S01]  /*82ff0*/  STL [R1+0x14], R9 ;  /* 0x0000140901007387 */ /* 0x001fe20000100800 */
[----:B------:R-:W-:-:S03]  /*83000*/  IMAD.MOV.U32 R18, RZ, RZ, R8 ;  /* 0x000000ffff127224 */ /* 0x000fc600078e0008 */
[----:B------:R-:W-:Y:S04]  /*83010*/  STL.64 [R1+0x18], R10 ;  /* 0x0000180a01007387 */ /* 0x000fe80000100a00 */
[----:B------:R-:W0:Y:S04]  /*83020*/  LDS.128 R8, [R2+0x800] ;  /* 0x0008000002087984 */ /* 0x000e280000000c00 */
[----:B---3--:R-:W-:Y:S04]  /*83030*/  STL.64 [R1+0x2400], R18 ;  /* 0x0024001201007387 */ /* 0x008fe80000100a00 */
[----:B------:R-:W1:Y:S04]  /*83040*/  LDS.128 R16, [R2+0x1000] ;  /* 0x0010000002107984 */ /* 0x000e680000000c00 */
[----:B0-----:R-:W-:Y:S04]  /*83050*/  STL.64 [R1+0x60], R8 ;  /* 0x0000600801007387 */ /* 0x001fe80000100a00 */
[----:B------:R-:W-:Y:S04]  /*83060*/  STL.64 [R1+0x68], R10 ;  /* 0x0000680a01007387 */ /* 0x000fe80000100a00 */
[----:B------:R-:W0:Y:S04]  /*83070*/  LDS.128 R8, [R29] ;  /* 0x000000001d087984 */ /* 0x000e280000000c00 */
[----:B-1----:R-:W-:Y:S04]  /*83080*/  STL.64 [R1+0xc0], R16 ;  /* 0x0000c01001007387 */ /* 0x002fe80000100a00 */
[----:B------:R-:W-:Y:S04]  /*83090*/  STL.64 [R1+0xc8], R18 ;  /* 0x0000c81201007387 */ /* 0x000fe80000100a00 */
[----:B------:R-:W1:Y:S04]  /*830a0*/  LDS.128 R16, [R29+0x800] ;  /* 0x000800001d107984 */ /* 0x000e680000000c00 */
[----:B0-----:R-:W-:Y:S04]  /*830b0*/  STL [R1+0x34], R9 ;  /* 0x0000340901007387 */ /* 0x001fe80000100800 */
[----:B------:R-:W-:Y:S04]  /*830c0*/  STL.64 [R1+0x100], R12 ;  /* 0x0001000c01007387 */ /* 0x000fe80000100a00 */
[----:B------:R-:W-:Y:S04]  /*830d0*/  STL.64 [R1+0x108], R14 ;  /* 0x0001080e01007387 */ /* 0x000fe80000100a00 */
[----:B------:R-:W0:Y:S01]  /*830e0*/  LDS.128 R12, [R29+0x1000] ;  /* 0x001000001d0c7984 */ /* 0x000e220000000c00 */
[----:B------:R-:W-:-:S03]  /*830f0*/  IMAD.MOV.U32 R24, RZ, RZ, R8 ;  /* 0x000000ffff187224 */ /* 0x000fc600078e0008 */
[----:B------:R2:W-:Y:S04]  /*83100*/  STL.64 [R1+0x38], R10 ;  /* 0x0000380a01007387 */ /* 0x0005e80000100a00 */
[----:B------:R-:W3:Y:S04]  /*83110*/  LDL.LU R8, [R1+0x300] ;  /* 0x0003000001087983 */ /* 0x000ee80000300800 */
[----:B-1----:R1:W-:Y:S04]  /*83120*/  STL.64 [R1+0xa0], R16 ;  /* 0x0000a01001007387 */ /* 0x0023e80000100a00 */
[----:B------:R4:W-:Y:S04]  /*83130*/  STL.64 [R1+0xa8], R18 ;  /* 0x0000a81201007387 */ /* 0x0009e80000100a00 */
[----:B0-----:R0:W-:Y:S04]  /*83140*/  STL.64 [R1+0xe0], R12 ;  /* 0x0000e00c01007387 */ /* 0x0011e80000100a00 */
[----:B------:R0:W-:Y:S04]  /*83150*/  STL.64 [R1+0xe8], R14 ;  /* 0x0000e80e01007387 */ /* 0x0001e80000100a00 */
[----:B------:R-:W3:Y:S04]  /*83160*/  LDL.LU R9, [R1+0x304] ;  /* 0x0003040001097983 */ /* 0x000ee80000300800 */
[----:B--2---:R-:W2:Y:S04]  /*83170*/  LDL.LU R10, [R1+0x308] ;  /* 0x00030800010a7983 */ /* 0x004ea80000300800 */
[----:B------:R-:W2:Y:S04]  /*83180*/  LDL.LU R11, [R1+0x30c] ;  /* 0x00030c00010b7983 */ /* 0x000ea80000300800 */
[----:B--2---:R-:W-:Y:S04]  /*83190*/  STL.64 [R1+0x27f0], R10 ;  /* 0x0027f00a01007387 */ /* 0x004fe80000100a00 */
[----:B---3--:R-:W-:Y:S04]  /*831a0*/  STL.64 [R1+0x27e8], R8 ;  /* 0x0027e80801007387 */ /* 0x008fe80000100a00 */
[----:B-1----:R-:W2:Y:S04]  /*831b0*/  LDL.LU R16, [R1+0x2f0] ;  /* 0x0002f00001107983 */ /* 0x002ea80000300800 */
[----:B------:R-:W2:Y:S04]  /*831c0*/  LDL.LU R17, [R1+0x2f4] ;  /* 0x0002f40001117983 */ /* 0x000ea80000300800 */
[----:B----4-:R-:W3:Y:S04]  /*831d0*/  LDL.LU R18, [R1+0x2f8] ;  /* 0x0002f80001127983 */ /* 0x010ee80000300800 */
[----:B------:R-:W3:Y:S04]  /*831e0*/  LDL.LU R19, [R1+0x2fc] ;  /* 0x0002fc0001137983 */ /* 0x000ee80000300800 */
[----:B------:R-:W1:Y:S04]  /*831f0*/  LDS.128 R8, [R4] ;  /* 0x0000000004087984 */ /* 0x000e680000000c00 */
[----:B---3--:R-:W-:Y:S04]  /*83200*/  STL.64 [R1+0x2800], R18 ;  /* 0x0028001201007387 */ /* 0x008fe80000100a00 */
[----:B--2---:R-:W-:Y:S04]  /*83210*/  STL.64 [R1+0x27f8], R16 ;  /* 0x0027f81001007387 */ /* 0x004fe80000100a00 */
[----:B0-----:R-:W2:Y:S04]  /*83220*/  LDL.LU R12, [R1+0x310] ;  /* 0x00031000010c7983 */ /* 0x001ea80000300800 */
[----:B------:R-:W2:Y:S04]  /*83230*/  LDL.LU R13, [R1+0x314] ;  /* 0x00031400010d7983 */ /* 0x000ea80000300800 */
[----:B------:R-:W3:Y:S04]  /*83240*/  LDL.LU R14, [R1+0x318] ;  /* 0x00031800010e7983 */ /* 0x000ee80000300800 */
[----:B------:R-:W3:Y:S04]  /*83250*/  LDL.LU R15, [R1+0x31c] ;  /* 0x00031c00010f7983 */ /* 0x000ee80000300800 */
[----:B---3--:R-:W-:Y:S04]  /*83260*/  STL.64 [R1+0x2810], R14 ;  /* 0x0028100e01007387 */ /* 0x008fe80000100a00 */
[----:B--2---:R-:W-:Y:S04]  /*83270*/  STL.64 [R1+0x2808], R12 ;  /* 0x0028080c01007387 */ /* 0x004fe80000100a00 */
[----:B------:R-:W0:Y:S04]  /*83280*/  LDS.128 R12, [R29+0x1800] ;  /* 0x001800001d0c7984 */ /* 0x000e280000000c00 */
[----:B-1----:R-:W-:Y:S04]  /*83290*/  STL [R1+0x24], R9 ;  /* 0x0000240901007387 */ /* 0x002fe80000100800 */
[----:B0-----:R0:W-:Y:S04]  /*832a0*/  STL.64 [R1+0x120], R12 ;  /* 0x0001200c01007387 */ /* 0x0011e80000100a00 */
[----:B------:R1:W-:Y:S04]  /*832b0*/  STL.64 [R1+0x128], R14 ;  /* 0x0001280e01007387 */ /* 0x0003e80000100a00 */
[----:B------:R-:W-:Y:S04]  /*832c0*/  STL.64 [R1+0x28], R10 ;  /* 0x0000280a01007387 */ /* 0x000fe80000100a00 */
[----:B------:R-:W2:Y:S04]  /*832d0*/  LDL.LU R16, [R1+0x270] ;  /* 0x0002700001107983 */ /* 0x000ea80000300800 */
[----:B------:R-:W2:Y:S04]  /*832e0*/  LDL.LU R17, [R1+0x274] ;  /* 0x0002740001117983 */ /* 0x000ea80000300800 */
[----:B------:R-:W3:Y:S04]  /*832f0*/  LDL.LU R18, [R1+0x278] ;  /* 0x0002780001127983 */ /* 0x000ee80000300800 */
[----:B------:R-:W3:Y:S04]  /*83300*/  LDL.LU R19, [R1+0x27c] ;  /* 0x00027c0001137983 */ /* 0x000ee80000300800 */
[----:B---3--:R-:W-:Y:S04]  /*83310*/  STL.64 [R1+0x2820], R18 ;  /* 0x0028201201007387 */ /* 0x008fe80000100a00 */
[----:B--2---:R2:W-:Y:S04]  /*83320*/  STL.64 [R1+0x2818], R16 ;  /* 0x0028181001007387 */ /* 0x0045e80000100a00 */
[----:B0-----:R-:W3:Y:S04]  /*83330*/  LDL.LU R12, [R1+0x260] ;  /* 0x00026000010c7983 */ /* 0x001ee80000300800 */
[----:B------:R-:W3:Y:S04]  /*83340*/  LDL.LU R13, [R1+0x264] ;  /* 0x00026400010d7983 */ /* 0x000ee80000300800 */
[----:B-1----:R-:W4:Y:S04]  /*83350*/  LDL.LU R14, [R1+0x268] ;  /* 0x00026800010e7983 */ /* 0x002f280000300800 */
[----:B------:R-:W4:Y:S04]  /*83360*/  LDL.LU R15, [R1+0x26c] ;  /* 0x00026c00010f7983 */ /* 0x000f280000300800 */
[----:B----4-:R-:W-:Y:S04]  /*83370*/  STL.64 [R1+0x2830], R14 ;  /* 0x0028300e01007387 */ /* 0x010fe80000100a00 */
[----:B---3--:R-:W-:Y:S04]  /*83380*/  STL.64 [R1+0x2828], R12 ;  /* 0x0028280c01007387 */ /* 0x008fe80000100a00 */
[----:B--2---:R-:W2:Y:S04]  /*83390*/  LDL.LU R16, [R1+0x250] ;  /* 0x0002500001107983 */ /* 0x004ea80000300800 */
        /* <DEDUP_REMOVED lines=39> */
[----:B------:R-:W-:-:S03]  /*83610*/  IMAD.MOV.U32 R22, RZ, RZ, R8 ;  /* 0x000000ffff167224 */ /* 0x000fc600078e0008 */
        /* <DEDUP_REMOVED lines=11> */
[----:B------:R-:W-:Y:S04]  /*836d0*/  STL.64 [R1+0x23e8], R22 ;  /* 0x0023e81601007387 */ /* 0x000fe80000100a00 */
[----:B------:R1:W-:Y:S04]  /*836e0*/  STL [R1+0x23e4], R20 ;  /* 0x0023e41401007387 */ /* 0x0003e80000100800 */
[----:B-1----:R-:W4:Y:S04]  /*836f0*/  LDL.LU R20, [R1+0x2a0] ;  /* 0x0002a00001147983 */ /* 0x002f280000300800 */
[----:B------:R-:W4:Y:S04]  /*83700*/  LDL.LU R21, [R1+0x2a4] ;  /* 0x0002a40001157983 */ /* 0x000f280000300800 */
[----:B------:R-:W4:Y:S04]  /*83710*/  LDL.LU R22, [R1+0x2a8] ;  /* 0x0002a80001167983 */ /* 0x000f280000300800 */
[----:B------:R-:W4:Y:S04]  /*83720*/  LDL.LU R23, [R1+0x2ac] ;  /* 0x0002ac0001177983 */ /* 0x000f280000300800 */
        /* <DEDUP_REMOVED lines=13> */
[----:B------:R1:W-:Y:S04]  /*83800*/  STL.64 [R1+0x2660], R24 ;  /* 0x0026601801007387 */ /* 0x0003e80000100a00 */
[----:B-1----:R-:W2:Y:S04]  /*83810*/  LDL.LU R24, [R1+0x290] ;  /* 0x0002900001187983 */ /* 0x002ea80000300800 */
[----:B------:R-:W2:Y:S04]  /*83820*/  LDL.LU R25, [R1+0x294] ;  /* 0x0002940001197983 */ /* 0x000ea80000300800 */
[----:B------:R-:W2:Y:S04]  /*83830*/  LDL.LU R26, [R1+0x298] ;  /* 0x00029800011a7983 */ /* 0x000ea80000300800 */
[----:B------:R-:W2:Y:S04]  /*83840*/  LDL.LU R27, [R1+0x29c] ;  /* 0x00029c00011b7983 */ /* 0x000ea80000300800 */
[----:B0-----:R-:W-:Y:S04]  /*83850*/  STL.64 [R1+0xb0], R16 ;  /* 0x0000b01001007387 */ /* 0x001fe80000100a00 */
[----:B------:R-:W-:Y:S04]  /*83860*/  STL.64 [R1+0xb8], R18 ;  /* 0x0000b81201007387 */ /* 0x000fe80000100a00 */
[----:B------:R-:W0:Y:S04]  /*83870*/  LDS.128 R16, [R3+0x1000] ;  /* 0x0010000003107984 */ /* 0x000e280000000c00 */
[----:B0-----:R-:W-:Y:S04]  /*83880*/  STL.64 [R1+0xf0], R16 ;  /* 0x0000f01001007387 */ /* 0x001fe80000100a00 */
[----:B------:R-:W-:Y:S04]  /*83890*/  STL.64 [R1+0xf8], R18 ;  /* 0x0000f81201007387 */ /* 0x000fe80000100a00 */
[----:B------:R-:W0:Y:S04]  /*838a0*/  LDS.128 R16, [R3+0x1800] ;  /* 0x0018000003107984 */ /* 0x000e280000000c00 */
[----:B------:R-:W-:Y:S06]  /*838b0*/  BAR.SYNC.DEFER_BLOCKING 0x0 ;  /* 0x0000000000007b1d */ /* 0x000fec0000010000 */
[----:B0-----:R-:W-:Y:S04]  /*838c0*/  STL.64 [R1], R16 ;  /* 0x0000001001007387 */ /* 0x001fe80000100a00 */
        /* <DEDUP_REMOVED lines=21> */
[----:B------:R0:W-:Y:S04]  /*83a20*/  STS.128 [R0+0x300], R12 ;  /* 0x0003000c00007388 */ /* 0x0001e80000000c00 */
[----:B0-----:R-:W3:Y:S04]  /*83a30*/  LDL.LU.64 R14, [R1+0x2830] ;  /* 0x00283000010e7983 */ /* 0x001ee80000300a00 */
[----:B------:R-:W3:Y:S04]  /*83a40*/  LDL.LU.64 R12, [R1+0x2828] ;  /* 0x00282800010c7983 */ /* 0x000ee80000300a00 */
[----:B--2---:R0:W-:Y:S04]  /*83a50*/  STS.128 [R0+0x380], R16 ;  /* 0x0003801000007388 */ /* 0x0041e80000000c00 */
[----:B0-----:R-:W2:Y:S04]  /*83a60*/  LDL.LU.64 R18, [R1+0x2820] ;  /* 0x0028200001127983 */ /* 0x001ea80000300a00 */
[----:B------:R-:W2:Y:S04]  /*83a70*/  LDL.LU.64 R16, [R1+0x2818] ;  /* 0x0028180001107983 */ /* 0x000ea80000300a00 */
[----:B---3--:R0:W-:Y:S04]  /*83a80*/  STS.128 [R0+0x400], R12 ;  /* 0x0004000c00007388 */ /* 0x0081e80000000c00 */
[----:B------:R-:W-:Y:S04]  /*83a90*/  STS.128 [R0+0x500], R8 ;  /* 0x0005000800007388 */ /* 0x000fe80000000c00 */
[----:B0-----:R-:W3:Y:S04]  /*83aa0*/  LDL.LU.64 R14, [R1+0x2810] ;  /* 0x00281000010e7983 */ /* 0x001ee80000300a00 */
[----:B------:R-:W3:Y:S04]  /*83ab0*/  LDL.LU.64 R12, [R1+0x2808] ;  /* 0x00280800010c7983 */ /* 0x000ee80000300a00 */
[----:B--2---:R0:W-:Y:S04]  /*83ac0*/  STS.128 [R0+0x480], R16 ;  /* 0x0004801000007388 */ /* 0x0041e80000000c00 */
[----:B0-----:R-:W2:Y:S04]  /*83ad0*/  LDL.LU.64 R18, [R1+0x2800] ;  /* 0x0028000001127983 */ /* 0x001ea80000300a00 */
[----:B------:R-:W2:Y:S04]  /*83ae0*/  LDL.LU.64 R16, [R1+0x27f8] ;  /* 0x0027f80001107983 */ /* 0x000ea80000300a00 */
[----:B------:R-:W2:Y:S04]  /*83af0*/  LDL.LU.64 R10, [R1+0x27f0] ;  /* 0x0027f000010a7983 */ /* 0x000ea80000300a00 */
[----:B------:R-:W2:Y:S04]  /*83b00*/  LDL.LU.64 R8, [R1+0x27e8] ;  /* 0x0027e80001087983 */ /* 0x000ea80000300a00 */
[----:B------:R-:W-:Y:S04]  /*83b10*/  STS.128 [R0+0x580], R24 ;  /* 0x0005801800007388 */ /* 0x000fe80000000c00 */
[----:B----4-:R-:W-:Y:S04]  /*83b20*/  STS.128 [R0+0x600], R20 ;  /* 0x0006001400007388 */ /* 0x010fe80000000c00 */
[----:B---3--:R-:W-:Y:S04]  /*83b30*/  STS.128 [R0+0x780], R12 ;  /* 0x0007800c00007388 */ /* 0x008fe80000000c00 */
[----:B--2---:R-:W-:Y:S04]  /*83b40*/  STS.128 [R0+0x680], R16 ;  /* 0x0006801000007388 */ /* 0x004fe80000000c00 */
[----:B------:R0:W-:Y:S04]  /*83b50*/  STS.128 [R0+0x700], R8 ;  /* 0x0007000800007388 */ /* 0x0001e80000000c00 */
[----:B------:R-:W-:Y:S06]  /*83b60*/  BAR.SYNC.DEFER_BLOCKING 0x0 ;  /* 0x0000000000007b1d */ /* 0x000fec0000010000 */
[----:B0-----:R-:W2:Y:S04]  /*83b70*/  LDL.LU R8, [R1+0x4c0] ;  /* 0x0004c00001087983 */ /* 0x001ea80000300800 */
[----:B------:R-:W0:Y:S04]  /*83b80*/  LDS.128 R16, [R2] ;  /* 0x0000000002107984 */ /* 0x000e280000000c00 */
[----:B------:R-:W1:Y:S04]  /*83b90*/  LDS.128 R12, [R2+0x800] ;  /* 0x00080000020c7984 */ /* 0x000e680000000c00 */
[----:B0-----:R0:W-:Y:S04]  /*83ba0*/  STL.64 [R1+0x180], R16 ;  /* 0x0001801001007387 */ /* 0x0011e80000100a00 */
[----:B------:R3:W-:Y:S04]  /*83bb0*/  STL.64 [R1+0x188], R18 ;  /* 0x0001881201007387 */ /* 0x0007e80000100a00 */
[----:B-1----:R-:W-:Y:S04]  /*83bc0*/  STL.64 [R1+0x240], R12 ;  /* 0x0002400c01007387 */ /* 0x002fe80000100a00 */
[----:B------:R-:W-:Y:S04]  /*83bd0*/  STL.64 [R1+0x248], R14 ;  /* 0x0002480e01007387 */ /* 0x000fe80000100a00 */
[----:B------:R-:W2:Y:S04]  /*83be0*/  LDL.LU R9, [R1+0x4c4] ;  /* 0x0004c40001097983 */ /* 0x000ea80000300800 */
[----:B------:R-:W4:Y:S04]  /*83bf0*/  LDL.LU R10, [R1+0x4c8] ;  /* 0x0004c800010a7983 */ /* 0x000f280000300800 */
[----:B------:R-:W4:Y:S04]  /*83c00*/  LDL.LU R11, [R1+0x4cc] ;  /* 0x0004cc00010b7983 */ /* 0x000f280000300800 */
[----:B----4-:R-:W-:Y:S04]  /*83c10*/  STL.64 [R1+0x2730], R10 ;  /* 0x0027300a01007387 */ /* 0x010fe80000100a00 */
[----:B--2---:R1:W-:Y:S04]  /*83c20*/  STL.64 [R1+0x2728], R8 ;  /* 0x0027280801007387 */ /* 0x0043e80000100a00 */
[----:B0-----:R-:W2:Y:S04]  /*83c30*/  LDL.LU R16, [R1+0x4b0] ;  /* 0x0004b00001107983 */ /* 0x001ea80000300800 */
[----:B------:R-:W2:Y:S04]  /*83c40*/  LDL.LU R17, [R1+0x4b4] ;  /* 0x0004b40001117983 */ /* 0x000ea80000300800 */
[----:B---3--:R-:W3:Y:S04]  /*83c50*/  LDL.LU R18, [R1+0x4b8] ;  /* 0x0004b80001127983 */ /* 0x008ee80000300800 */
        /* <DEDUP_REMOVED lines=9> */
[----:B-1----:R-:W3:Y:S04]  /*83cf0*/  LDL.LU R8, [R1+0x400] ;  /* 0x0004000001087983 */ /* 0x002ee80000300800 */
[----:B------:R-:W3:Y:S04]  /*83d00*/  LDL.LU R9, [R1+0x404] ;  /* 0x0004040001097983 */ /* 0x000ee80000300800 */
[----:B------:R-:W4:Y:S04]  /*83d10*/  LDL.LU R10, [R1+0x408] ;  /* 0x00040800010a7983 */ /* 0x000f280000300800 */
[----:B------:R-:W4:Y:S04]  /*83d20*/  LDL.LU R11, [R1+0x40c] ;  /* 0x00040c00010b7983 */ /* 0x000f280000300800 */
[----:B----4-:R-:W-:Y:S04]  /*83d30*/  STL.64 [R1+0x2760], R10 ;  /* 0x0027600a01007387 */ /* 0x010fe80000100a00 */
[----:B---3--:R-:W-:Y:S04]  /*83d40*/  STL.64 [R1+0x2758], R8 ;  /* 0x0027580801007387 */ /* 0x008fe80000100a00 */
[----:B0-----:R-:W3:Y:S04]  /*83d50*/  LDL.LU R16, [R1+0x3f0] ;  /* 0x0003f00001107983 */ /* 0x001ee80000300800 */
[----:B------:R-:W3:Y:S04]  /*83d60*/  LDL.LU R17, [R1+0x3f4] ;  /* 0x0003f40001117983 */ /* 0x000ee80000300800 */
[----:B------:R-:W4:Y:S04]  /*83d70*/  LDL.LU R18, [R1+0x3f8] ;  /* 0x0003f80001127983 */ /* 0x000f280000300800 */
[----:B------:R-:W4:Y:S04]  /*83d80*/  LDL.LU R19, [R1+0x3fc] ;  /* 0x0003fc0001137983 */ /* 0x000f280000300800 */
[----:B----4-:R-:W-:Y:S04]  /*83d90*/  STL.64 [R1+0x2770], R18 ;  /* 0x0027701201007387 */ /* 0x010fe80000100a00 */
[----:B---3--:R0:W-:Y:S04]  /*83da0*/  STL.64 [R1+0x2768], R16 ;  /* 0x0027681001007387 */ /* 0x0081e80000100a00 */
        /* <DEDUP_REMOVED lines=55> */
[----:B------:R-:W2:Y:S04]  /*84120*/  LDL.LU R12, [R1+0x4d0] ;  /* 0x0004d000010c7983 */ /* 0x000ea80000300800 */
        /* <DEDUP_REMOVED lines=69> */
[----:B------:R-:W4:Y:S04]  /*84580*/  LDL.LU.64 R10, [R1+0x2760] ;  /* 0x00276000010a7983 */ /* 0x000f280000300a00 */
[----:B------:R-:W4:Y:S04]  /*84590*/  LDL.LU.64 R8, [R1+0x2758] ;  /* 0x0027580001087983 */ /* 0x000f280000300a00 */
[----:B---3--:R0:W-:Y:S04]  /*845a0*/  STS.128 [R0+0x400], R20 ;  /* 0x0004001400007388 */ /* 0x0081e80000000c00 */
[----:B0-----:R-:W3:Y:S04]  /*845b0*/  LDL.LU.64 R22, [R1+0x2750] ;  /* 0x0027500001167983 */ /* 0x001ee80000300a00 */
[----:B------:R-:W3:Y:S04]  /*845c0*/  LDL.LU.64 R20, [R1+0x2748] ;  /* 0x0027480001147983 */ /* 0x000ee80000300a00 */
[----:B--2---:R0:W-:Y:S04]  /*845d0*/  STS.128 [R0+0x480], R16 ;  /* 0x0004801000007388 */ /* 0x0041e80000000c00 */
[----:B----4-:R1:W-:Y:S04]  /*845e0*/  STS.128 [R0+0x500], R8 ;  /* 0x0005000800007388 */ /* 0x0103e80000000c00 */
[----:B0-----:R-:W2:Y:S04]  /*845f0*/  LDL.LU.64 R18, [R1+0x2740] ;  /* 0x0027400001127983 */ /* 0x001ea80000300a00 */
[----:B------:R-:W2:Y:S04]  /*84600*/  LDL.LU.64 R16, [R1+0x2738] ;  /* 0x0027380001107983 */ /* 0x000ea80000300a00 */
[----:B-1----:R-:W4:Y:S04]  /*84610*/  LDL.LU.64 R10, [R1+0x2730] ;  /* 0x00273000010a7983 */ /* 0x002f280000300a00 */
[----:B------:R-:W4:Y:S04]  /*84620*/  LDL.LU.64 R8, [R1+0x2728] ;  /* 0x0027280001087983 */ /* 0x000f280000300a00 */
[----:B------:R-:W-:Y:S04]  /*84630*/  STS.128 [R0+0x580], R24 ;  /* 0x0005801800007388 */ /* 0x000fe80000000c00 */
[----:B---3--:R-:W-:Y:S04]  /*84640*/  STS.128 [R0+0x600], R20 ;  /* 0x0006001400007388 */ /* 0x008fe80000000c00 */
[----:B------:R-:W-:Y:S04]  /*84650*/  STS.128 [R0+0x780], R12 ;  /* 0x0007800c00007388 */ /* 0x000fe80000000c00 */
[----:B--2---:R-:W-:Y:S04]  /*84660*/  STS.128 [R0+0x680], R16 ;  /* 0x0006801000007388 */ /* 0x004fe80000000c00 */
[----:B----4-:R0:W-:Y:S04]  /*84670*/  STS.128 [R0+0x700], R8 ;  /* 0x0007000800007388 */ /* 0x0101e80000000c00 */
        /* <DEDUP_REMOVED lines=173> */
[----:B------:R0:W-:Y:S04]  /*85150*/  STS.128 [R0+0x580], R24 ;  /* 0x0005801800007388 */ /* 0x0001e80000000c00 */
[----:B---3--:R-:W-:Y:S04]  /*85160*/  STS.128 [R0+0x600], R20 ;  /* 0x0006001400007388 */ /* 0x008fe80000000c00 */
[----:B------:R-:W-:Y:S04]  /*85170*/  STS.128 [R0+0x780], R12 ;  /* 0x0007800c00007388 */ /* 0x000fe80000000c00 */
[----:B0-----:R-:W3:Y:S04]  /*85180*/  LDL.LU.64 R24, [R1+0x2660] ;  /* 0x0026600001187983 */ /* 0x001ee80000300a00 */
[----:B--2---:R-:W-:Y:S04]  /*85190*/  STS.128 [R0+0x680], R16 ;  /* 0x0006801000007388 */ /* 0x004fe80000000c00 */
[----:B----4-:R-:W-:Y:S04]  /*851a0*/  STS.128 [R0+0x700], R8 ;  /* 0x0007000800007388 */ /* 0x010fe80000000c00 */
[----:B------:R-:W-:Y:S06]  /*851b0*/  BAR.SYNC.DEFER_BLOCKING 0x0 ;  /* 0x0000000000007b1d */ /* 0x000fec0000010000 */
[----:B------:R-:W0:Y:S04]  /*851c0*/  LDS.128 R12, [R2] ;  /* 0x00000000020c7984 */ /* 0x000e280000000c00 */
[----:B------:R-:W1:Y:S04]  /*851d0*/  LDS.128 R8, [R2+0x800] ;  /* 0x0008000002087984 */ /* 0x000e680000000c00 */
[----:B------:R-:W2:Y:S04]  /*851e0*/  LDS.128 R16, [R2+0x1000] ;  /* 0x0010000002107984 */ /* 0x000ea80000000c00 */
[----:B0-----:R-:W-:Y:S04]  /*851f0*/  STL.64 [R1+0x410], R12 ;  /* 0x0004100c01007387 */ /* 0x001fe80000100a00 */
[----:B------:R-:W-:Y:S04]  /*85200*/  STL.64 [R1+0x418], R14 ;  /* 0x0004180e01007387 */ /* 0x000fe80000100a00 */
[----:B------:R-:W0:Y:S04]  /*85210*/  LDS.128 R12, [R2+0x1800] ;  /* 0x00180000020c7984 */ /* 0x000e280000000c00 */
[----:B-1----:R1:W-:Y:S04]  /*85220*/  STL.64 [R1+0x500], R8 ;  /* 0x0005000801007387 */ /* 0x0023e80000100a00 */
[----:B------:R4:W-:Y:S04]  /*85230*/  STL.64 [R1+0x508], R10 ;  /* 0x0005080a01007387 */ /* 0x0009e80000100a00 */
[----:B-1----:R-:W3:Y:S04]  /*85240*/  LDL.LU R8, [R1+0xa20] ;  /* 0x000a200001087983 */ /* 0x002ee80000300800 */
[----:B--2---:R1:W-:Y:S04]  /*85250*/  STL.64 [R1+0x560], R16 ;  /* 0x0005601001007387 */ /* 0x0043e80000100a00 */
[----:B------:R2:W-:Y:S04]  /*85260*/  STL.64 [R1+0x568], R18 ;  /* 0x0005681201007387 */ /* 0x0005e80000100a00 */
[----:B0-----:R-:W-:Y:S04]  /*85270*/  STL.64 [R1+0x5c0], R12 ;  /* 0x0005c00c01007387 */ /* 0x001fe80000100a00 */
[----:B------:R-:W-:Y:S04]  /*85280*/  STL.64 [R1+0x5c8], R14 ;  /* 0x0005c80e01007387 */ /* 0x000fe80000100a00 */
[----:B------:R-:W3:Y:S04]  /*85290*/  LDL.LU R9, [R1+0xa24] ;  /* 0x000a240001097983 */ /* 0x000ee80000300800 */
[----:B----4-:R-:W4:Y:S04]  /*852a0*/  LDL.LU R10, [R1+0xa28] ;  /* 0x000a2800010a7983 */ /* 0x010f280000300800 */
[----:B------:R-:W4:Y:S04]  /*852b0*/  LDL.LU R11, [R1+0xa2c] ;  /* 0x000a2c00010b7983 */ /* 0x000f280000300800 */
[----:B----4-:R-:W-:Y:S04]  /*852c0*/  STL.64 [R1+0x2598], R10 ;  /* 0x0025980a01007387 */ /* 0x010fe80000100a00 */
[----:B---3--:R-:W-:Y:S04]  /*852d0*/  STL.64 [R1+0x2590], R8 ;  /* 0x0025900801007387 */ /* 0x008fe80000100a00 */
[----:B-1----:R-:W3:Y:S04]  /*852e0*/  LDL.LU R16, [R1+0xa00] ;  /* 0x000a000001107983 */ /* 0x002ee80000300800 */
[----:B------:R-:W3:Y:S04]  /*852f0*/  LDL.LU R17, [R1+0xa04] ;  /* 0x000a040001117983 */ /* 0x000ee80000300800 */
[----:B--2---:R-:W2:Y:S04]  /*85300*/  LDL.LU R18, [R1+0xa08] ;  /* 0x000a080001127983 */ /* 0x004ea80000300800 */
[----:B------:R-:W2:Y:S04]  /*85310*/  LDL.LU R19, [R1+0xa0c] ;  /* 0x000a0c0001137983 */ /* 0x000ea80000300800 */
[----:B--2---:R-:W-:Y:S04]  /*85320*/  STL.64 [R1+0x25a8], R18 ;  /* 0x0025a81201007387 */ /* 0x004fe80000100a00 */
[----:B---3--:R0:W-:Y:S04]  /*85330*/  STL.64 [R1+0x25a0], R16 ;  /* 0x0025a01001007387 */ /* 0x0081e80000100a00 */
        /* <DEDUP_REMOVED lines=66> */
[----:B------:R-:W0:Y:S04]  /*85760*/  LDS.128 R16, [R29] ;  /* 0x000000001d107984 */ /* 0x000e280000000c00 */
        /* <DEDUP_REMOVED lines=33> */
[----:B0-----:R-:W-:Y:S01]  /*85980*/  STL.64 [R1+0x5a0], R16 ;  /* 0x0005a01001007387 */ /* 0x001fe20000100a00 */
[----:B------:R-:W-:-:S03]  /*85990*/  IMAD.MOV.U32 R27, RZ, RZ, R19 ;  /* 0x000000ffff1b7224 */ /* 0x000fc600078e0013 */
[----:B------:R-:W-:Y:S04]  /*859a0*/  STL [R1+0x5a8], R18 ;  /* 0x0005a81201007387 */ /* 0x000fe80000100800 */
[----:B------:R-:W0:Y:S04]  /*859b0*/  LDS.128 R16, [R3] ;  /* 0x0000000003107984 */ /* 0x000e280000000c00 */
[----:B------:R-:W-:Y:S04]  /*859c0*/  STL [R1+0x23cc], R27 ;  /* 0x0023cc1b01007387 */ /* 0x000fe80000100800 */
        /* <DEDUP_REMOVED lines=50> */
[----:B---3--:R-:W-:Y:S04]  /*85cf0*/  STS.128 [R0+0x600], R20 ;  /* 0x0006001400007388 */ /* 0x008fe80000000c00 */
[----:B----4-:R-:W-:Y:S04]  /*85d00*/  STS.128 [R0+0x780], R12 ;  /* 0x0007800c00007388 */ /* 0x010fe80000000c00 */
[----:B--2---:R-:W-:Y:S04]  /*85d10*/  STS.128 [R0+0x680], R16 ;  /* 0x0006801000007388 */ /* 0x004fe80000000c00 */
[----:B------:R-:W-:Y:S04]  /*85d20*/  STS.128 [R0+0x700], R8 ;  /* 0x0007000800007388 */ /* 0x000fe80000000c00 */
[----:B------:R-:W-:Y:S06]  /*85d30*/  BAR.SYNC.DEFER_BLOCKING 0x0 ;  /* 0x0000000000007b1d */ /* 0x000fec0000010000 */
[----:B------:R-:W0:Y:S04]  /*85d40*/  LDS.128 R12, [R2] ;  /* 0x00000000020c7984 */ /* 0x000e280000000c00 */
[----:B------:R-:W1:Y:S04]  /*85d50*/  LDS.128 R8, [R2+0x800] ;  /* 0x0008000002087984 */ /* 0x000e680000000c00 */
[----:B------:R-:W2:Y:S04]  /*85d60*/  LDS.128 R16, [R2+0x1000] ;  /* 0x0010000002107984 */ /* 0x000ea80000000c00 */
[----:B0-----:R-:W-:Y:S04]  /*85d70*/  STL.64 [R1+0x3c0], R12 ;  /* 0x0003c00c01007387 */ /* 0x001fe80000100a00 */
[----:B------:R-:W-:Y:S04]  /*85d80*/  STL.64 [R1+0x3c8], R14 ;  /* 0x0003c80e01007387 */ /* 0x000fe80000100a00 */
[----:B------:R-:W0:Y:S04]  /*85d90*/  LDS.128 R12, [R2+0x1800] ;  /* 0x00180000020c7984 */ /* 0x000e280000000c00 */
[----:B-1----:R-:W-:Y:S04]  /*85da0*/  STL.64 [R1+0x400], R8 ;  /* 0x0004000801007387 */ /* 0x002fe80000100a00 */
[----:B------:R-:W-:Y:S04]  /*85db0*/  STL.64 [R1+0x408], R10 ;  /* 0x0004080a01007387 */ /* 0x000fe80000100a00 */
[----:B------:R-:W1:Y:S04]  /*85dc0*/  LDS.128 R8, [R29] ;  /* 0x000000001d087984 */ /* 0x000e680000000c00 */
[----:B--2---:R-:W-:Y:S04]  /*85dd0*/  STL.64 [R1+0x4f0], R16 ;  /* 0x0004f01001007387 */ /* 0x004fe80000100a00 */
[----:B------:R-:W-:Y:S04]  /*85de0*/  STL.64 [R1+0x4f8], R18 ;  /* 0x0004f81201007387 */ /* 0x000fe80000100a00 */
[----:B------:R-:W2:Y:S04]  /*85df0*/  LDS.128 R16, [R29+0x800] ;  /* 0x000800001d107984 */ /* 0x000ea80000000c00 */
[----:B0-----:R-:W-:Y:S04]  /*85e00*/  STL.64 [R1+0x4d0], R12 ;  /* 0x0004d00c01007387 */ /* 0x001fe80000100a00 */
[----:B------:R-:W-:Y:S04]  /*85e10*/  STL.64 [R1+0x4d8], R14 ;  /* 0x0004d80e01007387 */ /* 0x000fe80000100a00 */
[----:B------:R-:W-:Y:S04]  /*85e20*/  LDS.128 R12, [R29+0x1000] ;  /* 0x001000001d0c7984 */ /* 0x000fe80000000c00 */
[----:B-1----:R-:W-:Y:S04]  /*85e30*/  STL.64 [R1+0x3e0], R8 ;  /* 0x0003e00801007387 */ /* 0x002fe80000100a00 */
[----:B------:R-:W-:Y:S04]  /*85e40*/  STL.64 [R1+0x3e8], R10 ;  /* 0x0003e80a01007387 */ /* 0x000fe80000100a00 */
[----:B------:R-:W0:Y:S04]  /*85e50*/  LDS.128 R8, [R29+0x1800] ;  /* 0x001800001d087984 */ /* 0x000e280000000c00 */
[----:B--2---:R1:W-:Y:S04]  /*85e60*/  STL.64 [R1+0x4b0], R16 ;  /* 0x0004b01001007387 */ /* 0x0043e80000100a00 */
[----:B------:R-:W-:Y:S04]  /*85e70*/  STL.64 [R1+0x4b8], R18 ;  /* 0x0004b81201007387 */ /* 0x000fe80000100a00 */
[----:B0-----:R-:W-:Y:S01]  /*85e80*/  STL.64 [R1+0x3f0], R8 ;  /* 0x0003f00801007387 */ /* 0x001fe20000100a00 */
[----:B------:R-:W-:-:S03]  /*85e90*/  IMAD.MOV.U32 R27, RZ, RZ, R11 ;  /* 0x000000ffff1b7224 */ /* 0x000fc600078e000b */
[----:B------:R-:W-:Y:S04]  /*85ea0*/  STL.64 [R1+0x490], R12 ;  /* 0x0004900c01007387 */ /* 0x000fe80000100a00 */
[----:B------:R-:W-:Y:S04]  /*85eb0*/  STL.64 [R1+0x498], R14 ;  /* 0x0004980e01007387 */ /* 0x000fe80000100a00 */
[----:B------:R-:W0:Y:S04]  /*85ec0*/  LDS.128 R12, [R4] ;  /* 0x00000000040c7984 */ /* 0x000e280000000c00 */
[----:B------:R-:W-:Y:S04]  /*85ed0*/  STL [R1+0x3f8], R10 ;  /* 0x0003f80a01007387 */ /* 0x000fe80000100800 */
[----:B------:R-:W2:Y:S04]  /*85ee0*/  LDS.128 R8, [R4+0x800] ;  /* 0x0008000004087984 */ /* 0x000ea80000000c00 */
[----:B------:R-:W-:Y:S04]  /*85ef0*/  STL [R1+0x23d0], R27 ;  /* 0x0023d01b01007387 */ /* 0x000fe80000100800 */
[----:B-1----:R-:W3:Y:S04]  /*85f00*/  LDL.LU R16, [R1+0xb30] ;  /* 0x000b300001107983 */ /* 0x002ee80000300800 */
[----:B0-----:R-:W-:Y:S04]  /*85f10*/  STL.64 [R1+0x3d0], R12 ;  /* 0x0003d00c01007387 */ /* 0x001fe80000100a00 */
[----:B------:R-:W-:Y:S04]  /*85f20*/  STL.64 [R1+0x3d8], R14 ;  /* 0x0003d80e01007387 */ /* 0x000fe80000100a00 */
[----:B--2---:R-:W-:Y:S04]  /*85f30*/  STL.64 [R1+0x3b0], R8 ;  /* 0x0003b00801007387 */ /* 0x004fe80000100a00 */
[----:B------:R-:W-:Y:S04]  /*85f40*/  STL.64 [R1+0x3b8], R10 ;  /* 0x0003b80a01007387 */ /* 0x000fe80000100a00 */
[----:B------:R-:W3:Y:S04]  /*85f50*/  LDL.LU R17, [R1+0xb34] ;  /* 0x000b340001117983 */ /* 0x000ee80000300800 */
[----:B------:R-:W2:Y:S04]  /*85f60*/  LDL.LU R18, [R1+0xb38] ;  /* 0x000b380001127983 */ /* 0x000ea80000300800 */
[----:B------:R-:W2:Y:S04]  /*85f70*/  LDL.LU R19, [R1+0xb3c] ;  /* 0x000b3c0001137983 */ /* 0x000ea80000300800 */
[----:B------:R-:W0:Y:S04]  /*85f80*/  LDS.128 R8, [R4+0x1000] ;  /* 0x0010000004087984 */ /* 0x000e280000000c00 */
[----:B------:R-:W-:Y:S04]  /*85f90*/  LDS.128 R12, [R3+0x800] ;  /* 0x00080000030c7984 */ /* 0x000fe80000000c00 */
[----:B--2---:R-:W-:Y:S04]  /*85fa0*/  STL.64 [R1+0x24d0], R18 ;  /* 0x0024d01201007387 */ /* 0x004fe80000100a00 */
[----:B---3--:R1:W-:Y:S04]  /*85fb0*/  STL.64 [R1+0x24c8], R16 ;  /* 0x0024c81001007387 */ /* 0x0083e80000100a00 */
[----:B------:R-:W2:Y:S04]  /*85fc0*/  LDL.LU R20, [R1+0xb20] ;  /* 0x000b200001147983 */ /* 0x000ea80000300800 */
[----:B------:R-:W2:Y:S04]  /*85fd0*/  LDL.LU R21, [R1+0xb24] ;  /* 0x000b240001157983 */ /* 0x000ea80000300800 */
[----:B------:R-:W3:Y:S04]  /*85fe0*/  LDL.LU R22, [R1+0xb28] ;  /* 0x000b280001167983 */ /* 0x000ee80000300800 */
[----:B------:R-:W3:Y:S01]  /*85ff0*/  LDL.LU R23, [R1+0xb2c] ;  /* 0x000b2c0001177983 */ /* 0x000ee20000300800 */
[----:B0-----:R-:W-:-:S03]  /*86000*/  IMAD.MOV.U32 R27, RZ, RZ, R11 ;  /* 0x000000ffff1b7224 */ /* 0x001fc600078e000b */
[----:B---3--:R-:W-:Y:S04]  /*86010*/  STL.64 [R1+0x24e0], R22 ;  /* 0x0024e01601007387 */ /* 0x008fe80000100a00 */
[----:B--2---:R-:W-:Y:S04]  /*86020*/  STL.64 [R1+0x24d8], R20 ;  /* 0x0024d81401007387 */ /* 0x004fe80000100a00 */
[----:B------:R-:W-:Y:S04]  /*86030*/  STL.64 [R1+0x360], R8 ;  /* 0x0003600801007387 */ /* 0x000fe80000100a00 */
[----:B------:R-:W-:Y:S04]  /*86040*/  STL [R1+0x368], R10 ;  /* 0x0003680a01007387 */ /* 0x000fe80000100800 */
[----:B------:R-:W0:Y:S04]  /*86050*/  LDS.128 R8, [R4+0x1800] ;  /* 0x0018000004087984 */ /* 0x000e280000000c00 */
[----:B------:R-:W-:Y:S04]  /*86060*/  STL [R1+0x23d4], R27 ;  /* 0x0023d41b01007387 */ /* 0x000fe80000100800 */
[----:B------:R2:W-:Y:S04]  /*86070*/  STL [R1+0x24e8], R4 ;  /* 0x0024e80401007387 */ /* 0x0005e80000100800 */
[----:B-1----:R-:W3:Y:S04]  /*86080*/  LDL.LU R16, [R1+0xaf0] ;  /* 0x000af00001107983 */ /* 0x002ee80000300800 */
[----:B0-----:R-:W-:Y:S04]  /*86090*/  STL.64 [R1+0x520], R8 ;  /* 0x0005200801007387 */ /* 0x001fe80000100a00 */
[----:B------:R-:W-:Y:S04]  /*860a0*/  STL.64 [R1+0x528], R10 ;  /* 0x0005280a01007387 */ /* 0x000fe80000100a00 */
[----:B------:R-:W3:Y:S04]  /*860b0*/  LDL.LU R17, [R1+0xaf4] ;  /* 0x000af40001117983 */ /* 0x000ee80000300800 */
[----:B------:R-:W4:Y:S04]  /*860c0*/  LDL.LU R18, [R1+0xaf8] ;  /* 0x000af80001127983 */ /* 0x000f280000300800 */
[----:B------:R-:W4:Y:S04]  /*860d0*/  LDL.LU R19, [R1+0xafc] ;  /* 0x000afc0001137983 */ /* 0x000f280000300800 */
[----:B------:R-:W-:Y:S04]  /*860e0*/  LDS.128 R8, [R3+0x1000] ;  /* 0x0010000003087984 */ /* 0x000fe80000000c00 */
        /* <DEDUP_REMOVED lines=14> */
[----:B-1----:R-:W2:Y:S04]  /*861d0*/  LDL.LU R4, [R1+0xab0] ;  /* 0x000ab00001047983 */ /* 0x002ea80000300800 */
        /* <DEDUP_REMOVED lines=50> */
[----:B0-----:R-:W-:Y:S01]  /*86500*/  STL.64 [R1+0x350], R4 ;  /* 0x0003500401007387 */ /* 0x001fe20000100a00 */
[----:B------:R-:W-:-:S03]  /*86510*/  IMAD.MOV.U32 R27, RZ, RZ, R7 ;  /* 0x000000ffff1b7224 */ /* 0x000fc600078e0007 */
[----:B------:R-:W-:Y:S04]  /*86520*/  STL [R1+0x358], R6 ;  /* 0x0003580601007387 */ /* 0x000fe80000100800 */
[----:B------:R-:W0:Y:S04]  /*86530*/  LDS.128 R4, [R3+0x1800] ;  /* 0x0018000003047984 */ /* 0x000e280000000c00 */
[----:B------:R-:W-:Y:S04]  /*86540*/  STL [R1+0x23d8], R27 ;  /* 0x0023d81b01007387 */ /* 0x000fe80000100800 */
[----:B------:R-:W-:Y:S04]  /*86550*/  STL [R1+0x23dc], R15 ;  /* 0x0023dc0f01007387 */ /* 0x000fe80000100800 */
[----:B------:R-:W-:Y:S04]  /*86560*/  STL [R1+0x2410], R14 ;  /* 0x0024100e01007387 */ /* 0x000fe80000100800 */
[----:B------:R1:W-:Y:S04]  /*86570*/  STL.64 [R1+0x2408], R12 ;  /* 0x0024080c01007387 */ /* 0x0003e80000100a00 */
[----:B------:R-:W-:Y:S06]  /*86580*/  BAR.SYNC.DEFER_BLOCKING 0x0 ;  /* 0x0000000000007b1d */ /* 0x000fec0000010000 */
[----:B-1----:R-:W4:Y:S04]  /*86590*/  LDL.LU R12, [R1+0xb10] ;  /* 0x000b1000010c7983 */ /* 0x002f280000300800 */
[----:B------:R-:W4:Y:S04]  /*865a0*/  LDL.LU R13, [R1+0xb14] ;  /* 0x000b1400010d7983 */ /* 0x000f280000300800 */
[----:B------:R-:W4:Y:S04]  /*865b0*/  LDL.LU R14, [R1+0xb18] ;  /* 0x000b1800010e7983 */ /* 0x000f280000300800 */
[----:B------:R-:W4:Y:S04]  /*865c0*/  LDL.LU R15, [R1+0xb1c] ;  /* 0x000b1c00010f7983 */ /* 0x000f280000300800 */
[----:B------:R-:W-:Y:S04]  /*865d0*/  STL.64 [R1+0x23f8], R10 ;  /* 0x0023f80a01007387 */ /* 0x000fe80000100a00 */
[----:B------:R1:W-:Y:S04]  /*865e0*/  STL.64 [R1+0x23f0], R8 ;  /* 0x0023f00801007387 */ /* 0x0003e80000100a00 */
[----:B-1----:R-:W2:Y:S04]  /*865f0*/  LDL.LU R8, [R1+0xb00] ;  /* 0x000b000001087983 */ /* 0x002ea80000300800 */
[----:B------:R-:W2:Y:S04]  /*86600*/  LDL.LU R9, [R1+0xb04] ;  /* 0x000b040001097983 */ /* 0x000ea80000300800 */
[----:B------:R-:W2:Y:S04]  /*86610*/  LDL.LU R10, [R1+0xb08] ;  /* 0x000b0800010a7983 */ /* 0x000ea80000300800 */
[----:B------:R-:W2:Y:S04]  /*86620*/  LDL.LU R11, [R1+0xb0c] ;  /* 0x000b0c00010b7983 */ /* 0x000ea80000300800 */
        /* <DEDUP_REMOVED lines=26> */
[----:B---3--:R1:W-:Y:S04]  /*867d0*/  STS.128 [R0+0x400], R16 ;  /* 0x0004001000007388 */ /* 0x0083e80000000c00 */
[----:B0-----:R-:W2:Y:S04]  /*867e0*/  LDL.LU.64 R6, [R1+0x2508] ;  /* 0x0025080001067983 */ /* 0x001ea80000300a00 */
[----:B------:R-:W2:Y:S04]  /*867f0*/  LDL.LU.64 R4, [R1+0x2500] ;  /* 0x0025000001047983 */ /* 0x000ea80000300a00 */
[----:B-1----:R-:W3:Y:S04]  /*86800*/  LDL.LU.64 R18, [R1+0x24f8] ;  /* 0x0024f80001127983 */ /* 0x002ee80000300a00 */
[----:B------:R-:W3:Y:S04]  /*86810*/  LDL.LU.64 R16, [R1+0x24f0] ;  /* 0x0024f00001107983 */ /* 0x000ee80000300a00 */
[----:B------:R-:W-:Y:S04]  /*86820*/  STS.128 [R0+0x500], R20 ;  /* 0x0005001400007388 */ /* 0x000fe80000000c00 */
[----:B--2---:R0:W-:Y:S04]  /*86830*/  STS.128 [R0+0x480], R4 ;  /* 0x0004800400007388 */ /* 0x0041e80000000c00 */
[----:B---3--:R1:W-:Y:S04]  /*86840*/  STS.128 [R0+0x580], R16 ;  /* 0x0005801000007388 */ /* 0x0083e80000000c00 */
[----:B0-----:R-:W2:Y:S04]  /*86850*/  LDL.LU R4, [R1+0x24e8] ;  /* 0x0024e80001047983 */ /* 0x001ea80000300800 */
[----:B------:R-:W3:Y:S04]  /*86860*/  LDL.LU.64 R22, [R1+0x24e0] ;  /* 0x0024e00001167983 */ /* 0x000ee80000300a00 */
[----:B------:R-:W3:Y:S04]  /*86870*/  LDL.LU.64 R20, [R1+0x24d8] ;  /* 0x0024d80001147983 */ /* 0x000ee80000300a00 */
[----:B-1----:R-:W2:Y:S04]  /*86880*/  LDL.LU.64 R18, [R1+0x24d0] ;  /* 0x0024d00001127983 */ /* 0x002ea80000300a00 */
[----:B------:R-:W2:Y:S04]  /*86890*/  LDL.LU.64 R16, [R1+0x24c8] ;  /* 0x0024c80001107983 */ /* 0x000ea80000300a00 */
[----:B------:R-:W-:Y:S04]  /*868a0*/  STS.128 [R0+0x600], R8 ;  /* 0x0006000800007388 */ /* 0x000fe80000000c00 */
[----:B----4-:R-:W-:Y:S04]  /*868b0*/  STS.128 [R0+0x680], R12 ;  /* 0x0006800c00007388 */ /* 0x010fe80000000c00 */
[----:B---3--:R-:W-:Y:S04]  /*868c0*/  STS.128 [R0+0x700], R20 ;  /* 0x0007001400007388 */ /* 0x008fe80000000c00 */
[----:B--2---:R-:W-:Y:S04]  /*868d0*/  STS.128 [R0+0x780], R16 ;  /* 0x0007801000007388 */ /* 0x004fe80000000c00 */
[----:B------:R-:W-:Y:S06]  /*868e0*/  BAR.SYNC.DEFER_BLOCKING 0x0 ;  /* 0x0000000000007b1d */ /* 0x000fec0000010000 */
[----:B------:R-:W0:Y:S04]  /*868f0*/  LDS.128 R8, [R2] ;  /* 0x0000000002087984 */ /* 0x000e280000000c00 */
[----:B------:R-:W1:Y:S04]  /*86900*/  LDS.128 R16, [R2+0x800] ;  /* 0x0008000002107984 */ /* 0x000e680000000c00 */
[----:B------:R-:W2:Y:S04]  /*86910*/  LDS.128 R12, [R2+0x1000] ;  /* 0x00100000020c7984 */ /* 0x000ea80000000c00 */
[----:B------:R-:W-:Y:S04]  /*86920*/  LDS.128 R20, [R3+0x1000] ;  /* 0x0010000003147984 */ /* 0x000fe80000000c00 */
        /* <DEDUP_REMOVED lines=11> */
[----:B------:R-:W0:Y:S04]  /*869e0*/  LDS.128 R8, [R29+0x1000] ;  /* 0x001000001d087984 */ /* 0x000e280000000c00 */
[----:B-1----:R-:W-:Y:S04]  /*869f0*/  STL.64 [R1+0x5f0], R16 ;  /* 0x0005f01001007387 */ /* 0x002fe80000100a00 */
[----:B------:R-:W-:Y:S04]  /*86a00*/  STL.64 [R1+0x5f8], R18 ;  /* 0x0005f81201007387 */ /* 0x000fe80000100a00 */
[----:B------:R-:W1:Y:S04]  /*86a10*/  LDS.128 R16, [R29+0x1800] ;  /* 0x001800001d107984 */ /* 0x000e680000000c00 */
[----:B--2---:R-:W-:Y:S04]  /*86a20*/  STL.64 [R1+0x630], R12 ;  /* 0x0006300c01007387 */ /* 0x004fe80000100a00 */
[----:B------:R-:W-:Y:S04]  /*86a30*/  STL.64 [R1+0x638], R14 ;  /* 0x0006380e01007387 */ /* 0x000fe80000100a00 */
[----:B------:R-:W2:Y:S04]  /*86a40*/  LDS.128 R12, [R4] ;  /* 0x00000000040c7984 */ /* 0x000ea80000000c00 */
        /* <DEDUP_REMOVED lines=8> */
[----:B------:R-:W2:Y:S04]  /*86ad0*/  LDS.128 R12, [R4+0x1800] ;  /* 0x00180000040c7984 */ /* 0x000ea80000000c00 */
[----:B------:R-:W-:Y:S04]  /*86ae0*/  LDS.128 R4, [R3+0x800] ;  /* 0x0008000003047984 */ /* 0x000fe80000000c00 */
[----:B0-----:R-:W-:Y:S04]  /*86af0*/  STL.64 [R1+0x640], R8 ;  /* 0x0006400801007387 */ /* 0x001fe80000100a00 */
[----:B------:R-:W-:Y:S04]  /*86b00*/  STL.64 [R1+0x648], R10 ;  /* 0x0006480a01007387 */ /* 0x000fe80000100a00 */
[----:B------:R-:W0:Y:S04]  /*86b10*/  LDS.128 R8, [R3] ;  /* 0x0000000003087984 */ /* 0x000e280000000c00 */
[----:B-1----:R-:W-:Y:S04]  /*86b20*/  STL.64 [R1+0x690], R16 ;  /* 0x0006901001007387 */ /* 0x002fe80000100a00 */
[----:B------:R-:W-:Y:S04]  /*86b30*/  STL.64 [R1+0x698], R18 ;  /* 0x0006981201007387 */ /* 0x000fe80000100a00 */
[----:B--2---:R1:W-:Y:S04]  /*86b40*/  STL.64 [R1+0x6b0], R12 ;  /* 0x0006b00c01007387 */ /* 0x0043e80000100a00 */
[----:B------:R2:W-:Y:S04]  /*86b50*/  STL.64 [R1+0x6b8], R14 ;  /* 0x0006b80e01007387 */ /* 0x0005e80000100a00 */
[----:B-1----:R-:W3:Y:S04]  /*86b60*/  LDL.LU R12, [R1+0xbf0] ;  /* 0x000bf000010c7983 */ /* 0x002ee80000300800 */
[----:B0-----:R-:W-:Y:S04]  /*86b70*/  STL.64 [R1+0x610], R8 ;  /* 0x0006100801007387 */ /* 0x001fe80000100a00 */
[----:B------:R-:W-:Y:S04]  /*86b80*/  STL.64 [R1+0x618], R10 ;  /* 0x0006180a01007387 */ /* 0x000fe80000100a00 */
[----:B------:R-:W-:Y:S04]  /*86b90*/  STL.64 [R1+0x650], R4 ;  /* 0x0006500401007387 */ /* 0x000fe80000100a00 */
[----:B------:R-:W-:Y:S04]  /*86ba0*/  STL.64 [R1+0x658], R6 ;  /* 0x0006580601007387 */ /* 0x000fe80000100a00 */
[----:B------:R-:W3:Y:S04]  /*86bb0*/  LDL.LU R13, [R1+0xbf4] ;  /* 0x000bf400010d7983 */ /* 0x000ee80000300800 */
[----:B--2---:R-:W2:Y:S04]  /*86bc0*/  LDL.LU R14, [R1+0xbf8] ;  /* 0x000bf800010e7983 */ /* 0x004ea80000300800 */
[----:B------:R-:W2:Y:S04]  /*86bd0*/  LDL.LU R15, [R1+0xbfc] ;  /* 0x000bfc00010f7983 */ /* 0x000ea80000300800 */
[----:B------:R-:W0:Y:S04]  /*86be0*/  LDS.128 R8, [R3+0x1800] ;  /* 0x0018000003087984 */ /* 0x000e280000000c00 */
[----:B------:R-:W-:Y:S06]  /*86bf0*/  BAR.SYNC.DEFER_BLOCKING 0x0 ;  /* 0x0000000000007b1d */ /* 0x000fec0000010000 */
[----:B--2---:R-:W-:Y:S04]  /*86c00*/  STL.64 [R1+0x2420], R14 ;  /* 0x0024200e01007387 */ /* 0x004fe80000100a00 */
[----:B---3--:R1:W-:Y:S04]  /*86c10*/  STL.64 [R1+0x2418], R12 ;  /* 0x0024180c01007387 */ /* 0x0083e80000100a00 */
[----:B-1----:R-:W2:Y:S04]  /*86c20*/  LDL.LU R12, [R1+0xbe0] ;  /* 0x000be000010c7983 */ /* 0x002ea80000300800 */
        /* <DEDUP_REMOVED lines=61> */
[----:B------:R-:W2:Y:S04]  /*87000*/  LDL.LU R14, [R1+0xb48] ;  /* 0x000b4800010e7983 */ /* 0x000ea80000300800 */
[----:B------:R-:W2:Y:S04]  /*87010*/  LDL.LU R15, [R1+0xb4c] ;  /* 0x000b4c00010f7983 */ /* 0x000ea80000300800 */
[----:B------:R-:W3:Y:S04]  /*87020*/  LDL.LU R4, [R1+0xc00] ;  /* 0x000c000001047983 */ /* 0x000ee80000300800 */
[----:B------:R-:W3:Y:S04]  /*87030*/  LDL.LU R5, [R1+0xc04] ;  /* 0x000c040001057983 */ /* 0x000ee80000300800 */
[----:B------:R-:W3:Y:S04]  /*87040*/  LDL.LU R6, [R1+0xc08] ;  /* 0x000c080001067983 */ /* 0x000ee80000300800 */
[----:B------:R-:W3:Y:S04]  /*87050*/  LDL.LU R7, [R1+0xc0c] ;  /* 0x000c0c0001077983 */ /* 0x000ee80000300800 */
[----:B------:R-:W4:Y:S04]  /*87060*/  LDL R27, [R1+0x1720] ;  /* 0x00172000011b7983 */ /* 0x000f280000100800 */
[----:B------:R-:W3:Y:S04]  /*87070*/  LDL.LU R16, [R1+0xc10] ;  /* 0x000c100001107983 */ /* 0x000ee80000300800 */
[----:B------:R-:W-:Y:S04]  /*87080*/  STL.64 [R1+0x6a0], R20 ;  /* 0x0006a01401007387 */ /* 0x000fe80000100a00 */
[----:B------:R-:W-:Y:S04]  /*87090*/  STL.64 [R1+0x6a8], R22 ;  /* 0x0006a81601007387 */ /* 0x000fe80000100a00 */
[----:B0-----:R0:W-:Y:S04]  /*870a0*/  STL.64 [R1+0x670], R8 ;  /* 0x0006700801007387 */ /* 0x0011e80000100a00 */
[----:B------:R1:W-:Y:S04]  /*870b0*/  STL.64 [R1+0x678], R10 ;  /* 0x0006780a01007387 */ /* 0x0003e80000100a00 */
[----:B------:R-:W3:Y:S04]  /*870c0*/  LDL.LU R17, [R1+0xc14] ;  /* 0x000c140001117983 */ /* 0x000ee80000300800 */
[----:B------:R-:W3:Y:S04]  /*870d0*/  LDL.LU R18, [R1+0xc18] ;  /* 0x000c180001127983 */ /* 0x000ee80000300800 */
[----:B------:R-:W3:Y:S04]  /*870e0*/  LDL.LU R19, [R1+0xc1c] ;  /* 0x000c1c0001137983 */ /* 0x000ee80000300800 */
[----:B0-----:R-:W3:Y:S04]  /*870f0*/  LDL.LU R8, [R1+0xc20] ;  /* 0x000c200001087983 */ /* 0x001ee80000300800 */
[----:B------:R-:W3:Y:S04]  /*87100*/  LDL.LU R9, [R1+0xc24] ;  /* 0x000c240001097983 */ /* 0x000ee80000300800 */
[----:B-1----:R-:W3:Y:S04]  /*87110*/  LDL.LU R10, [R1+0xc28] ;  /* 0x000c2800010a7983 */ /* 0x002ee80000300800 */
[----:B------:R-:W3:Y:S04]  /*87120*/  LDL.LU R11, [R1+0xc2c] ;  /* 0x000c2c00010b7983 */ /* 0x000ee80000300800 */
[----:B------:R-:W3:Y:S04]  /*87130*/  LDL.LU R20, [R1+0xc30] ;  /* 0x000c300001147983 */ /* 0x000ee80000300800 */
[----:B------:R-:W3:Y:S04]  /*87140*/  LDL.LU R21, [R1+0xc34] ;  /* 0x000c340001157983 */ /* 0x000ee80000300800 */
[----:B------:R-:W3:Y:S04]  /*87150*/  LDL.LU R22, [R1+0xc38] ;  /* 0x000c380001167983 */ /* 0x000ee80000300800 */
[----:B------:R-:W3:Y:S04]  /*87160*/  LDL.LU R23, [R1+0xc3c] ;  /* 0x000c3c0001177983 */ /* 0x000ee80000300800 */
        /* <DEDUP_REMOVED lines=24> */
[----:B------:R-:W3:Y:S04]  /*872f0*/  LDL R26, [R1+0x1724] ;  /* 0x00172400011a7983 */ /* 0x000ee80000100800 */
        /* <DEDUP_REMOVED lines=9> */
[----:B---3--:R-:W-:Y:S04]  /*87390*/  STS.128 [R0+0x680], R16 ;  /* 0x0006801000007388 */ /* 0x008fe80000000c00 */
[----:B------:R-:W-:Y:S04]  /*873a0*/  STS.128 [R0+0x700], R8 ;  /* 0x0007000800007388 */ /* 0x000fe80000000c00 */
[----:B------:R-:W-:Y:S04]  /*873b0*/  STS.128 [R0+0x780], R20 ;  /* 0x0007801400007388 */ /* 0x000fe80000000c00 */
[----:B------:R-:W-:Y:S04]  /*873c0*/  STS.128 [R0+0x600], R4 ;  /* 0x0006000400007388 */ /* 0x000fe80000000c00 */
[----:B--2---:R0:W-:Y:S04]  /*873d0*/  STS.128 [R0+0x580], R12 ;  /* 0x0005800c00007388 */ /* 0x0041e80000000c00 */
[----:B0-----:R-:W2:Y:S04]  /*873e0*/  LDL.LU R14, [R1+0x2410] ;  /* 0x00241000010e7983 */ /* 0x001ea80000300800 */
[----:B------:R-:W3:Y:S04]  /*873f0*/  LDL.LU.64 R12, [R1+0x2408] ;  /* 0x00240800010c7983 */ /* 0x000ee80000300a00 */
[----:B------:R-:W2:Y:S04]  /*87400*/  LDL.LU.64 R18, [R1+0x2400] ;  /* 0x0024000001127983 */ /* 0x000ea80000300a00 */
[----:B------:R-:W3:Y:S04]  /*87410*/  LDL.LU R15, [R1+0x70] ;  /* 0x00007000010f7983 */ /* 0x000ee80000300800 */
[----:B------:R-:W3:Y:S04]  /*87420*/  LDL.LU.64 R10, [R1+0x23f8] ;  /* 0x0023f800010a7983 */ /* 0x000ee80000300a00 */
[----:B------:R-:W3:Y:S04]  /*87430*/  LDL.LU.64 R8, [R1+0x23f0] ;  /* 0x0023f00001087983 */ /* 0x000ee80000300a00 */
[----:B------:R-:W3:Y:S04]  /*87440*/  LDL.LU.64 R22, [R1+0x23e8] ;  /* 0x0023e80001167983 */ /* 0x000ee80000300a00 */
[----:B------:R-:W3:Y:S01]  /*87450*/  LDL.LU R20, [R1+0x23e4] ;  /* 0x0023e40001147983 */ /* 0x000ee20000300800 */
[----:B----4-:R-:W-:-:S03]  /*87460*/  IMAD R3, R27, c[0x0][0x194], RZ ;  /* 0x000065001b037a24 */ /* 0x010fc600078e02ff */
[----:B------:R-:W-:Y:S01]  /*87470*/  BAR.SYNC.DEFER_BLOCKING 0x0 ;  /* 0x0000000000007b1d */ /* 0x000fe20000010000 */
[----:B------:R-:W-:Y:S01]  /*87480*/  ISETP.GE.AND P2, PT, R27, c[0x0][0x178], PT ;  /* 0x00005e001b007a0c */ /* 0x000fe20003f46270 */
[----:B------:R-:W-:Y:S01]  /*87490*/  IMAD.MOV.U32 R5, RZ, RZ, c[0x0][0x194] ;  /* 0x00006500ff057624 */ /* 0x000fe200078e00ff */
[----:B------:R-:W-:Y:S02]  /*874a0*/  LEA R6, P3, R3, c[0x0][0x170], 0x1 ;  /* 0x00005c0003067a11 */ /* 0x000fe400078608ff */
[C---:B------:R-:W-:Y:S01]  /*874b0*/  ISETP.LT.AND P2, PT, R28.reuse, c[0x0][0x17c], !P2 ;  /* 0x00005f001c007a0c */ /* 0x040fe20005741270 */
[----:B------:R-:W-:Y:S01]  /*874c0*/  IMAD R5, R5, 0x80, R3 ;  /* 0x0000008005057824 */ /* 0x000fe200078e0203 */
[C---:B------:R-:W-:Y:S02]  /*874d0*/  ISETP.GE.AND P1, PT, R28.reuse, c[0x0][0x17c], PT ;  /* 0x00005f001c007a0c */ /* 0x040fe40003f26270 */
[----:B------:R-:W-:Y:S01]  /*874e0*/  LEA.HI.X.SX32 R7, R3, c[0x0][0x174], 0x1, P3 ;  /* 0x00005d0003077a11 */ /* 0x000fe200018f0eff */
[----:B------:R-:W-:Y:S01]  /*874f0*/  IMAD R3, R28, c[0x0][0x198], RZ ;  /* 0x000066001c037a24 */ /* 0x000fe200078e02ff */
[----:B------:R-:W-:-:S02]  /*87500*/  LEA R4, P3, R5, c[0x0][0x170], 0x1 ;  /* 0x00005c0005047a11 */ /* 0x000fc400078608ff */
[----:B------:R-:W-:Y:S01]  /*87510*/  ISETP.LT.AND P1, PT, R26, c[0x0][0x178], !P1 ;  /* 0x00005e001a007a0c */ /* 0x000fe20004f21270 */
[----:B------:R-:W-:Y:S01]  /*87520*/  IMAD.WIDE R16, R3, 0x2, R6 ;  /* 0x0000000203107825 */ /* 0x000fe200078e0206 */
[----:B------:R-:W-:Y:S02]  /*87530*/  LEA.HI.X.SX32 R5, R5, c[0x0][0x174], 0x1, P3 ;  /* 0x00005d0005057a11 */ /* 0x000fe400018f0eff */
[----:B------:R-:W-:-:S04]  /*87540*/  IADD3 R0, R28, 0x5, RZ ;  /* 0x000000051c007810 */ /* 0x000fc80007ffe0ff */
[----:B------:R-:W-:Y:S02]  /*87550*/  ISETP.GE.AND P3, PT, R0, c[0x0][0x17c], PT ;  /* 0x00005f0000007a0c */ /* 0x000fe40003f66270 */
[----:B------:R-:W-:Y:S01]  /*87560*/  IADD3 R0, R3, c[0x0][0x198], RZ ;  /* 0x0000660003007a10 */ /* 0x000fe20007ffe0ff */
[----:B--2---:R0:W-:Y:S01]  /*87570*/  @P2 STG.E.U16 [R16.64], R19 ;  /* 0x0000001310002986 */ /* 0x0041e2000c101506 */
[----:B------:R-:W-:Y:S02]  /*87580*/  ISETP.LT.AND P2, PT, R27, c[0x0][0x178], !P5 ;  /* 0x00005e001b007a0c */ /* 0x000fe40006f41270 */
[----:B------:R-:W-:Y:S01]  /*87590*/  ISETP.LT.AND P5, PT, R26, c[0x0][0x178], !P5 ;  /* 0x00005e001a007a0c */ /* 0x000fe20006fa1270 */
[----:B0-----:R-:W-:Y:S01]  /*875a0*/  IMAD.WIDE R16, R3, 0x2, R4 ;  /* 0x0000000203107825 */ /* 0x001fe200078e0204 */
[----:B------:R-:W-:-:S04]  /*875b0*/  PRMT R3, R19, 0x7632, R3 ;  /* 0x0000763213037816 */ /* 0x000fc80000000003 */
[----:B------:R0:W-:Y:S01]  /*875c0*/  @P1 STG.E.U16 [R16.64], R18 ;  /* 0x0000001210001986 */ /* 0x0001e2000c101506 */
[----:B------:R-:W-:Y:S02]  /*875d0*/  ISETP.LT.AND P1, PT, R27, c[0x0][0x178], !P4 ;  /* 0x00005e001b007a0c */ /* 0x000fe40006721270 */
[----:B---3--:R-:W-:Y:S02]  /*875e0*/  PRMT R20, R18, 0x7632, R20 ;  /* 0x0000763212147816 */ /* 0x008fe40000000014 */
[----:B------:R-:W-:Y:S01]  /*875f0*/  ISETP.LT.AND P4, PT, R26, c[0x0][0x178], !P4 ;  /* 0x00005e001a007a0c */ /* 0x000fe20006781270 */
[----:B0-----:R-:W-:-:S04]  /*87600*/  IMAD.WIDE R18, R0, 0x2, R6 ;  /* 0x0000000200127825 */ /* 0x001fc800078e0206 */
[C-C-:B------:R-:W-:Y:S01]  /*87610*/  IMAD.WIDE R16, R0.reuse, 0x2, R4.reuse ;  /* 0x0000000200107825 */ /* 0x140fe200078e0204 */
[----:B------:R-:W-:Y:S01]  /*87620*/  IADD3 R0, R0, c[0x0][0x198], RZ ;  /* 0x0000660000007a10 */ /* 0x000fe20007ffe0ff */
[----:B------:R0:W-:Y:S04]  /*87630*/  @P2 STG.E.U16 [R18.64], R3 ;  /* 0x0000000312002986 */ /* 0x0001e8000c101506 */
[----:B------:R1:W-:Y:S01]  /*87640*/  @P5 STG.E.U16 [R16.64], R20 ;  /* 0x0000001410005986 */ /* 0x0003e2000c101506 */
[----:B0-----:R-:W-:Y:S01]  /*87650*/  IADD3 R3, R28, 0x7, RZ ;  /* 0x000000071c037810 */ /* 0x001fe20007ffe0ff */
[----:B------:R-:W-:-:S04]  /*87660*/  IMAD.WIDE R18, R0, 0x2, R4 ;  /* 0x0000000200127825 */ /* 0x000fc800078e0204 */
[----:B-1----:R-:W-:Y:S01]  /*87670*/  IMAD.WIDE R16, R0, 0x2, R6 ;  /* 0x0000000200107825 */ /* 0x002fe200078e0206 */
[----:B------:R-:W-:-:S04]  /*87680*/  PRMT R20, R15, 0x7632, R20 ;  /* 0x000076320f147816 */ /* 0x000fc80000000014 */
[----:B------:R-:W-:Y:S01]  /*87690*/  @P1 STG.E.U16 [R16.64], R15 ;  /* 0x0000000f10001986 */ /* 0x000fe2000c101506 */
[----:B------:R-:W-:Y:S02]  /*876a0*/  ISETP.GE.AND P1, PT, R3, c[0x0][0x17c], PT ;  /* 0x00005f0003007a0c */ /* 0x000fe40003f26270 */
[----:B------:R-:W-:Y:S01]  /*876b0*/  PRMT R3, R24, 0x7632, R3 ;  /* 0x0000763218037816 */ /* 0x000fe20000000003 */
[----:B------:R0:W-:Y:S04]  /*876c0*/  @P4 STG.E.U16 [R18.64], R24 ;  /* 0x0000001812004986 */ /* 0x0001e8000c101506 */
[----:B0-----:R-:W2:Y:S04]  /*876d0*/  LDL.LU R24, [R1+0x23e0] ;  /* 0x0023e00001187983 */ /* 0x001ea80000300800 */
[----:B------:R-:W3:Y:S01]  /*876e0*/  LDL.LU R15, [R1+0x1e0] ;  /* 0x0001e000010f7983 */ /* 0x000ee20000300800 */
[----:B------:R-:W-:-:S02]  /*876f0*/  ISETP.LT.AND P5, PT, R27, c[0x0][0x178], !P0 ;  /* 0x00005e001b007a0c */ /* 0x000fc400047a1270 */
[----:B------:R-:W-:Y:S02]  /*87700*/  ISETP.LT.AND P0, PT, R26, c[0x0][0x178], !P0 ;  /* 0x00005e001a007a0c */ /* 0x000fe40004701270 */
[----:B------:R-:W-:Y:S02]  /*87710*/  IADD3 R0, R0, c[0x0][0x198], RZ ;  /* 0x0000660000007a10 */ /* 0x000fe40007ffe0ff */
[----:B------:R-:W-:-:S03]  /*87720*/  ISETP.LT.AND P4, PT, R27, c[0x0][0x178], !P6 ;  /* 0x00005e001b007a0c */ /* 0x000fc60007781270 */
[----:B------:R-:W-:-:S04]  /*87730*/  IMAD.WIDE R16, R0, 0x2, R6 ;  /* 0x0000000200107825 */ /* 0x000fc800078e0206 */
[C---:B------:R-:W-:Y:S01]  /*87740*/  IMAD.WIDE R18, R0.reuse, 0x2, R4 ;  /* 0x0000000200127825 */ /* 0x040fe200078e0204 */
[----:B------:R-:W-:Y:S01]  /*87750*/  IADD3 R0, R0, c[0x0][0x198], RZ ;  /* 0x0000660000007a10 */ /* 0x000fe20007ffe0ff */
[----:B------:R0:W-:Y:S01]  /*87760*/  @P5 STG.E.U16 [R16.64], R20 ;  /* 0x0000001410005986 */ /* 0x0001e2000c101506 */
[----:B------:R-:W-:-:S03]  /*87770*/  ISETP.LT.AND P6, PT, R26, c[0x0][0x178], !P6 ;  /* 0x00005e001a007a0c */ /* 0x000fc600077c1270 */
[----:B------:R1:W-:Y:S01]  /*87780*/  @P0 STG.E.U16 [R18.64], R3 ;  /* 0x0000000312000986 */ /* 0x0003e2000c101506 */
[----:B------:R-:W-:Y:S02]  /*87790*/  ISETP.LT.AND P0, PT, R27, c[0x0][0x178], !P3 ;  /* 0x00005e001b007a0c */ /* 0x000fe40005f01270 */
[C---:B------:R-:W-:Y:S02]  /*877a0*/  IADD3 R21, R28.reuse, 0x6, RZ ;  /* 0x000000061c157810 */ /* 0x040fe40007ffe0ff */
[----:B0-----:R-:W-:Y:S01]  /*877b0*/  IADD3 R20, R28, 0x8, RZ ;  /* 0x000000081c147810 */ /* 0x001fe20007ffe0ff */
[----:B------:R-:W-:-:S03]  /*877c0*/  IMAD.WIDE R16, R0, 0x2, R6 ;  /* 0x0000000200107825 */ /* 0x000fc600078e0206 */
[----:B------:R-:W-:Y:S02]  /*877d0*/  ISETP.GE.AND P5, PT, R20, c[0x0][0x17c], PT ;  /* 0x00005f0014007a0c */ /* 0x000fe40003fa6270 */
[----:B------:R-:W-:Y:S01]  /*877e0*/  IADD3 R20, R0, c[0x0][0x198], RZ ;  /* 0x0000660000147a10 */ /* 0x000fe20007ffe0ff */
[----:B------:R0:W-:Y:S01]  /*877f0*/  @P4 STG.E.U16 [R16.64], R23 ;  /* 0x0000001710004986 */ /* 0x0001e2000c101506 */
[----:B------:R-:W-:-:S03]  /*87800*/  ISETP.GE.AND P2, PT, R21, c[0x0][0x17c], PT ;  /* 0x00005f0015007a0c */ /* 0x000fc60003f46270 */
[----:B-1----:R-:W-:Y:S01]  /*87810*/  IMAD.WIDE R18, R20, 0x2, R6 ;  /* 0x0000000214127825 */ /* 0x002fe200078e0206 */
[----:B------:R-:W-:-:S03]  /*87820*/  ISETP.LT.AND P3, PT, R26, c[0x0][0x178], !P3 ;  /* 0x00005e001a007a0c */ /* 0x000fc60005f61270 */
[----:B0-----:R-:W-:Y:S01]  /*87830*/  IMAD.WIDE R16, R0, 0x2, R4 ;  /* 0x0000000200107825 */ /* 0x001fe200078e0204 */
[----:B------:R-:W-:-:S04]  /*87840*/  PRMT R0, R23, 0x7632, R0 ;  /* 0x0000763217007816 */ /* 0x000fc80000000000 */
[----:B------:R0:W-:Y:S01]  /*87850*/  @P6 STG.E.U16 [R16.64], R22 ;  /* 0x0000001610006986 */ /* 0x0001e2000c101506 */
[----:B------:R-:W-:Y:S02]  /*87860*/  ISETP.LT.AND P6, PT, R27, c[0x0][0x178], !P2 ;  /* 0x00005e001b007a0c */ /* 0x000fe400057c1270 */
[----:B------:R-:W-:Y:S01]  /*87870*/  ISETP.LT.AND P2, PT, R26, c[0x0][0x178], !P2 ;  /* 0x00005e001a007a0c */ /* 0x000fe20005741270 */
[----:B------:R1:W-:Y:S01]  /*87880*/  @P0 STG.E.U16 [R18.64], R0 ;  /* 0x0000000012000986 */ /* 0x0003e2000c101506 */
[----:B------:R-:W-:-:S04]  /*87890*/  IADD3 R3, R28, 0x9, RZ ;  /* 0x000000091c037810 */ /* 0x000fc80007ffe0ff */
[----:B------:R-:W-:Y:S02]  /*878a0*/  ISETP.GE.AND P4, PT, R3, c[0x0][0x17c], PT ;  /* 0x00005f0003007a0c */ /* 0x000fe40003f86270 */
[----:B------:R-:W-:Y:S01]  /*878b0*/  PRMT R3, R22, 0x7632, R3 ;  /* 0x0000763216037816 */ /* 0x000fe20000000003 */
[C---:B0-----:R-:W-:Y:S01]  /*878c0*/  IMAD.WIDE R16, R20.reuse, 0x2, R4 ;  /* 0x0000000214107825 */ /* 0x041fe200078e0204 */
[----:B-1----:R-:W-:-:S04]  /*878d0*/  IADD3 R0, R20, c[0x0][0x198], RZ ;  /* 0x0000660014007a10 */ /* 0x002fc80007ffe0ff */
[----:B------:R0:W-:Y:S01]  /*878e0*/  @P3 STG.E.U16 [R16.64], R3 ;  /* 0x0000000310003986 */ /* 0x0001e2000c101506 */
[----:B------:R-:W-:-:S04]  /*878f0*/  IMAD.WIDE R18, R0, 0x2, R6 ;  /* 0x0000000200127825 */ /* 0x000fc800078e0206 */
[C---:B------:R-:W-:Y:S01]  /*87900*/  IMAD.WIDE R20, R0.reuse, 0x2, R4 ;  /* 0x0000000200147825 */ /* 0x040fe200078e0204 */
[----:B---3--:R1:W-:Y:S04]  /*87910*/  @P6 STG.E.U16 [R18.64], R15 ;  /* 0x0000000f12006986 */ /* 0x0083e8000c101506 */
[----:B------:R-:W-:Y:S01]  /*87920*/  @P2 STG.E.U16 [R20.64], R25 ;  /* 0x0000001914002986 */ /* 0x000fe2000c101506 */
[----:B------:R-:W-:Y:S02]  /*87930*/  ISETP.LT.AND P2, PT, R27, c[0x0][0x178], !P1 ;  /* 0x00005e001b007a0c */ /* 0x000fe40004f41270 */
[----:B0-----:R-:W-:Y:S02]  /*87940*/  PRMT R3, R15, 0x7632, R3 ;  /* 0x000076320f037816 */ /* 0x001fe40000000003 */
[----:B-1----:R-:W-:Y:S01]  /*87950*/  IADD3 R18, R0, c[0x0][0x198], RZ ;  /* 0x0000660000127a10 */ /* 0x002fe20007ffe0ff */
[----:B------:R-:W3:Y:S04]  /*87960*/  LDL.LU R15, [R1+0xa0] ;  /* 0x0000a000010f7983 */ /* 0x000ee80000300800 */
[----:B------:R-:W-:-:S05]  /*87970*/  IMAD.WIDE R16, R18, 0x2, R6 ;  /* 0x0000000212107825 */ /* 0x000fca00078e0206 */
[----:B------:R0:W-:Y:S04]  /*87980*/  @P2 STG.E.U16 [R16.64], R3 ;  /* 0x0000000310002986 */ /* 0x0001e8000c101506 */
[----:B0-----:R-:W4:Y:S04]  /*87990*/  LDL.LU R16, [R1+0x1f0] ;  /* 0x0001f00001107983 */ /* 0x001f280000300800 */
[----:B------:R-:W3:Y:S01]  /*879a0*/  LDL.LU R17, [R1+0x60] ;  /* 0x0000600001117983 */ /* 0x000ee20000300800 */
[----:B------:R-:W-:Y:S02]  /*879b0*/  ISETP.LT.AND P1, PT, R26, c[0x0][0x178], !P1 ;  /* 0x00005e001a007a0c */ /* 0x000fe40004f21270 */
[----:B------:R-:W-:-:S02]  /*879c0*/  ISETP.LT.AND P6, PT, R27, c[0x0][0x178], !P5 ;  /* 0x00005e001b007a0c */ /* 0x000fc40006fc1270 */
[C---:B------:R-:W-:Y:S01]  /*879d0*/  IADD3 R0, R18.reuse, c[0x0][0x198], RZ ;  /* 0x0000660012007a10 */ /* 0x040fe20007ffe0ff */
[----:B------:R-:W-:Y:S01]  /*879e0*/  IMAD.WIDE R18, R18, 0x2, R4 ;  /* 0x0000000212127825 */ /* 0x000fe200078e0204 */
[----:B------:R-:W-:Y:S02]  /*879f0*/  ISETP.LT.AND P5, PT, R26, c[0x0][0x178], !P5 ;  /* 0x00005e001a007a0c */ /* 0x000fe40006fa1270 */
[----:B--2---:R-:W-:Y:S01]  /*87a00*/  PRMT R24, R25, 0x7632, R24 ;  /* 0x0000763219187816 */ /* 0x004fe20000000018 */
[----:B------:R-:W-:Y:S01]  /*87a10*/  IMAD.WIDE R20, R0, 0x2, R6 ;  /* 0x0000000200147825 */ /* 0x000fe200078e0206 */
[C---:B------:R-:W-:Y:S02]  /*87a20*/  IADD3 R22, R28.reuse, 0xa, RZ ;  /* 0x0000000a1c167810 */ /* 0x040fe40007ffe0ff */
[----:B------:R-:W-:Y:S01]  /*87a30*/  IADD3 R23, R28, 0xb, RZ ;  /* 0x0000000b1c177810 */ /* 0x000fe20007ffe0ff */
[----:B------:R0:W-:Y:S01]  /*87a40*/  @P1 STG.E.U16 [R18.64], R24 ;  /* 0x0000001812001986 */ /* 0x0001e2000c101506 */
[----:B------:R-:W-:-:S02]  /*87a50*/  ISETP.GE.AND P0, PT, R22, c[0x0][0x17c], PT ;  /* 0x00005f0016007a0c */ /* 0x000fc40003f06270 */
[----:B------:R-:W-:Y:S01]  /*87a60*/  ISETP.GE.AND P3, PT, R23, c[0x0][0x17c], PT ;  /* 0x00005f0017007a0c */ /* 0x000fe20003f66270 */
[----:B------:R-:W-:Y:S01]  /*87a70*/  IMAD.WIDE R22, R0, 0x2, R4 ;  /* 0x0000000200167825 */ /* 0x000fe200078e0204 */
[----:B------:R-:W-:Y:S02]  /*87a80*/  IADD3 R25, R28, 0xc, RZ ;  /* 0x0000000c1c197810 */ /* 0x000fe40007ffe0ff */
[----:B0-----:R-:W-:Y:S02]  /*87a90*/  IADD3 R18, R0, c[0x0][0x198], RZ ;  /* 0x0000660000127a10 */ /* 0x001fe40007ffe0ff */
[----:B------:R-:W-:Y:S02]  /*87aa0*/  ISETP.GE.AND P2, PT, R25, c[0x0][0x17c], PT ;  /* 0x00005f0019007a0c */ /* 0x000fe40003f46270 */
[----:B------:R-:W2:Y:S04]  /*87ab0*/  LDL.LU R25, [R1+0x90] ;  /* 0x0000900001197983 */ /* 0x000ea80000300800 */
[----:B----4-:R-:W-:Y:S01]  /*87ac0*/  @P6 STG.E.U16 [R20.64], R16 ;  /* 0x0000001014006986 */ /* 0x010fe2000c101506 */
[----:B------:R-:W-:-:S02]  /*87ad0*/  ISETP.LT.AND P6, PT, R27, c[0x0][0x178], !P4 ;  /* 0x00005e001b007a0c */ /* 0x000fc400067c1270 */
[----:B------:R-:W-:Y:S01]  /*87ae0*/  ISETP.LT.AND P4, PT, R26, c[0x0][0x178], !P4 ;  /* 0x00005e001a007a0c */ /* 0x000fe20006781270 */
[----:B---3--:R0:W-:Y:S01]  /*87af0*/  @P5 STG.E.U16 [R22.64], R17 ;  /* 0x0000001116005986 */ /* 0x0081e2000c101506 */
[----:B------:R-:W-:Y:S02]  /*87b00*/  PRMT R3, R16, 0x7632, R3 ;  /* 0x0000763210037816 */ /* 0x000fe40000000003 */
[----:B0-----:R-:W-:Y:S01]  /*87b10*/  PRMT R22, R17, 0x7632, R22 ;  /* 0x0000763211167816 */ /* 0x001fe20000000016 */
[C---:B------:R-:W-:Y:S01]  /*87b20*/  IMAD.WIDE R16, R18.reuse, 0x2, R6 ;  /* 0x0000000212107825 */ /* 0x040fe200078e0206 */
[----:B------:R-:W-:-:S03]  /*87b30*/  IADD3 R23, R18, c[0x0][0x198], RZ ;  /* 0x0000660012177a10 */ /* 0x000fc60007ffe0ff */
[----:B------:R-:W-:Y:S02]  /*87b40*/  IMAD.WIDE R18, R18, 0x2, R4 ;  /* 0x0000000212127825 */ /* 0x000fe400078e0204 */
[----:B------:R-:W-:Y:S04]  /*87b50*/  @P6 STG.E.U16 [R16.64], R3 ;  /* 0x0000000310006986 */ /* 0x000fe8000c101506 */
[----:B------:R0:W-:Y:S04]  /*87b60*/  @P4 STG.E.U16 [R18.64], R22 ;  /* 0x0000001612004986 */ /* 0x0001e8000c101506 */
[----:B0-----:R-:W3:Y:S01]  /*87b70*/  LDL.LU R19, [R1+0x200] ;  /* 0x0002000001137983 */ /* 0x001ee20000300800 */
[----:B------:R-:W-:-:S02]  /*87b80*/  ISETP.LT.AND P5, PT, R27, c[0x0][0x178], !P0 ;  /* 0x00005e001b007a0c */ /* 0x000fc400047a1270 */
[C---:B------:R-:W-:Y:S02]  /*87b90*/  IADD3 R20, R28.reuse, 0xd, RZ ;  /* 0x0000000d1c147810 */ /* 0x040fe40007ffe0ff */
[----:B------:R-:W-:Y:S02]  /*87ba0*/  IADD3 R0, R28, 0xe, RZ ;  /* 0x0000000e1c007810 */ /* 0x000fe40007ffe0ff */
[----:B------:R-:W-:Y:S01]  /*87bb0*/  ISETP.GE.AND P1, PT, R20, c[0x0][0x17c], PT ;  /* 0x00005f0014007a0c */ /* 0x000fe20003f26270 */
[C---:B------:R-:W-:Y:S01]  /*87bc0*/  IMAD.WIDE R20, R23.reuse, 0x2, R6 ;  /* 0x0000000217147825 */ /* 0x040fe200078e0206 */
[----:B------:R-:W-:Y:S02]  /*87bd0*/  ISETP.GE.AND P6, PT, R0, c[0x0][0x17c], PT ;  /* 0x00005f0000007a0c */ /* 0x000fe40003fc6270 */
[----:B------:R-:W-:Y:S01]  /*87be0*/  IADD3 R0, R28, 0xf, RZ ;  /* 0x0000000f1c007810 */ /* 0x000fe20007ffe0ff */
[----:B------:R-:W-:Y:S01]  /*87bf0*/  IMAD.WIDE R16, R23, 0x2, R4 ;  /* 0x0000000217107825 */ /* 0x000fe200078e0204 */
[----:B------:R-:W-:-:S02]  /*87c00*/  ISETP.LT.AND P0, PT, R26, c[0x0][0x178], !P0 ;  /* 0x00005e001a007a0c */ /* 0x000fc40004701270 */
[----:B------:R-:W-:Y:S01]  /*87c10*/  ISETP.LT.AND P4, PT, R27, c[0x0][0x178], !P3 ;  /* 0x00005e001b007a0c */ /* 0x000fe20005f81270 */
[----:B---3--:R0:W-:Y:S01]  /*87c20*/  @P5 STG.E.U16 [R20.64], R19 ;  /* 0x0000001314005986 */ /* 0x0081e2000c101506 */
[----:B------:R-:W-:Y:S02]  /*87c30*/  ISETP.GE.AND P5, PT, R0, c[0x0][0x17c], PT ;  /* 0x00005f0000007a0c */ /* 0x000fe40003fa6270 */
[----:B------:R-:W-:Y:S02]  /*87c40*/  IADD3 R0, R23, c[0x0][0x198], RZ ;  /* 0x0000660017007a10 */ /* 0x000fe40007ffe0ff */
[----:B------:R-:W3:Y:S05]  /*87c50*/  LDL.LU R23, [R1+0x210] ;  /* 0x0002100001177983 */ /* 0x000eea0000300800 */
[----:B------:R1:W-:Y:S01]  /*87c60*/  @P0 STG.E.U16 [R16.64], R15 ;  /* 0x0000000f10000986 */ /* 0x0003e2000c101506 */
[----:B0-----:R-:W-:-:S03]  /*87c70*/  PRMT R20, R15, 0x7632, R20 ;  /* 0x000076320f147816 */ /* 0x001fc60000000014 */
[----:B-1----:R-:W4:Y:S04]  /*87c80*/  LDL.LU R15, [R1+0x2b0] ;  /* 0x0002b000010f7983 */ /* 0x002f280000300800 */
[----:B------:R-:W4:Y:S01]  /*87c90*/  LDL.LU R22, [R1+0xb0] ;  /* 0x0000b00001167983 */ /* 0x000f220000300800 */
[----:B------:R-:W-:Y:S02]  /*87ca0*/  ISETP.LT.AND P3, PT, R26, c[0x0][0x178], !P3 ;  /* 0x00005e001a007a0c */ /* 0x000fe40005f61270 */
[----:B------:R-:W-:Y:S01]  /*87cb0*/  PRMT R3, R19, 0x7632, R3 ;  /* 0x0000763213037816 */ /* 0x000fe20000000003 */
[----:B------:R-:W-:Y:S01]  /*87cc0*/  IMAD.WIDE R18, R0, 0x2, R6 ;  /* 0x0000000200127825 */ /* 0x000fe200078e0206 */
[C---:B------:R-:W-:Y:S02]  /*87cd0*/  ISETP.LT.AND P0, PT, R27.reuse, c[0x0][0x178], !P2 ;  /* 0x00005e001b007a0c */ /* 0x040fe40005701270 */
[----:B------:R-:W-:Y:S01]  /*87ce0*/  ISETP.LT.AND P2, PT, R26, c[0x0][0x178], !P2 ;  /* 0x00005e001a007a0c */ /* 0x000fe20005741270 */
[C---:B------:R-:W-:Y:S01]  /*87cf0*/  IMAD.WIDE R16, R0.reuse, 0x2, R4 ;  /* 0x0000000200107825 */ /* 0x040fe200078e0204 */
[----:B------:R-:W-:Y:S01]  /*87d00*/  IADD3 R0, R0, c[0x0][0x198], RZ ;  /* 0x0000660000007a10 */ /* 0x000fe20007ffe0ff */
[----:B------:R0:W-:Y:S04]  /*87d10*/  @P4 STG.E.U16 [R18.64], R3 ;  /* 0x0000000312004986 */ /* 0x0001e8000c101506 */
[----:B------:R1:W-:Y:S01]  /*87d20*/  @P3 STG.E.U16 [R16.64], R20 ;  /* 0x0000001410003986 */ /* 0x0003e2000c101506 */
[----:B------:R-:W-:-:S02]  /*87d30*/  ISETP.LT.AND P3, PT, R27, c[0x0][0x178], !P1 ;  /* 0x00005e001b007a0c */ /* 0x000fc40004f61270 */
[----:B------:R-:W-:Y:S01]  /*87d40*/  ISETP.LT.AND P1, PT, R26, c[0x0][0x178], !P1 ;  /* 0x00005e001a007a0c */ /* 0x000fe20004f21270 */
[----:B0-----:R-:W-:-:S04]  /*87d50*/  IMAD.WIDE R18, R0, 0x2, R4 ;  /* 0x0000000200127825 */ /* 0x001fc800078e0204 */
[C---:B-1----:R-:W-:Y:S01]  /*87d60*/  IMAD.WIDE R16, R0.reuse, 0x2, R6 ;  /* 0x0000000200107825 */ /* 0x042fe200078e0206 */
[----:B------:R-:W-:Y:S02]  /*87d70*/  IADD3 R0, R0, c[0x0][0x198], RZ ;  /* 0x0000660000007a10 */ /* 0x000fe40007ffe0ff */
[----:B------:R-:W-:Y:S02]  /*87d80*/  IADD3 R3, R28, 0x11, RZ ;  /* 0x000000111c037810 */ /* 0x000fe40007ffe0ff */
[----:B---3--:R0:W-:Y:S01]  /*87d90*/  @P0 STG.E.U16 [R16.64], R23 ;  /* 0x0000001710000986 */ /* 0x0081e2000c101506 */
[----:B------:R-:W-:-:S03]  /*87da0*/  PRMT R20, R23, 0x7632, R20 ;  /* 0x0000763217147816 */ /* 0x000fc60000000014 */
[----:B--2---:R1:W-:Y:S01]  /*87db0*/  @P2 STG.E.U16 [R18.64], R25 ;  /* 0x0000001912002986 */ /* 0x0043e2000c101506 */
[----:B------:R-:W-:Y:S02]  /*87dc0*/  ISETP.LT.AND P2, PT, R27, c[0x0][0x178], !P6 ;  /* 0x00005e001b007a0c */ /* 0x000fe40007741270 */
[----:B------:R-:W-:Y:S02]  /*87dd0*/  ISETP.GE.AND P0, PT, R3, c[0x0][0x17c], PT ;  /* 0x00005f0003007a0c */ /* 0x000fe40003f06270 */
[----:B------:R-:W-:Y:S01]  /*87de0*/  PRMT R3, R25, 0x7632, R3 ;  /* 0x0000763219037816 */ /* 0x000fe20000000003 */
[----:B0-----:R-:W-:-:S04]  /*87df0*/  IMAD.WIDE R16, R0, 0x2, R6 ;  /* 0x0000000200107825 */ /* 0x001fc800078e0206 */
[C---:B-1----:R-:W-:Y:S01]  /*87e00*/  IMAD.WIDE R18, R0.reuse, 0x2, R4 ;  /* 0x0000000200127825 */ /* 0x042fe200078e0204 */
[----:B------:R-:W-:Y:S01]  /*87e10*/  IADD3 R0, R0, c[0x0][0x198], RZ ;  /* 0x0000660000007a10 */ /* 0x000fe20007ffe0ff */
[----:B------:R0:W-:Y:S01]  /*87e20*/  @P3 STG.E.U16 [R16.64], R20 ;  /* 0x0000001410003986 */ /* 0x0001e2000c101506 */
[----:B------:R-:W-:-:S03]  /*87e30*/  ISETP.LT.AND P6, PT, R26, c[0x0][0x178], !P6 ;  /* 0x00005e001a007a0c */ /* 0x000fc600077c1270 */
[----:B------:R1:W-:Y:S01]  /*87e40*/  @P1 STG.E.U16 [R18.64], R3 ;  /* 0x0000000312001986 */ /* 0x0003e2000c101506 */
[----:B------:R-:W-:-:S03]  /*87e50*/  ISETP.LT.AND P1, PT, R27, c[0x0][0x178], !P5 ;  /* 0x00005e001b007a0c */ /* 0x000fc60006f21270 */
[----:B------:R-:W2:Y:S01]  /*87e60*/  LDL.LU R25, [R1+0xc0] ;  /* 0x0000c00001197983 */ /* 0x000ea20000300800 */
[----:B0-----:R-:W-:Y:S01]  /*87e70*/  IMAD.WIDE R16, R0, 0x2, R6 ;  /* 0x0000000200107825 */ /* 0x001fe200078e0206 */
[C---:B------:R-:W-:Y:S02]  /*87e80*/  IADD3 R20, R28.reuse, 0x12, RZ ;  /* 0x000000121c147810 */ /* 0x040fe40007ffe0ff */
[----:B-1----:R-:W-:Y:S02]  /*87e90*/  IADD3 R3, R28, 0x13, RZ ;  /* 0x000000131c037810 */ /* 0x002fe40007ffe0ff */
[----:B----4-:R0:W-:Y:S01]  /*87ea0*/  @P2 STG.E.U16 [R16.64], R15 ;  /* 0x0000000f10002986 */ /* 0x0101e2000c101506 */
[----:B------:R-:W-:Y:S02]  /*87eb0*/  ISETP.GE.AND P3, PT, R20, c[0x0][0x17c], PT ;  /* 0x00005f0014007a0c */ /* 0x000fe40003f66270 */
[----:B------:R-:W-:Y:S02]  /*87ec0*/  IADD3 R20, R0, c[0x0][0x198], RZ ;  /* 0x0000660000147a10 */ /* 0x000fe40007ffe0ff */
[----:B------:R-:W-:-:S02]  /*87ed0*/  ISETP.GE.AND P2, PT, R3, c[0x0][0x17c], PT ;  /* 0x00005f0003007a0c */ /* 0x000fc40003f46270 */
[----:B------:R-:W-:Y:S01]  /*87ee0*/  PRMT R3, R22, 0x7632, R3 ;  /* 0x0000763216037816 */ /* 0x000fe20000000003 */
[----:B0-----:R-:W-:Y:S01]  /*87ef0*/  IMAD.WIDE R16, R0, 0x2, R4 ;  /* 0x0000000200107825 */ /* 0x001fe200078e0204 */
[----:B------:R-:W-:Y:S02]  /*87f00*/  PRMT R0, R15, 0x7632, R0 ;  /* 0x000076320f007816 */ /* 0x000fe40000000000 */
[----:B------:R-:W3:Y:S01]  /*87f10*/  LDL.LU R15, [R1+0xe0] ;  /* 0x0000e000010f7983 */ /* 0x000ee20000300800 */
[----:B------:R-:W-:-:S03]  /*87f20*/  IMAD.WIDE R18, R20, 0x2, R6 ;  /* 0x0000000214127825 */ /* 0x000fc600078e0206 */
[----:B------:R0:W-:Y:S04]  /*87f30*/  @P6 STG.E.U16 [R16.64], R22 ;  /* 0x0000001610006986 */ /* 0x0001e8000c101506 */
[----:B------:R1:W-:Y:S01]  /*87f40*/  @P1 STG.E.U16 [R18.64], R0 ;  /* 0x0000000012001986 */ /* 0x0003e2000c101506 */
[----:B0-----:R-:W-:-:S04]  /*87f50*/  IADD3 R22, R28, 0x14, RZ ;  /* 0x000000141c167810 */ /* 0x001fc80007ffe0ff */
[----:B------:R-:W-:Y:S02]  /*87f60*/  ISETP.GE.AND P1, PT, R22, c[0x0][0x17c], PT ;  /* 0x00005f0016007a0c */ /* 0x000fe40003f26270 */
[----:B------:R-:W4:Y:S01]  /*87f70*/  LDL.LU R22, [R1+0x2c0] ;  /* 0x0002c00001167983 */ /* 0x000f220000300800 */
[----:B------:R-:W-:-:S04]  /*87f80*/  IADD3 R21, R28, 0x10, RZ ;  /* 0x000000101c157810 */ /* 0x000fc80007ffe0ff */
[----:B------:R-:W-:Y:S02]  /*87f90*/  ISETP.GE.AND P4, PT, R21, c[0x0][0x17c], PT ;  /* 0x00005f0015007a0c */ /* 0x000fe40003f86270 */
[C---:B------:R-:W-:Y:S02]  /*87fa0*/  ISETP.LT.AND P5, PT, R26.reuse, c[0x0][0x178], !P5 ;  /* 0x00005e001a007a0c */ /* 0x040fe40006fa1270 */
[----:B------:R-:W-:Y:S02]  /*87fb0*/  ISETP.LT.AND P6, PT, R27, c[0x0][0x178], !P4 ;  /* 0x00005e001b007a0c */ /* 0x000fe400067c1270 */
[----:B------:R-:W-:Y:S02]  /*87fc0*/  ISETP.LT.AND P4, PT, R26, c[0x0][0x178], !P4 ;  /* 0x00005e001a007a0c */ /* 0x000fe40006781270 */
[C---:B-1----:R-:W-:Y:S01]  /*87fd0*/  IADD3 R0, R20.reuse, c[0x0][0x198], RZ ;  /* 0x0000660014007a10 */ /* 0x042fe20007ffe0ff */
[----:B------:R-:W-:-:S04]  /*87fe0*/  IMAD.WIDE R16, R20, 0x2, R4 ;  /* 0x0000000214107825 */ /* 0x000fc800078e0204 */
[----:B------:R-:W-:-:S04]  /*87ff0*/  IMAD.WIDE R18, R0, 0x2, R6 ;  /* 0x0000000200127825 */ /* 0x000fc800078e0206 */
[----:B------:R-:W-:Y:S01]  /*88000*/  IMAD.WIDE R20, R0, 0x2, R4 ;  /* 0x0000000200147825 */ /* 0x000fe200078e0204 */
[----:B------:R0:W-:Y:S04]  /*88010*/  @P5 STG.E.U16 [R16.64], R3 ;  /* 0x0000000310005986 */ /* 0x0001e8000c101506 */
[----:B----4-:R1:W-:Y:S04]  /*88020*/  @P6 STG.E.U16 [R18.64], R22 ;  /* 0x0000001612006986 */ /* 0x0103e8000c101506 */
[----:B--2---:R-:W-:Y:S01]  /*88030*/  @P4 STG.E.U16 [R20.64], R25 ;  /* 0x0000001914004986 */ /* 0x004fe2000c101506 */
[----:B------:R-:W-:-:S02]  /*88040*/  ISETP.LT.AND P4, PT, R27, c[0x0][0x178], !P0 ;  /* 0x00005e001b007a0c */ /* 0x000fc40004781270 */
[----:B0-----:R-:W-:Y:S02]  /*88050*/  PRMT R3, R22, 0x7632, R3 ;  /* 0x0000763216037816 */ /* 0x001fe40000000003 */
[----:B-1----:R-:W-:-:S05]  /*88060*/  IADD3 R18, R0, c[0x0][0x198], RZ ;  /* 0x0000660000127a10 */ /* 0x002fca0007ffe0ff */
[----:B------:R-:W-:-:S05]  /*88070*/  IMAD.WIDE R16, R18, 0x2, R6 ;  /* 0x0000000212107825 */ /* 0x000fca00078e0206 */
[----:B------:R0:W-:Y:S04]  /*88080*/  @P4 STG.E.U16 [R16.64], R3 ;  /* 0x0000000310004986 */ /* 0x0001e8000c101506 */
[----:B0-----:R-:W2:Y:S01]  /*88090*/  LDL.LU R17, [R1+0x2d0] ;  /* 0x0002d00001117983 */ /* 0x001ea20000300800 */
[----:B------:R-:W-:Y:S02]  /*880a0*/  ISETP.LT.AND P0, PT, R26, c[0x0][0x178], !P0 ;  /* 0x00005e001a007a0c */ /* 0x000fe40004701270 */
[----:B------:R-:W-:Y:S02]  /*880b0*/  ISETP.LT.AND P6, PT, R27, c[0x0][0x178], !P3 ;  /* 0x00005e001b007a0c */ /* 0x000fe40005fc1270 */
[C---:B------:R-:W-:Y:S01]  /*880c0*/  IADD3 R0, R18.reuse, c[0x0][0x198], RZ ;  /* 0x0000660012007a10 */ /* 0x040fe20007ffe0ff */
[----:B------:R-:W-:Y:S01]  /*880d0*/  IMAD.WIDE R18, R18, 0x2, R4 ;  /* 0x0000000212127825 */ /* 0x000fe200078e0204 */
[----:B------:R-:W-:-:S02]  /*880e0*/  PRMT R24, R25, 0x7632, R24 ;  /* 0x0000763219187816 */ /* 0x000fc40000000018 */
[----:B------:R-:W-:Y:S01]  /*880f0*/  ISETP.LT.AND P3, PT, R26, c[0x0][0x178], !P3 ;  /* 0x00005e001a007a0c */ /* 0x000fe20005f61270 */
[----:B------:R-:W-:Y:S01]  /*88100*/  IMAD.WIDE R20, R0, 0x2, R6 ;  /* 0x0000000200147825 */ /* 0x000fe200078e0206 */
[----:B------:R-:W-:-:S03]  /*88110*/  IADD3 R23, R28, 0x15, RZ ;  /* 0x000000151c177810 */ /* 0x000fc60007ffe0ff */
[----:B------:R0:W-:Y:S01]  /*88120*/  @P0 STG.E.U16 [R18.64], R24 ;  /* 0x0000001812000986 */ /* 0x0001e2000c101506 */
[----:B------:R-:W-:Y:S01]  /*88130*/  ISETP.GE.AND P5, PT, R23, c[0x0][0x17c], PT ;  /* 0x00005f0017007a0c */ /* 0x000fe20003fa6270 */
[----:B------:R-:W-:Y:S01]  /*88140*/  IMAD.WIDE R22, R0, 0x2, R4 ;  /* 0x0000000200167825 */ /* 0x000fe200078e0204 */
[----:B------:R-:W-:Y:S02]  /*88150*/  IADD3 R25, R28, 0x16, RZ ;  /* 0x000000161c197810 */ /* 0x000fe40007ffe0ff */
[----:B0-----:R-:W-:Y:S02]  /*88160*/  IADD3 R18, R0, c[0x0][0x198], RZ ;  /* 0x0000660000127a10 */ /* 0x001fe40007ffe0ff */
[----:B------:R-:W-:Y:S02]  /*88170*/  ISETP.GE.AND P4, PT, R25, c[0x0][0x17c], PT ;  /* 0x00005f0019007a0c */ /* 0x000fe40003f86270 */
[----:B------:R-:W4:Y:S04]  /*88180*/  LDL.LU R25, [R1+0x370] ;  /* 0x0003700001197983 */ /* 0x000f280000300800 */
[----:B--2---:R0:W-:Y:S01]  /*88190*/  @P6 STG.E.U16 [R20.64], R17 ;  /* 0x0000001114006986 */ /* 0x0041e2000c101506 */
[----:B------:R-:W-:-:S02]  /*881a0*/  ISETP.LT.AND P6, PT, R27, c[0x0][0x178], !P2 ;  /* 0x00005e001b007a0c */ /* 0x000fc400057c1270 */
[----:B------:R-:W-:Y:S01]  /*881b0*/  ISETP.LT.AND P2, PT, R26, c[0x0][0x178], !P2 ;  /* 0x00005e001a007a0c */ /* 0x000fe20005741270 */
[----:B---3--:R1:W-:Y:S01]  /*881c0*/  @P3 STG.E.U16 [R22.64], R15 ;  /* 0x0000000f16003986 */ /* 0x0083e2000c101506 */
[----:B------:R-:W-:Y:S01]  /*881d0*/  PRMT R3, R17, 0x7632, R3 ;  /* 0x0000763211037816 */ /* 0x000fe20000000003 */
[C---:B0-----:R-:W-:Y:S01]  /*881e0*/  IMAD.WIDE R16, R18.reuse, 0x2, R6 ;  /* 0x0000000212107825 */ /* 0x041fe200078e0206 */
[----:B-1----:R-:W-:-:S03]  /*881f0*/  IADD3 R23, R18, c[0x0][0x198], RZ ;  /* 0x0000660012177a10 */ /* 0x002fc60007ffe0ff */
[----:B------:R-:W-:Y:S01]  /*88200*/  IMAD.WIDE R18, R18, 0x2, R4 ;  /* 0x0000000212127825 */ /* 0x000fe200078e0204 */
[----:B------:R-:W-:-:S03]  /*88210*/  PRMT R22, R15, 0x7632, R22 ;  /* 0x000076320f167816 */ /* 0x000fc60000000016 */
[----:B------:R-:W-:Y:S04]  /*88220*/  @P6 STG.E.U16 [R16.64], R3 ;  /* 0x0000000310006986 */ /* 0x000fe8000c101506 */
[----:B------:R-:W2:Y:S04]  /*88230*/  LDL.LU R15, [R1+0xf0] ;  /* 0x0000f000010f7983 */ /* 0x000ea80000300800 */
[----:B------:R0:W-:Y:S04]  /*88240*/  @P2 STG.E.U16 [R18.64], R22 ;  /* 0x0000001612002986 */ /* 0x0001e8000c101506 */
[----:B0-----:R-:W3:Y:S04]  /*88250*/  LDL.LU R18, [R1+0x2e0] ;  /* 0x0002e00001127983 */ /* 0x001ee80000300800 */
[----:B------:R-:W2:Y:S01]  /*88260*/  LDL.LU R19, [R1+0xd0] ;  /* 0x0000d00001137983 */ /* 0x000ea20000300800 */
[----:B------:R-:W-:-:S02]  /*88270*/  ISETP.LT.AND P3, PT, R27, c[0x0][0x178], !P1 ;  /* 0x00005e001b007a0c */ /* 0x000fc40004f61270 */
[C---:B------:R-:W-:Y:S02]  /*88280*/  IADD3 R20, R28.reuse, 0x17, RZ ;  /* 0x000000171c147810 */ /* 0x040fe40007ffe0ff */
[----:B------:R-:W-:Y:S02]  /*88290*/  IADD3 R0, R28, 0x18, RZ ;  /* 0x000000181c007810 */ /* 0x000fe40007ffe0ff */
[----:B------:R-:W-:Y:S02]  /*882a0*/  ISETP.LT.AND P1, PT, R26, c[0x0][0x178], !P1 ;  /* 0x00005e001a007a0c */ /* 0x000fe40004f21270 */
        /* <DEDUP_REMOVED lines=10> */
[----:B------:R-:W3:Y:S01]  /*88350*/  LDL.LU R23, [R1+0x380] ;  /* 0x0003800001177983 */ /* 0x000ee20000300800 */
[----:B------:R-:W-:-:S03]  /*88360*/  PRMT R3, R18, 0x7632, R3 ;  /* 0x0000763212037816 */ /* 0x000fc60000000003 */
[----:B--2---:R1:W-:Y:S01]  /*88370*/  @P1 STG.E.U16 [R16.64], R19 ;  /* 0x0000001310001986 */ /* 0x0043e2000c101506 */
[----:B------:R-:W-:Y:S02]  /*88380*/  ISETP.LT.AND P1, PT, R27, c[0x0][0x178], !P4 ;  /* 0x00005e001b007a0c */ /* 0x000fe40006721270 */
[----:B0-----:R-:W-:Y:S01]  /*88390*/  PRMT R20, R19, 0x7632, R20 ;  /* 0x0000763213147816 */ /* 0x001fe20000000014 */
[----:B------:R-:W2:Y:S01]  /*883a0*/  LDL.LU R22, [R1+0x100] ;  /* 0x0001000001167983 */ /* 0x000ea20000300800 */
[----:B------:R-:W-:Y:S01]  /*883b0*/  ISETP.LT.AND P4, PT, R26, c[0x0][0x178], !P4 ;  /* 0x00005e001a007a0c */ /* 0x000fe20006781270 */
[----:B-1----:R-:W-:-:S04]  /*883c0*/  IMAD.WIDE R18, R0, 0x2, R6 ;  /* 0x0000000200127825 */ /* 0x002fc800078e0206 */
[C-C-:B------:R-:W-:Y:S01]  /*883d0*/  IMAD.WIDE R16, R0.reuse, 0x2, R4.reuse ;  /* 0x0000000200107825 */ /* 0x140fe200078e0204 */
[----:B------:R-:W-:Y:S01]  /*883e0*/  IADD3 R0, R0, c[0x0][0x198], RZ ;  /* 0x0000660000007a10 */ /* 0x000fe20007ffe0ff */
[----:B------:R0:W-:Y:S04]  /*883f0*/  @P2 STG.E.U16 [R18.64], R3 ;  /* 0x0000000312002986 */ /* 0x0001e8000c101506 */
[----:B------:R1:W-:Y:S01]  /*88400*/  @P5 STG.E.U16 [R16.64], R20 ;  /* 0x0000001410005986 */ /* 0x0003e2000c101506 */
[----:B0-----:R-:W-:Y:S01]  /*88410*/  IADD3 R3, R28, 0x1b, RZ ;  /* 0x0000001b1c037810 */ /* 0x001fe20007ffe0ff */
[----:B------:R-:W-:-:S04]  /*88420*/  IMAD.WIDE R18, R0, 0x2, R4 ;  /* 0x0000000200127825 */ /* 0x000fc800078e0204 */
[----:B-1----:R-:W-:Y:S01]  /*88430*/  IMAD.WIDE R16, R0, 0x2, R6 ;  /* 0x0000000200107825 */ /* 0x002fe200078e0206 */
[----:B----4-:R-:W-:-:S04]  /*88440*/  PRMT R20, R25, 0x7632, R20 ;  /* 0x0000763219147816 */ /* 0x010fc80000000014 */
[----:B------:R0:W-:Y:S01]  /*88450*/  @P1 STG.E.U16 [R16.64], R25 ;  /* 0x0000001910001986 */ /* 0x0001e2000c101506 */
[----:B------:R-:W-:Y:S02]  /*88460*/  ISETP.GE.AND P1, PT, R3, c[0x0][0x17c], PT ;  /* 0x00005f0003007a0c */ /* 0x000fe40003f26270 */
[----:B------:R-:W-:Y:S01]  /*88470*/  PRMT R3, R15, 0x7632, R3 ;  /* 0x000076320f037816 */ /* 0x000fe20000000003 */
[----:B------:R1:W-:Y:S04]  /*88480*/  @P4 STG.E.U16 [R18.64], R15 ;  /* 0x0000000f12004986 */ /* 0x0003e8000c101506 */
[----:B0-----:R-:W4:Y:S04]  /*88490*/  LDL.LU R25, [R1+0x390] ;  /* 0x0003900001197983 */ /* 0x001f280000300800 */
[----:B-1----:R-:W4:Y:S01]  /*884a0*/  LDL.LU R15, [R1+0x120] ;  /* 0x00012000010f7983 */ /* 0x002f220000300800 */
        /* <DEDUP_REMOVED lines=15> */
[----:B------:R-:W-:Y:S02]  /*885a0*/  IADD3 R20, R0, c[0x0][0x198], RZ ;  /* 0x0000660000147a10 */ /* 0x000fe40007ffe0ff */
[----:B------:R-:W-:-:S03]  /*885b0*/  ISETP.GE.AND P2, PT, R21, c[0x0][0x17c], PT ;  /* 0x00005f0015007a0c */ /* 0x000fc60003f46270 */
[----:B-1----:R-:W-:Y:S01]  /*885c0*/  IMAD.WIDE R18, R20, 0x2, R6 ;  /* 0x0000000214127825 */ /* 0x002fe200078e0206 */
[----:B------:R-:W-:Y:S02]  /*885d0*/  ISETP.LT.AND P3, PT, R26, c[0x0][0x178], !P3 ;  /* 0x00005e001a007a0c */ /* 0x000fe40005f61270 */
[----:B------:R-:W-:Y:S01]  /*885e0*/  IADD3 R3, R28, 0x1d, RZ ;  /* 0x0000001d1c037810 */ /* 0x000fe20007ffe0ff */
[----:B---3--:R0:W-:Y:S02]  /*885f0*/  @P4 STG.E.U16 [R16.64], R23 ;  /* 0x0000001710004986 */ /* 0x0081e4000c101506 */
[----:B0-----:R-:W-:Y:S01]  /*88600*/  IMAD.WIDE R16, R0, 0x2, R4 ;  /* 0x0000000200107825 */ /* 0x001fe200078e0204 */
[----:B------:R-:W-:-:S04]  /*88610*/  PRMT R0, R23, 0x7632, R0 ;  /* 0x0000763217007816 */ /* 0x000fc80000000000 */
[----:B--2---:R0:W-:Y:S01]  /*88620*/  @P6 STG.E.U16 [R16.64], R22 ;  /* 0x0000001610006986 */ /* 0x0041e2000c101506 */
[----:B------:R-:W-:Y:S02]  /*88630*/  ISETP.LT.AND P6, PT, R27, c[0x0][0x178], !P2 ;  /* 0x00005e001b007a0c */ /* 0x000fe400057c1270 */
[----:B------:R-:W-:Y:S01]  /*88640*/  ISETP.LT.AND P2, PT, R26, c[0x0][0x178], !P2 ;  /* 0x00005e001a007a0c */ /* 0x000fe20005741270 */
[----:B------:R1:W-:Y:S01]  /*88650*/  @P0 STG.E.U16 [R18.64], R0 ;  /* 0x0000000012000986 */ /* 0x0003e2000c101506 */
[----:B------:R-:W-:Y:S02]  /*88660*/  ISETP.GE.AND P4, PT, R3, c[0x0][0x17c], PT ;  /* 0x00005f0003007a0c */ /* 0x000fe40003f86270 */
[----:B------:R-:W-:Y:S01]  /*88670*/  PRMT R3, R22, 0x7632, R3 ;  /* 0x0000763216037816 */ /* 0x000fe20000000003 */
[C---:B0-----:R-:W-:Y:S01]  /*88680*/  IMAD.WIDE R16, R20.reuse, 0x2, R4 ;  /* 0x0000000214107825 */ /* 0x041fe200078e0204 */
[----:B-1----:R-:W-:-:S04]  /*88690*/  IADD3 R0, R20, c[0x0][0x198], RZ ;  /* 0x0000660014007a10 */ /* 0x002fc80007ffe0ff */
[----:B------:R0:W-:Y:S01]  /*886a0*/  @P3 STG.E.U16 [R16.64], R3 ;  /* 0x0000000310003986 */ /* 0x0001e2000c101506 */
[----:B------:R-:W-:-:S04]  /*886b0*/  IMAD.WIDE R18, R0, 0x2, R6 ;  /* 0x0000000200127825 */ /* 0x000fc800078e0206 */
[C---:B------:R-:W-:Y:S01]  /*886c0*/  IMAD.WIDE R20, R0.reuse, 0x2, R4 ;  /* 0x0000000200147825 */ /* 0x040fe200078e0204 */
[----:B----4-:R1:W-:Y:S04]  /*886d0*/  @P6 STG.E.U16 [R18.64], R25 ;  /* 0x0000001912006986 */ /* 0x0103e8000c101506 */
[----:B------:R2:W-:Y:S01]  /*886e0*/  @P2 STG.E.U16 [R20.64], R15 ;  /* 0x0000000f14002986 */ /* 0x0005e2000c101506 */
[----:B------:R-:W-:Y:S02]  /*886f0*/  ISETP.LT.AND P2, PT, R27, c[0x0][0x178], !P1 ;  /* 0x00005e001b007a0c */ /* 0x000fe40004f41270 */
[----:B0-----:R-:W-:Y:S02]  /*88700*/  PRMT R3, R25, 0x7632, R3 ;  /* 0x0000763219037816 */ /* 0x001fe40000000003 */
[----:B-1----:R-:W-:-:S05]  /*88710*/  IADD3 R18, R0, c[0x0][0x198], RZ ;  /* 0x0000660000127a10 */ /* 0x002fca0007ffe0ff */
[----:B------:R-:W-:Y:S01]  /*88720*/  IMAD.WIDE R16, R18, 0x2, R6 ;  /* 0x0000000212107825 */ /* 0x000fe200078e0206 */
[----:B------:R-:W-:Y:S02]  /*88730*/  PRMT R24, R15, 0x7632, R24 ;  /* 0x000076320f187816 */ /* 0x000fe40000000018 */
[----:B--2---:R-:W2:Y:S04]  /*88740*/  LDL.LU R15, [R1] ;  /* 0x00000000010f7983 */ /* 0x004ea80000300800 */
[----:B------:R0:W-:Y:S04]  /*88750*/  @P2 STG.E.U16 [R16.64], R3 ;  /* 0x0000000310002986 */ /* 0x0001e8000c101506 */
[----:B0-----:R-:W3:Y:S04]  /*88760*/  LDL.LU R16, [R1+0x3a0] ;  /* 0x0003a00001107983 */ /* 0x001ee80000300800 */
[----:B------:R-:W4:Y:S01]  /*88770*/  LDL.LU R17, [R1+0x110] ;  /* 0x0001100001117983 */ /* 0x000f220000300800 */
[----:B------:R-:W-:-:S02]  /*88780*/  ISETP.LT.AND P1, PT, R26, c[0x0][0x178], !P1 ;  /* 0x00005e001a007a0c */ /* 0x000fc40004f21270 */
[----:B------:R-:W-:Y:S02]  /*88790*/  ISETP.LT.AND P6, PT, R27, c[0x0][0x178], !P5 ;  /* 0x00005e001b007a0c */ /* 0x000fe40006fc1270 */
[C---:B------:R-:W-:Y:S01]  /*887a0*/  IADD3 R0, R18.reuse, c[0x0][0x198], RZ ;  /* 0x0000660012007a10 */ /* 0x040fe20007ffe0ff */
[----:B------:R-:W-:Y:S01]  /*887b0*/  IMAD.WIDE R18, R18, 0x2, R4 ;  /* 0x0000000212127825 */ /* 0x000fe200078e0204 */
[----:B------:R-:W-:-:S03]  /*887c0*/  ISETP.LT.AND P5, PT, R26, c[0x0][0x178], !P5 ;  /* 0x00005e001a007a0c */ /* 0x000fc60006fa1270 */
[----:B------:R-:W-:Y:S01]  /*887d0*/  IMAD.WIDE R20, R0, 0x2, R6 ;  /* 0x0000000200147825 */ /* 0x000fe200078e0206 */
[C---:B------:R-:W-:Y:S02]  /*887e0*/  IADD3 R22, R28.reuse, 0x1e, RZ ;  /* 0x0000001e1c167810 */ /* 0x040fe40007ffe0ff */
[----:B------:R-:W-:Y:S01]  /*887f0*/  IADD3 R23, R28, 0x1f, RZ ;  /* 0x0000001f1c177810 */ /* 0x000fe20007ffe0ff */
[----:B------:R0:W-:Y:S01]  /*88800*/  @P1 STG.E.U16 [R18.64], R24 ;  /* 0x0000001812001986 */ /* 0x0001e2000c101506 */
[----:B------:R-:W-:Y:S02]  /*88810*/  ISETP.GE.AND P0, PT, R22, c[0x0][0x17c], PT ;  /* 0x00005f0016007a0c */ /* 0x000fe40003f06270 */
[----:B------:R-:W-:Y:S01]  /*88820*/  ISETP.GE.AND P3, PT, R23, c[0x0][0x17c], PT ;  /* 0x00005f0017007a0c */ /* 0x000fe20003f66270 */
[----:B------:R-:W-:Y:S01]  /*88830*/  IMAD.WIDE R22, R0, 0x2, R4 ;  /* 0x0000000200167825 */ /* 0x000fe200078e0204 */
[----:B------:R-:W-:Y:S02]  /*88840*/  IADD3 R25, R28, 0x20, RZ ;  /* 0x000000201c197810 */ /* 0x000fe40007ffe0ff */
[----:B0-----:R-:W-:-:S02]  /*88850*/  IADD3 R18, R0, c[0x0][0x198], RZ ;  /* 0x0000660000127a10 */ /* 0x001fc40007ffe0ff */
[----:B------:R-:W-:Y:S02]  /*88860*/  ISETP.GE.AND P2, PT, R25, c[0x0][0x17c], PT ;  /* 0x00005f0019007a0c */ /* 0x000fe40003f46270 */
[----:B------:R-:W2:Y:S04]  /*88870*/  LDL.LU R25, [R1+0x14] ;  /* 0x0000140001197983 */ /* 0x000ea80000300800 */
[----:B---3--:R-:W-:Y:S01]  /*88880*/  @P6 STG.E.U16 [R20.64], R16 ;  /* 0x0000001014006986 */ /* 0x008fe2000c101506 */
[----:B------:R-:W-:Y:S02]  /*88890*/  ISETP.LT.AND P6, PT, R27, c[0x0][0x178], !P4 ;  /* 0x00005e001b007a0c */ /* 0x000fe400067c1270 */
[----:B------:R-:W-:Y:S01]  /*888a0*/  ISETP.LT.AND P4, PT, R26, c[0x0][0x178], !P4 ;  /* 0x00005e001a007a0c */ /* 0x000fe20006781270 */
[----:B----4-:R0:W-:Y:S01]  /*888b0*/  @P5 STG.E.U16 [R22.64], R17 ;  /* 0x0000001116005986 */ /* 0x0101e2000c101506 */
[----:B------:R-:W-:-:S02]  /*888c0*/  PRMT R3, R16, 0x7632, R3 ;  /* 0x0000763210037816 */ /* 0x000fc40000000003 */
        /* <DEDUP_REMOVED lines=21> */
[----:B--2---:R1:W-:Y:S01]  /*88a20*/  @P0 STG.E.U16 [R16.64], R15 ;  /* 0x0000000f10000986 */ /* 0x0043e2000c101506 */
[----:B0-----:R-:W-:-:S03]  /*88a30*/  PRMT R20, R15, 0x7632, R20 ;  /* 0x000076320f147816 */ /* 0x001fc60000000014 */
[----:B-1----:R-:W2:Y:S04]  /*88a40*/  LDL.LU R15, [R1+0x74] ;  /* 0x00007400010f7983 */ /* 0x002ea80000300800 */
        /* <DEDUP_REMOVED lines=18> */
[----:B------:R1:W-:Y:S01]  /*88b70*/  @P2 STG.E.U16 [R18.64], R25 ;  /* 0x0000001912002986 */ /* 0x0003e2000c101506 */
        /* <DEDUP_REMOVED lines=10> */
[----:B------:R-:W3:Y:S01]  /*88c20*/  LDL.LU R25, [R1+0x24] ;  /* 0x0000240001197983 */ /* 0x000ee20000300800 */
[----:B0-----:R-:W-:Y:S01]  /*88c30*/  IMAD.WIDE R16, R0, 0x2, R6 ;  /* 0x0000000200107825 */ /* 0x001fe200078e0206 */
[C---:B------:R-:W-:Y:S02]  /*88c40*/  IADD3 R20, R28.reuse, 0x26, RZ ;  /* 0x000000261c147810 */ /* 0x040fe40007ffe0ff */
[----:B-1----:R-:W-:Y:S02]  /*88c50*/  IADD3 R3, R28, 0x27, RZ ;  /* 0x000000271c037810 */ /* 0x002fe40007ffe0ff */
[----:B--2---:R0:W-:Y:S01]  /*88c60*/  @P2 STG.E.U16 [R16.64], R15 ;  /* 0x0000000f10002986 */ /* 0x0041e2000c101506 */
[----:B------:R-:W-:Y:S02]  /*88c70*/  ISETP.GE.AND P3, PT, R20, c[0x0][0x17c], PT ;  /* 0x00005f0014007a0c */ /* 0x000fe40003f66270 */
[----:B------:R-:W-:Y:S02]  /*88c80*/  IADD3 R20, R0, c[0x0][0x198], RZ ;  /* 0x0000660000147a10 */ /* 0x000fe40007ffe0ff */
[----:B------:R-:W-:-:S02]  /*88c90*/  ISETP.GE.AND P2, PT, R3, c[0x0][0x17c], PT ;  /* 0x00005f0003007a0c */ /* 0x000fc40003f46270 */
[----:B----4-:R-:W-:Y:S01]  /*88ca0*/  PRMT R3, R22, 0x7632, R3 ;  /* 0x0000763216037816 */ /* 0x010fe20000000003 */
[----:B0-----:R-:W-:Y:S01]  /*88cb0*/  IMAD.WIDE R16, R0, 0x2, R4 ;  /* 0x0000000200107825 */ /* 0x001fe200078e0204 */
[----:B------:R-:W-:Y:S02]  /*88cc0*/  PRMT R0, R15, 0x7632, R0 ;  /* 0x000076320f007816 */ /* 0x000fe40000000000 */
[----:B------:R-:W2:Y:S01]  /*88cd0*/  LDL.LU R15, [R1+0x54] ;  /* 0x00005400010f7983 */ /* 0x000ea20000300800 */
        /* <DEDUP_REMOVED lines=15> */
[----:B------:R-:W-:Y:S04]  /*88dd0*/  @P5 STG.E.U16 [R16.64], R3 ;  /* 0x0000000310005986 */ /* 0x000fe8000c101506 */
[----:B----4-:R0:W-:Y:S04]  /*88de0*/  @P6 STG.E.U16 [R18.64], R22 ;  /* 0x0000001612006986 */ /* 0x0101e8000c101506 */
[----:B---3--:R-:W-:Y:S01]  /*88df0*/  @P4 STG.E.U16 [R20.64], R25 ;  /* 0x0000001914004986 */ /* 0x008fe2000c101506 */
[----:B------:R-:W-:-:S02]  /*88e00*/  ISETP.LT.AND P4, PT, R27, c[0x0][0x178], !P0 ;  /* 0x00005e001b007a0c */ /* 0x000fc40004781270 */
[----:B0-----:R-:W-:Y:S02]  /*88e10*/  IADD3 R18, R0, c[0x0][0x198], RZ ;  /* 0x0000660000127a10 */ /* 0x001fe40007ffe0ff */
[----:B------:R-:W-:-:S03]  /*88e20*/  PRMT R0, R22, 0x7632, R0 ;  /* 0x0000763216007816 */ /* 0x000fc60000000000 */
[----:B------:R-:W-:-:S06]  /*88e30*/  IMAD.WIDE R16, R18, 0x2, R6 ;  /* 0x0000000212107825 */ /* 0x000fcc00078e0206 */
[----:B------:R0:W-:Y:S04]  /*88e40*/  @P4 STG.E.U16 [R16.64], R0 ;  /* 0x0000000010004986 */ /* 0x0001e8000c101506 */
[----:B0-----:R-:W3:Y:S01]  /*88e50*/  LDL.LU R17, [R1+0x1e4] ;  /* 0x0001e40001117983 */ /* 0x001ee20000300800 */
[----:B------:R-:W-:Y:S02]  /*88e60*/  ISETP.LT.AND P0, PT, R26, c[0x0][0x178], !P0 ;  /* 0x00005e001a007a0c */ /* 0x000fe40004701270 */
[----:B------:R-:W-:Y:S02]  /*88e70*/  ISETP.LT.AND P6, PT, R27, c[0x0][0x178], !P3 ;  /* 0x00005e001b007a0c */ /* 0x000fe40005fc1270 */
[C---:B------:R-:W-:Y:S01]  /*88e80*/  IADD3 R3, R18.reuse, c[0x0][0x198], RZ ;  /* 0x0000660012037a10 */ /* 0x040fe20007ffe0ff */
[----:B------:R-:W-:Y:S01]  /*88e90*/  IMAD.WIDE R18, R18, 0x2, R4 ;  /* 0x0000000212127825 */ /* 0x000fe200078e0204 */
[----:B------:R-:W-:-:S02]  /*88ea0*/  ISETP.LT.AND P3, PT, R26, c[0x0][0x178], !P3 ;  /* 0x00005e001a007a0c */ /* 0x000fc40005f61270 */
[----:B------:R-:W-:Y:S01]  /*88eb0*/  PRMT R24, R25, 0x7632, R24 ;  /* 0x0000763219187816 */ /* 0x000fe20000000018 */
[----:B------:R-:W-:Y:S01]  /*88ec0*/  IMAD.WIDE R20, R3, 0x2, R6 ;  /* 0x0000000203147825 */ /* 0x000fe200078e0206 */
[----:B------:R-:W-:-:S03]  /*88ed0*/  IADD3 R23, R28, 0x29, RZ ;  /* 0x000000291c177810 */ /* 0x000fc60007ffe0ff */
[----:B------:R0:W-:Y:S01]  /*88ee0*/  @P0 STG.E.U16 [R18.64], R24 ;  /* 0x0000001812000986 */ /* 0x0001e2000c101506 */
[----:B------:R-:W-:Y:S01]  /*88ef0*/  ISETP.GE.AND P5, PT, R23, c[0x0][0x17c], PT ;  /* 0x00005f0017007a0c */ /* 0x000fe20003fa6270 */
[----:B------:R-:W-:Y:S01]  /*88f00*/  IMAD.WIDE R22, R3, 0x2, R4 ;  /* 0x0000000203167825 */ /* 0x000fe200078e0204 */
[----:B------:R-:W-:Y:S02]  /*88f10*/  IADD3 R25, R28, 0x2a, RZ ;  /* 0x0000002a1c197810 */ /* 0x000fe40007ffe0ff */
[----:B--2---:R-:W-:Y:S02]  /*88f20*/  PRMT R0, R15, 0x7632, R0 ;  /* 0x000076320f007816 */ /* 0x004fe40000000000 */
[----:B0-----:R-:W-:Y:S02]  /*88f30*/  IADD3 R18, R3, c[0x0][0x198], RZ ;  /* 0x0000660003127a10 */ /* 0x001fe40007ffe0ff */
[----:B------:R-:W-:Y:S02]  /*88f40*/  ISETP.GE.AND P4, PT, R25, c[0x0][0x17c], PT ;  /* 0x00005f0019007a0c */ /* 0x000fe40003f86270 */
[----:B------:R-:W2:Y:S04]  /*88f50*/  LDL.LU R25, [R1+0x204] ;  /* 0x0002040001197983 */ /* 0x000ea80000300800 */
[----:B---3--:R-:W-:Y:S01]  /*88f60*/  @P6 STG.E.U16 [R20.64], R17 ;  /* 0x0000001114006986 */ /* 0x008fe2000c101506 */
[----:B------:R-:W-:-:S02]  /*88f70*/  ISETP.LT.AND P6, PT, R27, c[0x0][0x178], !P2 ;  /* 0x00005e001b007a0c */ /* 0x000fc400057c1270 */
[----:B------:R-:W-:Y:S01]  /*88f80*/  ISETP.LT.AND P2, PT, R26, c[0x0][0x178], !P2 ;  /* 0x00005e001a007a0c */ /* 0x000fe20005741270 */
[----:B------:R0:W-:Y:S02]  /*88f90*/  @P3 STG.E.U16 [R22.64], R15 ;  /* 0x0000000f16003986 */ /* 0x0001e4000c101506 */
[----:B0-----:R-:W-:Y:S01]  /*88fa0*/  PRMT R22, R17, 0x7632, R22 ;  /* 0x0000763211167816 */ /* 0x001fe20000000016 */
[C---:B------:R-:W-:Y:S01]  /*88fb0*/  IMAD.WIDE R16, R18.reuse, 0x2, R6 ;  /* 0x0000000212107825 */ /* 0x040fe200078e0206 */
[C---:B------:R-:W-:Y:S01]  /*88fc0*/  IADD3 R23, R18.reuse, c[0x0][0x198], RZ ;  /* 0x0000660012177a10 */ /* 0x040fe20007ffe0ff */
[----:B------:R-:W3:Y:S02]  /*88fd0*/  LDL.LU R15, [R1+0xa4] ;  /* 0x0000a400010f7983 */ /* 0x000ee40000300800 */
[----:B------:R-:W-:-:S03]  /*88fe0*/  IMAD.WIDE R18, R18, 0x2, R4 ;  /* 0x0000000212127825 */ /* 0x000fc600078e0204 */
[----:B------:R0:W-:Y:S04]  /*88ff0*/  @P6 STG.E.U16 [R16.64], R22 ;  /* 0x0000001610006986 */ /* 0x0001e8000c101506 */
[----:B------:R1:W-:Y:S04]  /*89000*/  @P2 STG.E.U16 [R18.64], R0 ;  /* 0x0000000012002986 */ /* 0x0003e8000c101506 */
[----:B0-----:R-:W4:Y:S04]  /*89010*/  LDL.LU R22, [R1+0x64] ;  /* 0x0000640001167983 */ /* 0x001f280000300800 */
[----:B-1----:R-:W2:Y:S01]  /*89020*/  LDL.LU R19, [R1+0x1f4] ;  /* 0x0001f40001137983 */ /* 0x002ea20000300800 */
[----:B------:R-:W-:-:S02]  /*89030*/  ISETP.LT.AND P3, PT, R27, c[0x0][0x178], !P1 ;  /* 0x00005e001b007a0c */ /* 0x000fc40004f61270 */
[----:B------:R-:W-:Y:S02]  /*89040*/  IADD3 R20, R28, 0x2b, RZ ;  /* 0x0000002b1c147810 */ /* 0x000fe40007ffe0ff */
[----:B------:R-:W-:Y:S02]  /*89050*/  ISETP.LT.AND P1, PT, R26, c[0x0][0x178], !P1 ;  /* 0x00005e001a007a0c */ /* 0x000fe40004f21270 */
[----:B------:R-:W-:Y:S01]  /*89060*/  ISETP.GE.AND P0, PT, R20, c[0x0][0x17c], PT ;  /* 0x00005f0014007a0c */ /* 0x000fe20003f06270 */
[----:B------:R-:W-:Y:S01]  /*89070*/  IMAD.WIDE R20, R23, 0x2, R6 ;  /* 0x0000000217147825 */ /* 0x000fe200078e0206 */
[----:B------:R-:W-:Y:S02]  /*89080*/  IADD3 R0, R28, 0x2d, RZ ;  /* 0x0000002d1c007810 */ /* 0x000fe40007ffe0ff */
[----:B------:R-:W-:Y:S01]  /*89090*/  ISETP.LT.AND P2, PT, R27, c[0x0][0x178], !P5 ;  /* 0x00005e001b007a0c */ /* 0x000fe20006f41270 */
[----:B------:R-:W-:Y:S01]  /*890a0*/  IMAD.WIDE R16, R23, 0x2, R4 ;  /* 0x0000000217107825 */ /* 0x000fe200078e0204 */
[----:B------:R-:W-:-:S02]  /*890b0*/  ISETP.LT.AND P5, PT, R26, c[0x0][0x178], !P5 ;  /* 0x00005e001a007a0c */ /* 0x000fc40006fa1270 */
[----:B------:R-:W-:-:S04]  /*890c0*/  IADD3 R3, R28, 0x2c, RZ ;  /* 0x0000002c1c037810 */ /* 0x000fc80007ffe0ff */
[----:B------:R-:W-:Y:S01]  /*890d0*/  ISETP.GE.AND P6, PT, R3, c[0x0][0x17c], PT ;  /* 0x00005f0003007a0c */ /* 0x000fe20003fc6270 */
[----:B--2---:R0:W-:Y:S01]  /*890e0*/  @P3 STG.E.U16 [R20.64], R19 ;  /* 0x0000001314003986 */ /* 0x0041e2000c101506 */
[----:B------:R-:W-:Y:S02]  /*890f0*/  ISETP.GE.AND P3, PT, R0, c[0x0][0x17c], PT ;  /* 0x00005f0000007a0c */ /* 0x000fe40003f66270 */
[----:B------:R-:W-:Y:S02]  /*89100*/  IADD3 R0, R23, c[0x0][0x198], RZ ;  /* 0x0000660017007a10 */ /* 0x000fe40007ffe0ff */
[----:B------:R-:W2:Y:S01]  /*89110*/  LDL.LU R23, [R1+0x214] ;  /* 0x0002140001177983 */ /* 0x000ea20000300800 */
[----:B------:R-:W-:-:S03]  /*89120*/  PRMT R3, R19, 0x7632, R3 ;  /* 0x0000763213037816 */ /* 0x000fc60000000003 */
[----:B----4-:R1:W-:Y:S01]  /*89130*/  @P1 STG.E.U16 [R16.64], R22 ;  /* 0x0000001610001986 */ /* 0x0103e2000c101506 */
[----:B------:R-:W-:Y:S02]  /*89140*/  ISETP.LT.AND P1, PT, R27, c[0x0][0x178], !P4 ;  /* 0x00005e001b007a0c */ /* 0x000fe40006721270 */
[----:B0-----:R-:W-:Y:S01]  /*89150*/  PRMT R20, R22, 0x7632, R20 ;  /* 0x0000763216147816 */ /* 0x001fe20000000014 */
[----:B------:R-:W-:Y:S01]  /*89160*/  IMAD.WIDE R18, R0, 0x2, R6 ;  /* 0x0000000200127825 */ /* 0x000fe200078e0206 */
[----:B------:R-:W-:Y:S01]  /*89170*/  ISETP.LT.AND P4, PT, R26, c[0x0][0x178], !P4 ;  /* 0x00005e001a007a0c */ /* 0x000fe20006781270 */
[----:B-1----:R-:W4:Y:S02]  /*89180*/  LDL.LU R22, [R1+0x94] ;  /* 0x0000940001167983 */ /* 0x002f240000300800 */
        /* <DEDUP_REMOVED lines=8> */
[----:B------:R0:W-:Y:S01]  /*89210*/  @P1 STG.E.U16 [R16.64], R25 ;  /* 0x0000001910001986 */ /* 0x0001e2000c101506 */
[----:B------:R-:W-:Y:S02]  /*89220*/  ISETP.GE.AND P1, PT, R3, c[0x0][0x17c], PT ;  /* 0x00005f0003007a0c */ /* 0x000fe40003f26270 */
[----:B---3--:R-:W-:Y:S01]  /*89230*/  PRMT R3, R15, 0x7632, R3 ;  /* 0x000076320f037816 */ /* 0x008fe20000000003 */
[----:B------:R1:W-:Y:S04]  /*89240*/  @P4 STG.E.U16 [R18.64], R15 ;  /* 0x0000000f12004986 */ /* 0x0003e8000c101506 */
[----:B0-----:R-:W3:Y:S04]  /*89250*/  LDL.LU R25, [R1+0x2b4] ;  /* 0x0002b40001197983 */ /* 0x001ee80000300800 */
[----:B-1----:R-:W3:Y:S01]  /*89260*/  LDL.LU R15, [R1+0xb4] ;  /* 0x0000b400010f7983 */ /* 0x002ee20000300800 */
        /* <DEDUP_REMOVED lines=20> */
[----:B--2---:R0:W-:Y:S02]  /*893b0*/  @P4 STG.E.U16 [R16.64], R23 ;  /* 0x0000001710004986 */ /* 0x0041e4000c101506 */
[----:B0-----:R-:W-:Y:S01]  /*893c0*/  IMAD.WIDE R16, R0, 0x2, R4 ;  /* 0x0000000200107825 */ /* 0x001fe200078e0204 */
[----:B------:R-:W-:-:S04]  /*893d0*/  PRMT R0, R23, 0x7632, R0 ;  /* 0x0000763217007816 */ /* 0x000fc80000000000 */
[----:B----4-:R0:W-:Y:S01]  /*893e0*/  @P6 STG.E.U16 [R16.64], R22 ;  /* 0x0000001610006986 */ /* 0x0101e2000c101506 */
[----:B------:R-:W-:Y:S02]  /*893f0*/  ISETP.LT.AND P6, PT, R27, c[0x0][0x178], !P2 ;  /* 0x00005e001b007a0c */ /* 0x000fe400057c1270 */
[----:B------:R-:W-:Y:S01]  /*89400*/  ISETP.LT.AND P2, PT, R26, c[0x0][0x178], !P2 ;  /* 0x00005e001a007a0c */ /* 0x000fe20005741270 */
[----:B------:R1:W-:Y:S01]  /*89410*/  @P0 STG.E.U16 [R18.64], R0 ;  /* 0x0000000012000986 */ /* 0x0003e2000c101506 */
[----:B------:R-:W-:Y:S02]  /*89420*/  ISETP.GE.AND P4, PT, R3, c[0x0][0x17c], PT ;  /* 0x00005f0003007a0c */ /* 0x000fe40003f86270 */
[----:B------:R-:W-:Y:S01]  /*89430*/  PRMT R3, R22, 0x7632, R3 ;  /* 0x0000763216037816 */ /* 0x000fe20000000003 */
[C---:B0-----:R-:W-:Y:S01]  /*89440*/  IMAD.WIDE R16, R20.reuse, 0x2, R4 ;  /* 0x0000000214107825 */ /* 0x041fe200078e0204 */
[----:B-1----:R-:W-:-:S04]  /*89450*/  IADD3 R0, R20, c[0x0][0x198], RZ ;  /* 0x0000660014007a10 */ /* 0x002fc80007ffe0ff */
[----:B------:R-:W-:Y:S01]  /*89460*/  @P3 STG.E.U16 [R16.64], R3 ;  /* 0x0000000310003986 */ /* 0x000fe2000c101506 */
[----:B------:R-:W-:-:S04]  /*89470*/  IMAD.WIDE R18, R0, 0x2, R6 ;  /* 0x0000000200127825 */ /* 0x000fc800078e0206 */
[C---:B------:R-:W-:Y:S01]  /*89480*/  IMAD.WIDE R20, R0.reuse, 0x2, R4 ;  /* 0x0000000200147825 */ /* 0x040fe200078e0204 */
[----:B---3--:R0:W-:Y:S04]  /*89490*/  @P6 STG.E.U16 [R18.64], R25 ;  /* 0x0000001912006986 */ /* 0x0081e8000c101506 */
[----:B------:R1:W-:Y:S01]  /*894a0*/  @P2 STG.E.U16 [R20.64], R15 ;  /* 0x0000000f14002986 */ /* 0x0003e2000c101506 */
[----:B------:R-:W-:Y:S02]  /*894b0*/  ISETP.LT.AND P2, PT, R27, c[0x0][0x178], !P1 ;  /* 0x00005e001b007a0c */ /* 0x000fe40004f41270 */
[----:B0-----:R-:W-:Y:S02]  /*894c0*/  IADD3 R18, R0, c[0x0][0x198], RZ ;  /* 0x0000660000127a10 */ /* 0x001fe40007ffe0ff */
[----:B------:R-:W-:-:S03]  /*894d0*/  PRMT R0, R25, 0x7632, R0 ;  /* 0x0000763219007816 */ /* 0x000fc60000000000 */
[----:B------:R-:W-:Y:S01]  /*894e0*/  IMAD.WIDE R16, R18, 0x2, R6 ;  /* 0x0000000212107825 */ /* 0x000fe200078e0206 */
[----:B------:R-:W-:Y:S02]  /*894f0*/  PRMT R24, R15, 0x7632, R24 ;  /* 0x000076320f187816 */ /* 0x000fe40000000018 */
[----:B-1----:R-:W2:Y:S04]  /*89500*/  LDL.LU R15, [R1+0xe4] ;  /* 0x0000e400010f7983 */ /* 0x002ea80000300800 */
        /* <DEDUP_REMOVED lines=14> */
[C---:B------:R-:W-:Y:S01]  /*895f0*/  IMAD.WIDE R22, R3.reuse, 0x2, R4 ;  /* 0x0000000203167825 */ /* 0x040fe200078e0204 */
[----:B------:R-:W-:Y:S02]  /*89600*/  IADD3 R25, R28, 0x34, RZ ;  /* 0x000000341c197810 */ /* 0x000fe40007ffe0ff */
[----:B0-----:R-:W-:-:S02]  /*89610*/  IADD3 R18, R3, c[0x0][0x198], RZ ;  /* 0x0000660003127a10 */ /* 0x001fc40007ffe0ff */
[----:B------:R-:W-:Y:S02]  /*89620*/  ISETP.GE.AND P2, PT, R25, c[0x0][0x17c], PT ;  /* 0x00005f0019007a0c */ /* 0x000fe40003f46270 */
[----:B------:R-:W2:Y:S04]  /*89630*/  LDL.LU R25, [R1+0xd4] ;  /* 0x0000d40001197983 */ /* 0x000ea80000300800 */
[----:B---3--:R-:W-:Y:S01]  /*89640*/  @P6 STG.E.U16 [R20.64], R16 ;  /* 0x0000001014006986 */ /* 0x008fe2000c101506 */
[----:B------:R-:W-:-:S03]  /*89650*/  ISETP.LT.AND P6, PT, R27, c[0x0][0x178], !P4 ;  /* 0x00005e001b007a0c */ /* 0x000fc600067c1270 */
[----:B----4-:R0:W-:Y:S01]  /*89660*/  @P5 STG.E.U16 [R22.64], R17 ;  /* 0x0000001116005986 */ /* 0x0101e2000c101506 */
[----:B------:R-:W-:Y:S02]  /*89670*/  PRMT R0, R17, 0x7632, R0 ;  /* 0x0000763211007816 */ /* 0x000fe40000000000 */
[----:B0-----:R-:W-:Y:S01]  /*89680*/  PRMT R22, R16, 0x7632, R22 ;  /* 0x0000763210167816 */ /* 0x001fe20000000016 */
[----:B------:R-:W-:-:S06]  /*89690*/  IMAD.WIDE R16, R18, 0x2, R6 ;  /* 0x0000000212107825 */ /* 0x000fcc00078e0206 */
[----:B------:R0:W-:Y:S04]  /*896a0*/  @P6 STG.E.U16 [R16.64], R22 ;  /* 0x0000001610006986 */ /* 0x0001e8000c101506 */
[----:B0-----:R-:W3:Y:S01]  /*896b0*/  LDL.LU R22, [R1+0x2d4] ;  /* 0x0002d40001167983 */ /* 0x001ee20000300800 */
[----:B------:R-:W-:Y:S02]  /*896c0*/  ISETP.LT.AND P4, PT, R26, c[0x0][0x178], !P4 ;  /* 0x00005e001a007a0c */ /* 0x000fe40006781270 */
[----:B------:R-:W-:Y:S02]  /*896d0*/  ISETP.LT.AND P5, PT, R27, c[0x0][0x178], !P0 ;  /* 0x00005e001b007a0c */ /* 0x000fe400047a1270 */
[----:B------:R-:W-:Y:S02]  /*896e0*/  IADD3 R20, R28, 0x35, RZ ;  /* 0x000000351c147810 */ /* 0x000fe40007ffe0ff */
[C---:B------:R-:W-:Y:S01]  /*896f0*/  IADD3 R23, R18.reuse, c[0x0][0x198], RZ ;  /* 0x0000660012177a10 */ /* 0x040fe20007ffe0ff */
[----:B------:R-:W-:Y:S01]  /*89700*/  IMAD.WIDE R18, R18, 0x2, R4 ;  /* 0x0000000212127825 */ /* 0x000fe200078e0204 */
[----:B------:R-:W-:-:S03]  /*89710*/  ISETP.GE.AND P1, PT, R20, c[0x0][0x17c], PT ;  /* 0x00005f0014007a0c */ /* 0x000fc60003f26270 */
[C---:B------:R-:W-:Y:S02]  /*89720*/  IMAD.WIDE R20, R23.reuse, 0x2, R6 ;  /* 0x0000000217147825 */ /* 0x040fe400078e0206 */
[----:B------:R0:W-:Y:S02]  /*89730*/  @P4 STG.E.U16 [R18.64], R0 ;  /* 0x0000000012004986 */ /* 0x0001e4000c101506 */
[----:B------:R-:W-:Y:S01]  /*89740*/  IMAD.WIDE R16, R23, 0x2, R4 ;  /* 0x0000000217107825 */ /* 0x000fe200078e0204 */
[----:B------:R-:W-:Y:S02]  /*89750*/  ISETP.LT.AND P0, PT, R26, c[0x0][0x178], !P0 ;  /* 0x00005e001a007a0c */ /* 0x000fe40004701270 */
[C---:B0-----:R-:W-:Y:S02]  /*89760*/  IADD3 R0, R28.reuse, 0x37, RZ ;  /* 0x000000371c007810 */ /* 0x041fe40007ffe0ff */
[----:B------:R-:W-:-:S04]  /*89770*/  IADD3 R3, R28, 0x36, RZ ;  /* 0x000000361c037810 */ /* 0x000fc80007ffe0ff */
[----:B------:R-:W-:Y:S01]  /*89780*/  ISETP.GE.AND P6, PT, R3, c[0x0][0x17c], PT ;  /* 0x00005f0003007a0c */ /* 0x000fe20003fc6270 */
[----:B---3--:R0:W-:Y:S01]  /*89790*/  @P5 STG.E.U16 [R20.64], R22 ;  /* 0x0000001614005986 */ /* 0x0081e2000c101506 */
[----:B------:R-:W-:Y:S02]  /*897a0*/  ISETP.GE.AND P5, PT, R0, c[0x0][0x17c], PT ;  /* 0x00005f0000007a0c */ /* 0x000fe40003fa6270 */
[----:B------:R-:W-:Y:S02]  /*897b0*/  IADD3 R0, R23, c[0x0][0x198], RZ ;  /* 0x0000660017007a10 */ /* 0x000fe40007ffe0ff */
[----:B------:R-:W3:Y:S04]  /*897c0*/  LDL.LU R23, [R1+0x2e4] ;  /* 0x0002e40001177983 */ /* 0x000ee80000300800 */
[----:B--2---:R1:W-:Y:S01]  /*897d0*/  @P0 STG.E.U16 [R16.64], R15 ;  /* 0x0000000f10000986 */ /* 0x0043e2000c101506 */
[----:B0-----:R-:W-:-:S02]  /*897e0*/  PRMT R20, R15, 0x7632, R20 ;  /* 0x000076320f147816 */ /* 0x001fc40000000014 */
[----:B------:R-:W-:Y:S01]  /*897f0*/  PRMT R3, R22, 0x7632, R3 ;  /* 0x0000763216037816 */ /* 0x000fe20000000003 */
[----:B-1----:R-:W2:Y:S04]  /*89800*/  LDL.LU R15, [R1+0x374] ;  /* 0x00037400010f7983 */ /* 0x002ea80000300800 */
[----:B------:R-:W4:Y:S01]  /*89810*/  LDL.LU R22, [R1+0xf4] ;  /* 0x0000f40001167983 */ /* 0x000f220000300800 */
[C---:B------:R-:W-:Y:S02]  /*89820*/  ISETP.LT.AND P4, PT, R27.reuse, c[0x0][0x178], !P3 ;  /* 0x00005e001b007a0c */ /* 0x040fe40005f81270 */
[----:B------:R-:W-:Y:S01]  /*89830*/  ISETP.LT.AND P3, PT, R26, c[0x0][0x178], !P3 ;  /* 0x00005e001a007a0c */ /* 0x000fe20005f61270 */
[----:B------:R-:W-:Y:S01]  /*89840*/  IMAD.WIDE R18, R0, 0x2, R6 ;  /* 0x0000000200127825 */ /* 0x000fe200078e0206 */
[----:B------:R-:W-:-:S02]  /*89850*/  ISETP.LT.AND P0, PT, R27, c[0x0][0x178], !P2 ;  /* 0x00005e001b007a0c */ /* 0x000fc40005701270 */
[----:B------:R-:W-:Y:S01]  /*89860*/  ISETP.LT.AND P2, PT, R26, c[0x0][0x178], !P2 ;  /* 0x00005e001a007a0c */ /* 0x000fe20005741270 */
[C---:B------:R-:W-:Y:S01]  /*89870*/  IMAD.WIDE R16, R0.reuse, 0x2, R4 ;  /* 0x0000000200107825 */ /* 0x040fe200078e0204 */
[----:B------:R-:W-:-:S05]  /*89880*/  IADD3 R0, R0, c[0x0][0x198], RZ ;  /* 0x0000660000007a10 */ /* 0x000fca0007ffe0ff */
[----:B------:R0:W-:Y:S04]  /*89890*/  @P4 STG.E.U16 [R18.64], R3 ;  /* 0x0000000312004986 */ /* 0x0001e8000c101506 */
[----:B------:R1:W-:Y:S01]  /*898a0*/  @P3 STG.E.U16 [R16.64], R20 ;  /* 0x0000001410003986 */ /* 0x0003e2000c101506 */
[----:B------:R-:W-:Y:S02]  /*898b0*/  ISETP.LT.AND P3, PT, R27, c[0x0][0x178], !P1 ;  /* 0x00005e001b007a0c */ /* 0x000fe40004f61270 */
        /* <DEDUP_REMOVED lines=87> */
[C---:B------:R-:W-:Y:S01]  /*89e30*/  IMAD.WIDE R20, R23.reuse, 0x2, R6 ;  /* 0x0000000217147825 */ /* 0x040fe200078e0206 */
[C---:B------:R-:W-:Y:S02]  /*89e40*/  IADD3 R0, R28.reuse, 0x41, RZ ;  /* 0x000000411c007810 */ /* 0x040fe40007ffe0ff */
[----:B------:R-:W-:Y:S01]  /*89e50*/  IADD3 R3, R28, 0x40, RZ ;  /* 0x000000401c037810 */ /* 0x000fe20007ffe0ff */
[----:B------:R-:W-:Y:S01]  /*89e60*/  IMAD.WIDE R16, R23, 0x2, R4 ;  /* 0x0000000217107825 */ /* 0x000fe200078e0204 */
[----:B------:R-:W-:-:S02]  /*89e70*/  ISETP.GE.AND P2, PT, R0, c[0x0][0x17c], PT ;  /* 0x00005f0000007a0c */ /* 0x000fc40003f46270 */
[----:B------:R-:W-:Y:S02]  /*89e80*/  IADD3 R0, R23, c[0x0][0x198], RZ ;  /* 0x0000660017007a10 */ /* 0x000fe40007ffe0ff */
[----:B------:R-:W3:Y:S01]  /*89e90*/  LDL.LU R23, [R1+0x48] ;  /* 0x0000480001177983 */ /* 0x000ee20000300800 */
[----:B------:R-:W-:-:S03]  /*89ea0*/  ISETP.GE.AND P6, PT, R3, c[0x0][0x17c], PT ;  /* 0x00005f0003007a0c */ /* 0x000fc60003fc6270 */
[----:B--2---:R0:W-:Y:S01]  /*89eb0*/  @P3 STG.E.U16 [R20.64], R19 ;  /* 0x0000001314003986 */ /* 0x0041e2000c101506 */
[----:B------:R-:W-:Y:S02]  /*89ec0*/  ISETP.LT.AND P3, PT, R27, c[0x0][0x178], !P5 ;  /* 0x00005e001b007a0c */ /* 0x000fe40006f61270 */
[C---:B------:R-:W-:Y:S01]  /*89ed0*/  ISETP.LT.AND P5, PT, R26.reuse, c[0x0][0x178], !P5 ;  /* 0x00005e001a007a0c */ /* 0x040fe20006fa1270 */
[----:B----4-:R1:W-:Y:S01]  /*89ee0*/  @P1 STG.E.U16 [R16.64], R22 ;  /* 0x0000001610001986 */ /* 0x0103e2000c101506 */
[----:B------:R-:W-:Y:S02]  /*89ef0*/  PRMT R3, R19, 0x7632, R3 ;  /* 0x0000763213037816 */ /* 0x000fe40000000003 */
[----:B------:R-:W-:Y:S02]  /*89f00*/  ISETP.LT.AND P1, PT, R27, c[0x0][0x178], !P4 ;  /* 0x00005e001b007a0c */ /* 0x000fe40006721270 */
[----:B------:R-:W-:Y:S02]  /*89f10*/  ISETP.LT.AND P4, PT, R26, c[0x0][0x178], !P4 ;  /* 0x00005e001a007a0c */ /* 0x000fe40006781270 */
[----:B0-----:R-:W-:Y:S01]  /*89f20*/  PRMT R20, R22, 0x7632, R20 ;  /* 0x0000763216147816 */ /* 0x001fe20000000014 */
[C---:B------:R-:W-:Y:S01]  /*89f30*/  IMAD.WIDE R18, R0.reuse, 0x2, R6 ;  /* 0x0000000200127825 */ /* 0x040fe200078e0206 */
[----:B-1----:R-:W2:Y:S03]  /*89f40*/  LDL.LU R22, [R1+0x18] ;  /* 0x0000180001167983 */ /* 0x002ea60000300800 */
[C-C-:B------:R-:W-:Y:S01]  /*89f50*/  IMAD.WIDE R16, R0.reuse, 0x2, R4.reuse ;  /* 0x0000000200107825 */ /* 0x140fe200078e0204 */
[----:B------:R-:W-:Y:S01]  /*89f60*/  IADD3 R0, R0, c[0x0][0x198], RZ ;  /* 0x0000660000007a10 */ /* 0x000fe20007ffe0ff */
[----:B------:R0:W-:Y:S04]  /*89f70*/  @P3 STG.E.U16 [R18.64], R3 ;  /* 0x0000000312003986 */ /* 0x0001e8000c101506 */
[----:B------:R1:W-:Y:S01]  /*89f80*/  @P5 STG.E.U16 [R16.64], R20 ;  /* 0x0000001410005986 */ /* 0x0003e2000c101506 */
[----:B0-----:R-:W-:Y:S01]  /*89f90*/  IADD3 R3, R28, 0x43, RZ ;  /* 0x000000431c037810 */ /* 0x001fe20007ffe0ff */
[----:B------:R-:W-:-:S04]  /*89fa0*/  IMAD.WIDE R18, R0, 0x2, R4 ;  /* 0x0000000200127825 */ /* 0x000fc800078e0204 */
[----:B-1----:R-:W-:Y:S01]  /*89fb0*/  IMAD.WIDE R16, R0, 0x2, R6 ;  /* 0x0000000200107825 */ /* 0x002fe200078e0206 */
[----:B---3--:R-:W-:-:S04]  /*89fc0*/  PRMT R20, R15, 0x7632, R20 ;  /* 0x000076320f147816 */ /* 0x008fc80000000014 */
[----:B------:R0:W-:Y:S01]  /*89fd0*/  @P1 STG.E.U16 [R16.64], R25 ;  /* 0x0000001910001986 */ /* 0x0001e2000c101506 */
[----:B------:R-:W-:Y:S02]  /*89fe0*/  ISETP.GE.AND P1, PT, R3, c[0x0][0x17c], PT ;  /* 0x00005f0003007a0c */ /* 0x000fe40003f26270 */
[----:B------:R-:W-:Y:S01]  /*89ff0*/  PRMT R3, R25, 0x7632, R3 ;  /* 0x0000763219037816 */ /* 0x000fe20000000003 */
[----:B------:R1:W-:Y:S04]  /*8a000*/  @P4 STG.E.U16 [R18.64], R15 ;  /* 0x0000000f12004986 */ /* 0x0003e8000c101506 */
[----:B0-----:R-:W3:Y:S04]  /*8a010*/  LDL.LU R25, [R1+0x78] ;  /* 0x0000780001197983 */ /* 0x001ee80000300800 */
        /* <DEDUP_REMOVED lines=12> */
[----:B------:R-:W-:Y:S01]  /*8a0e0*/  IADD3 R21, R28, 0x42, RZ ;  /* 0x000000421c157810 */ /* 0x000fe20007ffe0ff */
[C---:B0-----:R-:W-:Y:S01]  /*8a0f0*/  IMAD.WIDE R16, R0.reuse, 0x2, R6 ;  /* 0x0000000200107825 */ /* 0x041fe200078e0206 */
[----:B-1----:R-:W-:-:S04]  /*8a100*/  IADD3 R20, R0, c[0x0][0x198], RZ ;  /* 0x0000660000147a10 */ /* 0x002fc80007ffe0ff */
[----:B------:R0:W-:Y:S01]  /*8a110*/  @P4 STG.E.U16 [R16.64], R23 ;  /* 0x0000001710004986 */ /* 0x0001e2000c101506 */
[----:B------:R-:W-:Y:S02]  /*8a120*/  ISETP.GE.AND P3, PT, R21, c[0x0][0x17c], PT ;  /* 0x00005f0015007a0c */ /* 0x000fe40003f66270 */
[----:B------:R-:W-:Y:S01]  /*8a130*/  IADD3 R3, R28, 0x44, RZ ;  /* 0x000000441c037810 */ /* 0x000fe20007ffe0ff */
[----:B------:R-:W-:Y:S01]  /*8a140*/  IMAD.WIDE R18, R20, 0x2, R6 ;  /* 0x0000000214127825 */ /* 0x000fe200078e0206 */
[----:B------:R-:W-:-:S03]  /*8a150*/  ISETP.LT.AND P2, PT, R26, c[0x0][0x178], !P2 ;  /* 0x00005e001a007a0c */ /* 0x000fc60005741270 */
[----:B0-----:R-:W-:Y:S01]  /*8a160*/  IMAD.WIDE R16, R0, 0x2, R4 ;  /* 0x0000000200107825 */ /* 0x001fe200078e0204 */
[----:B------:R-:W-:Y:S02]  /*8a170*/  PRMT R0, R23, 0x7632, R0 ;  /* 0x0000763217007816 */ /* 0x000fe40000000000 */
[----:B------:R-:W-:Y:S02]  /*8a180*/  ISETP.GE.AND P5, PT, R3, c[0x0][0x17c], PT ;  /* 0x00005f0003007a0c */ /* 0x000fe40003fa6270 */
[----:B------:R-:W-:-:S04]  /*8a190*/  IADD3 R3, R28, 0x45, RZ ;  /* 0x000000451c037810 */ /* 0x000fc80007ffe0ff */
[----:B------:R-:W-:Y:S01]  /*8a1a0*/  ISETP.GE.AND P4, PT, R3, c[0x0][0x17c], PT ;  /* 0x00005f0003007a0c */ /* 0x000fe20003f86270 */
[----:B--2---:R0:W-:Y:S01]  /*8a1b0*/  @P6 STG.E.U16 [R16.64], R22 ;  /* 0x0000001610006986 */ /* 0x0041e2000c101506 */
[----:B------:R-:W-:Y:S02]  /*8a1c0*/  ISETP.LT.AND P6, PT, R27, c[0x0][0x178], !P3 ;  /* 0x00005e001b007a0c */ /* 0x000fe40005fc1270 */
[----:B------:R-:W-:Y:S01]  /*8a1d0*/  ISETP.LT.AND P3, PT, R26, c[0x0][0x178], !P3 ;  /* 0x00005e001a007a0c */ /* 0x000fe20005f61270 */
[----:B------:R1:W-:Y:S01]  /*8a1e0*/  @P0 STG.E.U16 [R18.64], R0 ;  /* 0x0000000012000986 */ /* 0x0003e2000c101506 */
[----:B------:R-:W-:Y:S01]  /*8a1f0*/  PRMT R3, R22, 0x7632, R3 ;  /* 0x0000763216037816 */ /* 0x000fe20000000003 */
[C---:B0-----:R-:W-:Y:S01]  /*8a200*/  IMAD.WIDE R16, R20.reuse, 0x2, R4 ;  /* 0x0000000214107825 */ /* 0x041fe200078e0204 */
[----:B-1----:R-:W-:-:S04]  /*8a210*/  IADD3 R0, R20, c[0x0][0x198], RZ ;  /* 0x0000660014007a10 */ /* 0x002fc80007ffe0ff */
[----:B------:R-:W-:Y:S01]  /*8a220*/  @P2 STG.E.U16 [R16.64], R3 ;  /* 0x0000000310002986 */ /* 0x000fe2000c101506 */
[----:B------:R-:W-:-:S04]  /*8a230*/  IMAD.WIDE R18, R0, 0x2, R6 ;  /* 0x0000000200127825 */ /* 0x000fc800078e0206 */
[C---:B------:R-:W-:Y:S01]  /*8a240*/  IMAD.WIDE R20, R0.reuse, 0x2, R4 ;  /* 0x0000000200147825 */ /* 0x040fe200078e0204 */
[----:B---3--:R0:W-:Y:S04]  /*8a250*/  @P6 STG.E.U16 [R18.64], R25 ;  /* 0x0000001912006986 */ /* 0x0081e8000c101506 */
[----:B----4-:R1:W-:Y:S01]  /*8a260*/  @P3 STG.E.U16 [R20.64], R15 ;  /* 0x0000000f14003986 */ /* 0x0103e2000c101506 */
        /* <DEDUP_REMOVED lines=11> */
[----:B------:R-:W-:Y:S02]  /*8a320*/  ISETP.LT.AND P5, PT, R26, c[0x0][0x178], !P5 ;  /* 0x00005e001a007a0c */ /* 0x000fe40006fa1270 */
[----:B------:R-:W-:Y:S02]  /*8a330*/  IADD3 R3, R18, c[0x0][0x198], RZ ;  /* 0x0000660012037a10 */ /* 0x000fe40007ffe0ff */
[C---:B------:R-:W-:Y:S02]  /*8a340*/  IADD3 R22, R28.reuse, 0x46, RZ ;  /* 0x000000461c167810 */ /* 0x040fe40007ffe0ff */
[----:B------:R-:W-:Y:S01]  /*8a350*/  IADD3 R23, R28, 0x47, RZ ;  /* 0x000000471c177810 */ /* 0x000fe20007ffe0ff */
[----:B------:R-:W-:Y:S01]  /*8a360*/  IMAD.WIDE R18, R18, 0x2, R4 ;  /* 0x0000000212127825 */ /* 0x000fe200078e0204 */
[----:B------:R-:W-:-:S02]  /*8a370*/  ISETP.GE.AND P0, PT, R22, c[0x0][0x17c], PT ;  /* 0x00005f0016007a0c */ /* 0x000fc40003f06270 */
[----:B------:R-:W-:Y:S01]  /*8a380*/  ISETP.GE.AND P2, PT, R23, c[0x0][0x17c], PT ;  /* 0x00005f0017007a0c */ /* 0x000fe20003f46270 */
[C---:B------:R-:W-:Y:S01]  /*8a390*/  IMAD.WIDE R20, R3.reuse, 0x2, R6 ;  /* 0x0000000203147825 */ /* 0x040fe200078e0206 */
[----:B------:R0:W-:Y:S03]  /*8a3a0*/  @P1 STG.E.U16 [R18.64], R24 ;  /* 0x0000001812001986 */ /* 0x0001e6000c101506 */
[C---:B------:R-:W-:Y:S01]  /*8a3b0*/  IMAD.WIDE R22, R3.reuse, 0x2, R4 ;  /* 0x0000000203167825 */ /* 0x040fe200078e0204 */
[----:B------:R-:W-:Y:S02]  /*8a3c0*/  IADD3 R25, R28, 0x48, RZ ;  /* 0x000000481c197810 */ /* 0x000fe40007ffe0ff */
[----:B0-----:R-:W-:Y:S02]  /*8a3d0*/  IADD3 R18, R3, c[0x0][0x198], RZ ;  /* 0x0000660003127a10 */ /* 0x001fe40007ffe0ff */
[----:B------:R-:W-:-:S02]  /*8a3e0*/  ISETP.GE.AND P3, PT, R25, c[0x0][0x17c], PT ;  /* 0x00005f0019007a0c */ /* 0x000fc40003f66270 */
[----:B------:R-:W2:Y:S04]  /*8a3f0*/  LDL.LU R25, [R1+0x68] ;  /* 0x0000680001197983 */ /* 0x000ea80000300800 */
[----:B---3--:R-:W-:Y:S04]  /*8a400*/  @P6 STG.E.U16 [R20.64], R16 ;  /* 0x0000001014006986 */ /* 0x008fe8000c101506 */
[----:B----4-:R0:W-:Y:S01]  /*8a410*/  @P5 STG.E.U16 [R22.64], R17 ;  /* 0x0000001116005986 */ /* 0x0101e2000c101506 */
[----:B------:R-:W-:Y:S02]  /*8a420*/  ISETP.LT.AND P5, PT, R27, c[0x0][0x178], !P4 ;  /* 0x00005e001b007a0c */ /* 0x000fe400067a1270 */
[----:B------:R-:W-:-:S02]  /*8a430*/  PRMT R0, R16, 0x7632, R0 ;  /* 0x0000763210007816 */ /* 0x000fc40000000000 */
[----:B0-----:R-:W-:Y:S01]  /*8a440*/  PRMT R22, R17, 0x7632, R22 ;  /* 0x0000763211167816 */ /* 0x001fe20000000016 */
[----:B------:R-:W-:Y:S01]  /*8a450*/  IMAD.WIDE R16, R18, 0x2, R6 ;  /* 0x0000000212107825 */ /* 0x000fe200078e0206 */
[----:B------:R-:W-:-:S07]  /*8a460*/  IADD3 R23, R28, 0x4a, RZ ;  /* 0x0000004a1c177810 */ /* 0x000fce0007ffe0ff */
[----:B------:R-:W-:Y:S01]  /*8a470*/  @P5 STG.E.U16 [R16.64], R0 ;  /* 0x0000000010005986 */ /* 0x000fe2000c101506 */
[----:B------:R-:W-:-:S03]  /*8a480*/  ISETP.GE.AND P5, PT, R23, c[0x0][0x17c], PT ;  /* 0x00005f0017007a0c */ /* 0x000fc60003fa6270 */
[----:B------:R-:W3:Y:S01]  /*8a490*/  LDL.LU R23, [R1+0x1e8] ;  /* 0x0001e80001177983 */ /* 0x000ee20000300800 */
[----:B------:R-:W-:Y:S02]  /*8a4a0*/  ISETP.LT.AND P4, PT, R26, c[0x0][0x178], !P4 ;  /* 0x00005e001a007a0c */ /* 0x000fe40006781270 */
[C---:B------:R-:W-:Y:S01]  /*8a4b0*/  IADD3 R3, R18.reuse, c[0x0][0x198], RZ ;  /* 0x0000660012037a10 */ /* 0x040fe20007ffe0ff */
[----:B------:R-:W-:Y:S01]  /*8a4c0*/  IMAD.WIDE R18, R18, 0x2, R4 ;  /* 0x0000000212127825 */ /* 0x000fe200078e0204 */
[----:B------:R-:W-:Y:S02]  /*8a4d0*/  ISETP.LT.AND P6, PT, R27, c[0x0][0x178], !P0 ;  /* 0x00005e001b007a0c */ /* 0x000fe400047c1270 */
[----:B------:R-:W-:Y:S02]  /*8a4e0*/  ISETP.LT.AND P0, PT, R26, c[0x0][0x178], !P0 ;  /* 0x00005e001a007a0c */ /* 0x000fe40004701270 */
[----:B------:R-:W-:-:S05]  /*8a4f0*/  IADD3 R20, R28, 0x49, RZ ;  /* 0x000000491c147810 */ /* 0x000fca0007ffe0ff */
[----:B------:R0:W-:Y:S01]  /*8a500*/  @P4 STG.E.U16 [R18.64], R22 ;  /* 0x0000001612004986 */ /* 0x0001e2000c101506 */
[----:B------:R-:W-:Y:S01]  /*8a510*/  ISETP.GE.AND P1, PT, R20, c[0x0][0x17c], PT ;  /* 0x00005f0014007a0c */ /* 0x000fe20003f26270 */
[C---:B------:R-:W-:Y:S02]  /*8a520*/  IMAD.WIDE R20, R3.reuse, 0x2, R6 ;  /* 0x0000000203147825 */ /* 0x040fe400078e0206 */
[----:B0-----:R-:W4:Y:S02]  /*8a530*/  LDL.LU R22, [R1+0x1f8] ;  /* 0x0001f80001167983 */ /* 0x001f240000300800 */
[----:B------:R-:W-:Y:S01]  /*8a540*/  IMAD.WIDE R16, R3, 0x2, R4 ;  /* 0x0000000203107825 */ /* 0x000fe200078e0204 */
[----:B------:R-:W-:Y:S02]  /*8a550*/  IADD3 R0, R28, 0x4b, RZ ;  /* 0x0000004b1c007810 */ /* 0x000fe40007ffe0ff */
[----:B------:R-:W-:Y:S02]  /*8a560*/  ISETP.LT.AND P4, PT, R27, c[0x0][0x178], !P2 ;  /* 0x00005e001b007a0c */ /* 0x000fe40005781270 */
[----:B------:R-:W-:Y:S01]  /*8a570*/  ISETP.LT.AND P2, PT, R26, c[0x0][0x178], !P2 ;  /* 0x00005e001a007a0c */ /* 0x000fe20005741270 */
[----:B---3--:R0:W-:Y:S04]  /*8a580*/  @P6 STG.E.U16 [R20.64], R23 ;  /* 0x0000001714006986 */ /* 0x0081e8000c101506 */
[----:B--2---:R1:W-:Y:S01]  /*8a590*/  @P0 STG.E.U16 [R16.64], R15 ;  /* 0x0000000f10000986 */ /* 0x0043e2000c101506 */
[----:B------:R-:W-:-:S02]  /*8a5a0*/  ISETP.GE.AND P6, PT, R0, c[0x0][0x17c], PT ;  /* 0x00005f0000007a0c */ /* 0x000fc40003fc6270 */
[----:B------:R-:W-:Y:S02]  /*8a5b0*/  IADD3 R0, R3, c[0x0][0x198], RZ ;  /* 0x0000660003007a10 */ /* 0x000fe40007ffe0ff */
[----:B0-----:R-:W-:Y:S02]  /*8a5c0*/  PRMT R20, R15, 0x7632, R20 ;  /* 0x000076320f147816 */ /* 0x001fe40000000014 */
[----:B-1----:R-:W2:Y:S01]  /*8a5d0*/  LDL.LU R15, [R1+0x208] ;  /* 0x00020800010f7983 */ /* 0x002ea20000300800 */
[----:B------:R-:W-:-:S03]  /*8a5e0*/  PRMT R3, R23, 0x7632, R3 ;  /* 0x0000763217037816 */ /* 0x000fc60000000003 */
[----:B------:R-:W3:Y:S01]  /*8a5f0*/  LDL.LU R23, [R1+0xa8] ;  /* 0x0000a80001177983 */ /* 0x000ee20000300800 */
        /* <DEDUP_REMOVED lines=9> */
[----:B0-----:R-:W-:Y:S01]  /*8a690*/  IMAD.WIDE R16, R0, 0x2, R6 ;  /* 0x0000000200107825 */ /* 0x001fe200078e0206 */
[----:B------:R-:W-:-:S03]  /*8a6a0*/  IADD3 R3, R28, 0x4d, RZ ;  /* 0x0000004d1c037810 */ /* 0x000fc60007ffe0ff */
[C---:B-1----:R-:W-:Y:S01]  /*8a6b0*/  IMAD.WIDE R18, R0.reuse, 0x2, R4 ;  /* 0x0000000200127825 */ /* 0x042fe200078e0204 */
[----:B------:R-:W-:Y:S01]  /*8a6c0*/  IADD3 R0, R0, c[0x0][0x198], RZ ;  /* 0x0000660000007a10 */ /* 0x000fe20007ffe0ff */
[----:B----4-:R0:W-:Y:S01]  /*8a6d0*/  @P0 STG.E.U16 [R16.64], R22 ;  /* 0x0000001610000986 */ /* 0x0101e2000c101506 */
[----:B------:R-:W-:Y:S02]  /*8a6e0*/  ISETP.GE.AND P0, PT, R3, c[0x0][0x17c], PT ;  /* 0x00005f0003007a0c */ /* 0x000fe40003f06270 */
[----:B------:R-:W-:Y:S01]  /*8a6f0*/  PRMT R3, R22, 0x7632, R3 ;  /* 0x0000763216037816 */ /* 0x000fe20000000003 */
[----:B------:R1:W-:Y:S01]  /*8a700*/  @P3 STG.E.U16 [R18.64], R25 ;  /* 0x0000001912003986 */ /* 0x0003e2000c101506 */
[----:B------:R-:W-:Y:S02]  /*8a710*/  ISETP.LT.AND P3, PT, R27, c[0x0][0x178], !P5 ;  /* 0x00005e001b007a0c */ /* 0x000fe40006f61270 */
[----:B------:R-:W-:Y:S01]  /*8a720*/  PRMT R20, R25, 0x7632, R20 ;  /* 0x0000763219147816 */ /* 0x000fe20000000014 */
[----:B0-----:R-:W-:-:S04]  /*8a730*/  IMAD.WIDE R16, R0, 0x2, R6 ;  /* 0x0000000200107825 */ /* 0x001fc800078e0206 */
[C---:B-1----:R-:W-:Y:S01]  /*8a740*/  IMAD.WIDE R18, R0.reuse, 0x2, R4 ;  /* 0x0000000200127825 */ /* 0x042fe200078e0204 */
[----:B------:R-:W-:Y:S01]  /*8a750*/  IADD3 R0, R0, c[0x0][0x198], RZ ;  /* 0x0000660000007a10 */ /* 0x000fe20007ffe0ff */
[----:B------:R0:W-:Y:S01]  /*8a760*/  @P2 STG.E.U16 [R16.64], R3 ;  /* 0x0000000310002986 */ /* 0x0001e2000c101506 */
[----:B------:R-:W-:-:S03]  /*8a770*/  ISETP.LT.AND P5, PT, R26, c[0x0][0x178], !P5 ;  /* 0x00005e001a007a0c */ /* 0x000fc60006fa1270 */
[----:B------:R1:W-:Y:S01]  /*8a780*/  @P1 STG.E.U16 [R18.64], R20 ;  /* 0x0000001412001986 */ /* 0x0003e2000c101506 */
[----:B------:R-:W-:Y:S02]  /*8a790*/  ISETP.LT.AND P1, PT, R27, c[0x0][0x178], !P6 ;  /* 0x00005e001b007a0c */ /* 0x000fe40007721270 */
[----:B------:R-:W-:Y:S01]  /*8a7a0*/  IADD3 R22, R28, 0x50, RZ ;  /* 0x000000501c167810 */ /* 0x000fe20007ffe0ff */
[----:B------:R-:W4:Y:S01]  /*8a7b0*/  LDL.LU R25, [R1+0x98] ;  /* 0x0000980001197983 */ /* 0x000f220000300800 */
[C---:B0-----:R-:W-:Y:S01]  /*8a7c0*/  IMAD.WIDE R16, R0.reuse, 0x2, R6 ;  /* 0x0000000200107825 */ /* 0x041fe200078e0206 */
[----:B-1----:R-:W-:-:S05]  /*8a7d0*/  IADD3 R20, R0, c[0x0][0x198], RZ ;  /* 0x0000660000147a10 */ /* 0x002fca0007ffe0ff */
[----:B------:R-:W-:Y:S01]  /*8a7e0*/  IMAD.WIDE R18, R20, 0x2, R6 ;  /* 0x0000000214127825 */ /* 0x000fe200078e0206 */
[----:B--2---:R0:W-:Y:S03]  /*8a7f0*/  @P3 STG.E.U16 [R16.64], R15 ;  /* 0x0000000f10003986 */ /* 0x0041e6000c101506 */
[----:B0-----:R-:W-:Y:S01]  /*8a800*/  IMAD.WIDE R16, R0, 0x2, R4 ;  /* 0x0000000200107825 */ /* 0x001fe200078e0204 */
[----:B------:R-:W-:Y:S02]  /*8a810*/  PRMT R0, R15, 0x7632, R0 ;  /* 0x000076320f007816 */ /* 0x000fe40000000000 */
[----:B------:R-:W2:Y:S04]  /*8a820*/  LDL.LU R15, [R1+0xb8] ;  /* 0x0000b800010f7983 */ /* 0x000ea80000300800 */
[----:B---3--:R-:W-:Y:S04]  /*8a830*/  @P5 STG.E.U16 [R16.64], R23 ;  /* 0x0000001710005986 */ /* 0x008fe8000c101506 */
[----:B------:R0:W-:Y:S01]  /*8a840*/  @P1 STG.E.U16 [R18.64], R0 ;  /* 0x0000000012001986 */ /* 0x0001e2000c101506 */
[----:B------:R-:W-:-:S03]  /*8a850*/  ISETP.GE.AND P1, PT, R22, c[0x0][0x17c], PT ;  /* 0x00005f0016007a0c */ /* 0x000fc60003f26270 */
[----:B------:R-:W3:Y:S01]  /*8a860*/  LDL.LU R22, [R1+0x218] ;  /* 0x0002180001167983 */ /* 0x000ee20000300800 */
[C---:B------:R-:W-:Y:S02]  /*8a870*/  IADD3 R21, R28.reuse, 0x4c, RZ ;  /* 0x0000004c1c157810 */ /* 0x040fe40007ffe0ff */
[----:B------:R-:W-:Y:S02]  /*8a880*/  IADD3 R3, R28, 0x4e, RZ ;  /* 0x0000004e1c037810 */ /* 0x000fe40007ffe0ff */
[----:B------:R-:W-:Y:S02]  /*8a890*/  ISETP.GE.AND P4, PT, R21, c[0x0][0x17c], PT ;  /* 0x00005f0015007a0c */ /* 0x000fe40003f86270 */
[----:B------:R-:W-:Y:S02]  /*8a8a0*/  ISETP.LT.AND P6, PT, R26, c[0x0][0x178], !P6 ;  /* 0x00005e001a007a0c */ /* 0x000fe400077c1270 */
[----:B------:R-:W-:Y:S02]  /*8a8b0*/  ISETP.LT.AND P5, PT, R27, c[0x0][0x178], !P4 ;  /* 0x00005e001b007a0c */ /* 0x000fe400067a1270 */
[----:B------:R-:W-:-:S02]  /*8a8c0*/  ISETP.GE.AND P2, PT, R3, c[0x0][0x17c], PT ;  /* 0x00005f0003007a0c */ /* 0x000fc40003f46270 */
[----:B------:R-:W-:Y:S02]  /*8a8d0*/  IADD3 R3, R28, 0x4f, RZ ;  /* 0x0000004f1c037810 */ /* 0x000fe40007ffe0ff */
[C---:B0-----:R-:W-:Y:S01]  /*8a8e0*/  IADD3 R0, R20.reuse, c[0x0][0x198], RZ ;  /* 0x0000660014007a10 */ /* 0x041fe20007ffe0ff */
[----:B------:R-:W-:Y:S01]  /*8a8f0*/  IMAD.WIDE R16, R20, 0x2, R4 ;  /* 0x0000000214107825 */ /* 0x000fe200078e0204 */
[----:B------:R-:W-:Y:S02]  /*8a900*/  ISETP.GE.AND P3, PT, R3, c[0x0][0x17c], PT ;  /* 0x00005f0003007a0c */ /* 0x000fe40003f66270 */
[----:B------:R-:W-:Y:S01]  /*8a910*/  PRMT R3, R23, 0x7632, R3 ;  /* 0x0000763217037816 */ /* 0x000fe20000000003 */
[----:B------:R-:W-:Y:S01]  /*8a920*/  IMAD.WIDE R18, R0, 0x2, R6 ;  /* 0x0000000200127825 */ /* 0x000fe200078e0206 */
[----:B------:R-:W-:-:S03]  /*8a930*/  ISETP.LT.AND P4, PT, R26, c[0x0][0x178], !P4 ;  /* 0x00005e001a007a0c */ /* 0x000fc60006781270 */
[----:B------:R-:W-:Y:S01]  /*8a940*/  @P6 STG.E.U16 [R16.64], R3 ;  /* 0x0000000310006986 */ /* 0x000fe2000c101506 */
[C---:B------:R-:W-:Y:S01]  /*8a950*/  IMAD.WIDE R20, R0.reuse, 0x2, R4 ;  /* 0x0000000200147825 */ /* 0x040fe200078e0204 */
[----:B----4-:R-:W-:Y:S02]  /*8a960*/  PRMT R24, R25, 0x7632, R24 ;  /* 0x0000763219187816 */ /* 0x010fe40000000018 */
[----:B---3--:R0:W-:Y:S01]  /*8a970*/  @P5 STG.E.U16 [R18.64], R22 ;  /* 0x0000001612005986 */ /* 0x0081e2000c101506 */
[----:B------:R-:W-:Y:S02]  /*8a980*/  ISETP.LT.AND P5, PT, R27, c[0x0][0x178], !P0 ;  /* 0x00005e001b007a0c */ /* 0x000fe400047a1270 */
[----:B0-----:R-:W-:Y:S02]  /*8a990*/  IADD3 R18, R0, c[0x0][0x198], RZ ;  /* 0x0000660000127a10 */ /* 0x001fe40007ffe0ff */
[----:B------:R-:W-:-:S03]  /*8a9a0*/  PRMT R0, R22, 0x7632, R0 ;  /* 0x0000763216007816 */ /* 0x000fc60000000000 */
[----:B------:R-:W-:Y:S01]  /*8a9b0*/  IMAD.WIDE R16, R18, 0x2, R6 ;  /* 0x0000000212107825 */ /* 0x000fe200078e0206 */
[----:B------:R-:W-:Y:S01]  /*8a9c0*/  @P4 STG.E.U16 [R20.64], R25 ;  /* 0x0000001914004986 */ /* 0x000fe2000c101506 */
[----:B------:R-:W-:-:S04]  /*8a9d0*/  ISETP.LT.AND P0, PT, R26, c[0x0][0x178], !P0 ;  /* 0x00005e001a007a0c */ /* 0x000fc80004701270 */
[----:B------:R0:W-:Y:S01]  /*8a9e0*/  @P5 STG.E.U16 [R16.64], R0 ;  /* 0x0000000010005986 */ /* 0x0001e2000c101506 */
[C---:B------:R-:W-:Y:S01]  /*8a9f0*/  IADD3 R3, R18.reuse, c[0x0][0x198], RZ ;  /* 0x0000660012037a10 */ /* 0x040fe20007ffe0ff */
[----:B------:R-:W-:Y:S02]  /*8aa00*/  IMAD.WIDE R18, R18, 0x2, R4 ;  /* 0x0000000212127825 */ /* 0x000fe400078e0204 */
[----:B0-----:R-:W3:Y:S01]  /*8aa10*/  LDL.LU R17, [R1+0x2b8] ;  /* 0x0002b80001117983 */ /* 0x001ee20000300800 */
[----:B------:R-:W-:-:S04]  /*8aa20*/  IADD3 R25, R28, 0x52, RZ ;  /* 0x000000521c197810 */ /* 0x000fc80007ffe0ff */
[----:B------:R0:W-:Y:S01]  /*8aa30*/  @P0 STG.E.U16 [R18.64], R24 ;  /* 0x0000001812000986 */ /* 0x0001e2000c101506 */
[----:B------:R-:W-:-:S03]  /*8aa40*/  ISETP.GE.AND P5, PT, R25, c[0x0][0x17c], PT ;  /* 0x00005f0019007a0c */ /* 0x000fc60003fa6270 */
[----:B------:R-:W4:Y:S04]  /*8aa50*/  LDL.LU R25, [R1+0xc8] ;  /* 0x0000c80001197983 */ /* 0x000f280000300800 */
[----:B0-----:R-:W4:Y:S01]  /*8aa60*/  LDL.LU R24, [R1+0x2c8] ;  /* 0x0002c80001187983 */ /* 0x001f220000300800 */
[C---:B------:R-:W-:Y:S02]  /*8aa70*/  ISETP.LT.AND P4, PT, R27.reuse, c[0x0][0x178], !P2 ;  /* 0x00005e001b007a0c */ /* 0x040fe40005781270 */
[C---:B------:R-:W-:Y:S02]  /*8aa80*/  ISETP.LT.AND P2, PT, R26.reuse, c[0x0][0x178], !P2 ;  /* 0x00005e001a007a0c */ /* 0x040fe40005741270 */
[----:B------:R-:W-:Y:S01]  /*8aa90*/  ISETP.LT.AND P0, PT, R27, c[0x0][0x178], !P3 ;  /* 0x00005e001b007a0c */ /* 0x000fe20005f01270 */
[----:B------:R-:W-:Y:S01]  /*8aaa0*/  IMAD.WIDE R20, R3, 0x2, R6 ;  /* 0x0000000203147825 */ /* 0x000fe200078e0206 */
[----:B------:R-:W-:-:S02]  /*8aab0*/  ISETP.LT.AND P3, PT, R26, c[0x0][0x178], !P3 ;  /* 0x00005e001a007a0c */ /* 0x000fc40005f61270 */
[----:B------:R-:W-:Y:S02]  /*8aac0*/  IADD3 R23, R28, 0x51, RZ ;  /* 0x000000511c177810 */ /* 0x000fe40007ffe0ff */
[----:B------:R-:W-:Y:S02]  /*8aad0*/  IADD3 R16, R3, c[0x0][0x198], RZ ;  /* 0x0000660003107a10 */ /* 0x000fe40007ffe0ff */
[----:B------:R-:W-:Y:S01]  /*8aae0*/  ISETP.GE.AND P6, PT, R23, c[0x0][0x17c], PT ;  /* 0x00005f0017007a0c */ /* 0x000fe20003fc6270 */
[----:B------:R-:W-:Y:S01]  /*8aaf0*/  IMAD.WIDE R22, R3, 0x2, R4 ;  /* 0x0000000203167825 */ /* 0x000fe200078e0204 */
[C---:B------:R-:W-:Y:S02]  /*8ab00*/  IADD3 R0, R16.reuse, c[0x0][0x198], RZ ;  /* 0x0000660010007a10 */ /* 0x040fe40007ffe0ff */
[----:B--2---:R-:W-:Y:S01]  /*8ab10*/  PRMT R3, R15, 0x7632, R3 ;  /* 0x000076320f037816 */ /* 0x004fe20000000003 */
[----:B------:R-:W-:Y:S01]  /*8ab20*/  IMAD.WIDE R18, R16, 0x2, R6 ;  /* 0x0000000210127825 */ /* 0x000fe200078e0206 */
[----:B---3--:R0:W-:Y:S01]  /*8ab30*/  @P4 STG.E.U16 [R20.64], R17 ;  /* 0x0000001114004986 */ /* 0x0081e2000c101506 */
[----:B------:R-:W-:-:S02]  /*8ab40*/  ISETP.LT.AND P4, PT, R27, c[0x0][0x178], !P1 ;  /* 0x00005e001b007a0c */ /* 0x000fc40004f81270 */
[----:B------:R-:W-:Y:S01]  /*8ab50*/  ISETP.LT.AND P1, PT, R26, c[0x0][0x178], !P1 ;  /* 0x00005e001a007a0c */ /* 0x000fe20004f21270 */
[----:B------:R1:W-:Y:S01]  /*8ab60*/  @P2 STG.E.U16 [R22.64], R15 ;  /* 0x0000000f16002986 */ /* 0x0003e2000c101506 */
[----:B0-----:R-:W-:Y:S01]  /*8ab70*/  PRMT R20, R17, 0x7632, R20 ;  /* 0x0000763211147816 */ /* 0x001fe20000000014 */
[----:B------:R-:W-:Y:S01]  /*8ab80*/  IMAD.WIDE R16, R16, 0x2, R4 ;  /* 0x0000000210107825 */ /* 0x000fe200078e0204 */
[----:B------:R-:W-:Y:S01]  /*8ab90*/  IADD3 R21, R28, 0x53, RZ ;  /* 0x000000531c157810 */ /* 0x000fe20007ffe0ff */
[----:B-1----:R-:W2:Y:S04]  /*8aba0*/  LDL.LU R15, [R1+0x2d8] ;  /* 0x0002d800010f7983 */ /* 0x002ea80000300800 */
[----:B------:R0:W-:Y:S04]  /*8abb0*/  @P0 STG.E.U16 [R18.64], R20 ;  /* 0x0000001412000986 */ /* 0x0001e8000c101506 */
[----:B------:R1:W-:Y:S01]  /*8abc0*/  @P3 STG.E.U16 [R16.64], R3 ;  /* 0x0000000310003986 */ /* 0x0003e2000c101506 */
[----:B------:R-:W-:Y:S01]  /*8abd0*/  ISETP.LT.AND P3, PT, R27, c[0x0][0x178], !P6 ;  /* 0x00005e001b007a0c */ /* 0x000fe20007761270 */
[----:B0-----:R-:W-:-:S04]  /*8abe0*/  IMAD.WIDE R18, R0, 0x2, R6 ;  /* 0x0000000200127825 */ /* 0x001fc800078e0206 */
[C---:B-1----:R-:W-:Y:S01]  /*8abf0*/  IMAD.WIDE R16, R0.reuse, 0x2, R4 ;  /* 0x0000000200107825 */ /* 0x042fe200078e0204 */
[----:B------:R-:W-:Y:S01]  /*8ac00*/  IADD3 R0, R0, c[0x0][0x198], RZ ;  /* 0x0000660000007a10 */ /* 0x000fe20007ffe0ff */
[----:B----4-:R0:W-:Y:S01]  /*8ac10*/  @P4 STG.E.U16 [R18.64], R24 ;  /* 0x0000001812004986 */ /* 0x0101e2000c101506 */
[----:B------:R-:W-:Y:S02]  /*8ac20*/  ISETP.GE.AND P2, PT, R21, c[0x0][0x17c], PT ;  /* 0x00005f0015007a0c */ /* 0x000fe40003f46270 */
[----:B------:R-:W-:Y:S01]  /*8ac30*/  IADD3 R3, R28, 0x55, RZ ;  /* 0x000000551c037810 */ /* 0x000fe20007ffe0ff */
[----:B------:R1:W-:Y:S01]  /*8ac40*/  @P1 STG.E.U16 [R16.64], R25 ;  /* 0x0000001910001986 */ /* 0x0003e2000c101506 */
[----:B------:R-:W-:Y:S02]  /*8ac50*/  PRMT R21, R24, 0x7632, R21 ;  /* 0x0000763218157816 */ /* 0x000fe40000000015 */
[----:B------:R-:W-:Y:S02]  /*8ac60*/  ISETP.GE.AND P4, PT, R3, c[0x0][0x17c], PT ;  /* 0x00005f0003007a0c */ /* 0x000fe40003f86270 */
[----:B------:R-:W-:Y:S01]  /*8ac70*/  PRMT R3, R25, 0x7632, R3 ;  /* 0x0000763219037816 */ /* 0x000fe20000000003 */
[----:B0-----:R-:W3:Y:S01]  /*8ac80*/  LDL.LU R24, [R1+0x2e8] ;  /* 0x0002e80001187983 */ /* 0x001ee20000300800 */
[----:B-1----:R-:W-:-:S03]  /*8ac90*/  IMAD.WIDE R16, R0, 0x2, R6 ;  /* 0x0000000200107825 */ /* 0x002fc600078e0206 */
[----:B------:R-:W4:Y:S04]  /*8aca0*/  LDL.LU R25, [R1+0xd8] ;  /* 0x0000d80001197983 */ /* 0x000f280000300800 */
[----:B------:R0:W-:Y:S04]  /*8acb0*/  @P3 STG.E.U16 [R16.64], R21 ;  /* 0x0000001510003986 */ /* 0x0001e8000c101506 */
[----:B0-----:R-:W4:Y:S01]  /*8acc0*/  LDL.LU R21, [R1+0xe8] ;  /* 0x0000e80001157983 */ /* 0x001f220000300800 */
[----:B------:R-:W-:Y:S01]  /*8acd0*/  ISETP.LT.AND P6, PT, R26, c[0x0][0x178], !P6 ;  /* 0x00005e001a007a0c */ /* 0x000fe200077c1270 */
[----:B------:R-:W-:Y:S01]  /*8ace0*/  IMAD.WIDE R18, R0, 0x2, R4 ;  /* 0x0000000200127825 */ /* 0x000fe200078e0204 */
[----:B------:R-:W-:-:S02]  /*8acf0*/  ISETP.LT.AND P1, PT, R27, c[0x0][0x178], !P5 ;  /* 0x00005e001b007a0c */ /* 0x000fc40006f21270 */
[----:B------:R-:W-:Y:S02]  /*8ad00*/  ISETP.LT.AND P5, PT, R26, c[0x0][0x178], !P5 ;  /* 0x00005e001a007a0c */ /* 0x000fe40006fa1270 */
[----:B------:R-:W-:Y:S02]  /*8ad10*/  IADD3 R16, R0, c[0x0][0x198], RZ ;  /* 0x0000660000107a10 */ /* 0x000fe40007ffe0ff */
[----:B------:R-:W-:Y:S02]  /*8ad20*/  IADD3 R20, R28, 0x56, RZ ;  /* 0x000000561c147810 */ /* 0x000fe40007ffe0ff */
[----:B------:R-:W-:-:S03]  /*8ad30*/  IADD3 R0, R16, c[0x0][0x198], RZ ;  /* 0x0000660010007a10 */ /* 0x000fc60007ffe0ff */
[----:B------:R0:W-:Y:S01]  /*8ad40*/  @P6 STG.E.U16 [R18.64], R3 ;  /* 0x0000000312006986 */ /* 0x0001e2000c101506 */
[----:B------:R-:W-:Y:S02]  /*8ad50*/  ISETP.LT.AND P6, PT, R27, c[0x0][0x178], !P2 ;  /* 0x00005e001b007a0c */ /* 0x000fe400057c1270 */
[----:B------:R-:W-:Y:S02]  /*8ad60*/  ISETP.LT.AND P2, PT, R26, c[0x0][0x178], !P2 ;  /* 0x00005e001a007a0c */ /* 0x000fe40005741270 */
[----:B------:R-:W-:Y:S02]  /*8ad70*/  IADD3 R22, R28, 0x54, RZ ;  /* 0x000000541c167810 */ /* 0x000fe40007ffe0ff */
[----:B------:R-:W-:Y:S01]  /*8ad80*/  ISETP.GE.AND P3, PT, R20, c[0x0][0x17c], PT ;  /* 0x00005f0014007a0c */ /* 0x000fe20003f66270 */
[----:B0-----:R-:W-:Y:S01]  /*8ad90*/  IMAD.WIDE R18, R16, 0x2, R6 ;  /* 0x0000000210127825 */ /* 0x001fe200078e0206 */
[----:B------:R-:W-:-:S03]  /*8ada0*/  IADD3 R3, R28, 0x57, RZ ;  /* 0x000000571c037810 */ /* 0x000fc60007ffe0ff */
[----:B------:R-:W-:Y:S01]  /*8adb0*/  IMAD.WIDE R16, R16, 0x2, R4 ;  /* 0x0000000210107825 */ /* 0x000fe200078e0204 */
[----:B------:R-:W-:Y:S01]  /*8adc0*/  ISETP.GE.AND P0, PT, R22, c[0x0][0x17c], PT ;  /* 0x00005f0016007a0c */ /* 0x000fe20003f06270 */
[----:B--2---:R0:W-:Y:S01]  /*8add0*/  @P1 STG.E.U16 [R18.64], R15 ;  /* 0x0000000f12001986 */ /* 0x0041e2000c101506 */
[----:B------:R-:W-:Y:S02]  /*8ade0*/  PRMT R20, R15, 0x7632, R20 ;  /* 0x000076320f147816 */ /* 0x000fe40000000014 */
[----:B------:R-:W-:Y:S01]  /*8adf0*/  ISETP.GE.AND P1, PT, R3, c[0x0][0x17c], PT ;  /* 0x00005f0003007a0c */ /* 0x000fe20003f26270 */
[----:B0-----:R-:W-:Y:S01]  /*8ae00*/  IMAD.WIDE R18, R0, 0x2, R6 ;  /* 0x0000000200127825 */ /* 0x001fe200078e0206 */
[----:B------:R-:W2:Y:S01]  /*8ae10*/  LDL.LU R15, [R1+0x23dc] ;  /* 0x0023dc00010f7983 */ /* 0x000ea20000300800 */
[----:B---3--:R-:W-:-:S03]  /*8ae20*/  PRMT R22, R24, 0x7632, R22 ;  /* 0x0000763218167816 */ /* 0x008fc60000000016 */
[----:B----4-:R0:W-:Y:S01]  /*8ae30*/  @P5 STG.E.U16 [R16.64], R21 ;  /* 0x0000001510005986 */ /* 0x0101e2000c101506 */
[----:B------:R-:W-:Y:S02]  /*8ae40*/  PRMT R3, R21, 0x7632, R3 ;  /* 0x0000763215037816 */ /* 0x000fe40000000003 */
[----:B------:R-:W-:Y:S01]  /*8ae50*/  ISETP.LT.AND P5, PT, R27, c[0x0][0x178], !P0 ;  /* 0x00005e001b007a0c */ /* 0x000fe200047a1270 */
[----:B------:R1:W-:Y:S01]  /*8ae60*/  @P6 STG.E.U16 [R18.64], R20 ;  /* 0x0000001412006986 */ /* 0x0003e2000c101506 */
[----:B------:R-:W-:Y:S01]  /*8ae70*/  ISETP.LT.AND P0, PT, R26, c[0x0][0x178], !P0 ;  /* 0x00005e001a007a0c */ /* 0x000fe20004701270 */
[C---:B0-----:R-:W-:Y:S01]  /*8ae80*/  IMAD.WIDE R16, R0.reuse, 0x2, R4 ;  /* 0x0000000200107825 */ /* 0x041fe200078e0204 */
[----:B-1----:R-:W-:-:S04]  /*8ae90*/  IADD3 R19, R0, c[0x0][0x198], RZ ;  /* 0x0000660000137a10 */ /* 0x002fc80007ffe0ff */
[----:B------:R0:W-:Y:S01]  /*8aea0*/  @P2 STG.E.U16 [R16.64], R3 ;  /* 0x0000000310002986 */ /* 0x0001e2000c101506 */
[----:B------:R-:W-:Y:S02]  /*8aeb0*/  ISETP.LT.AND P2, PT, R27, c[0x0][0x178], !P4 ;  /* 0x00005e001b007a0c */ /* 0x000fe40006741270 */
[----:B------:R-:W-:-:S04]  /*8aec0*/  IADD3 R18, R28, 0x58, RZ ;  /* 0x000000581c127810 */ /* 0x000fc80007ffe0ff */
[----:B------:R-:W-:Y:S02]  /*8aed0*/  ISETP.GE.AND P6, PT, R18, c[0x0][0x17c], PT ;  /* 0x00005f0012007a0c */ /* 0x000fe40003fc6270 */
[C---:B0-----:R-:W-:Y:S01]  /*8aee0*/  IADD3 R3, R19.reuse, c[0x0][0x198], RZ ;  /* 0x0000660013037a10 */ /* 0x041fe20007ffe0ff */
[----:B------:R-:W-:-:S04]  /*8aef0*/  IMAD.WIDE R16, R19, 0x2, R6 ;  /* 0x0000000213107825 */ /* 0x000fc800078e0206 */
[----:B------:R-:W-:Y:S01]  /*8af00*/  IMAD.WIDE R18, R19, 0x2, R4 ;  /* 0x0000000213127825 */ /* 0x000fe200078e0204 */
[----:B------:R-:W-:Y:S03]  /*8af10*/  @P5 STG.E.U16 [R16.64], R24 ;  /* 0x0000001810005986 */ /* 0x000fe6000c101506 */
[----:B------:R-:W-:Y:S01]  /*8af20*/  IMAD.WIDE R20, R3, 0x2, R6 ;  /* 0x0000000203147825 */ /* 0x000fe200078e0206 */
[----:B------:R-:W-:Y:S04]  /*8af30*/  @P0 STG.E.U16 [R18.64], R25 ;  /* 0x0000001912000986 */ /* 0x000fe8000c101506 */
[----:B------:R0:W-:Y:S04]  /*8af40*/  @P2 STG.E.U16 [R20.64], R22 ;  /* 0x0000001614002986 */ /* 0x0001e8000c101506 */
[----:B0-----:R-:W3:Y:S04]  /*8af50*/  LDL.LU R22, [R1+0x378] ;  /* 0x0003780001167983 */ /* 0x001ee80000300800 */
[----:B------:R-:W4:Y:S04]  /*8af60*/  LDL.LU R21, [R1+0xf8] ;  /* 0x0000f80001157983 */ /* 0x000f280000300800 */
[----:B------:R-:W2:Y:S01]  /*8af70*/  LDL.LU R24, [R1+0x388] ;  /* 0x0003880001187983 */ /* 0x000ea20000300800 */
[----:B------:R-:W-:-:S03]  /*8af80*/  PRMT R20, R25, 0x7632, R20 ;  /* 0x0000763219147816 */ /* 0x000fc60000000014 */
[----:B------:R-:W2:Y:S01]  /*8af90*/  LDL.LU R25, [R1+0x108] ;  /* 0x0001080001197983 */ /* 0x000ea20000300800 */
[----:B------:R-:W-:Y:S02]  /*8afa0*/  ISETP.LT.AND P4, PT, R26, c[0x0][0x178], !P4 ;  /* 0x00005e001a007a0c */ /* 0x000fe40006781270 */
[----:B------:R-:W-:Y:S02]  /*8afb0*/  IADD3 R0, R28, 0x59, RZ ;  /* 0x000000591c007810 */ /* 0x000fe40007ffe0ff */
[----:B------:R-:W-:Y:S01]  /*8afc0*/  ISETP.LT.AND P0, PT, R27, c[0x0][0x178], !P3 ;  /* 0x00005e001b007a0c */ /* 0x000fe20005f01270 */
[C---:B------:R-:W-:Y:S01]  /*8afd0*/  IMAD.WIDE R16, R3.reuse, 0x2, R4 ;  /* 0x0000000203107825 */ /* 0x040fe200078e0204 */
[----:B------:R-:W-:Y:S02]  /*8afe0*/  ISETP.GE.AND P5, PT, R0, c[0x0][0x17c], PT ;  /* 0x00005f0000007a0c */ /* 0x000fe40003fa6270 */
[----:B------:R-:W-:Y:S02]  /*8aff0*/  IADD3 R0, R3, c[0x0][0x198], RZ ;  /* 0x0000660003007a10 */ /* 0x000fe40007ffe0ff */
[----:B------:R-:W-:-:S02]  /*8b000*/  ISETP.LT.AND P3, PT, R26, c[0x0][0x178], !P3 ;  /* 0x00005e001a007a0c */ /* 0x000fc40005f61270 */
[----:B------:R-:W-:Y:S01]  /*8b010*/  ISETP.LT.AND P2, PT, R27, c[0x0][0x178], !P1 ;  /* 0x00005e001b007a0c */ /* 0x000fe20004f41270 */
[----:B------:R-:W-:Y:S01]  /*8b020*/  IMAD.WIDE R18, R0, 0x2, R6 ;  /* 0x0000000200127825 */ /* 0x000fe200078e0206 */
[----:B------:R0:W-:Y:S01]  /*8b030*/  @P4 STG.E.U16 [R16.64], R20 ;  /* 0x0000001410004986 */ /* 0x0001e2000c101506 */
[----:B------:R-:W-:Y:S02]  /*8b040*/  IADD3 R3, R28, 0x5a, RZ ;  /* 0x0000005a1c037810 */ /* 0x000fe40007ffe0ff */
[----:B------:R-:W-:Y:S02]  /*8b050*/  ISETP.LT.AND P1, PT, R26, c[0x0][0x178], !P1 ;  /* 0x00005e001a007a0c */ /* 0x000fe40004f21270 */
[C---:B0-----:R-:W-:Y:S01]  /*8b060*/  IADD3 R20, R0.reuse, c[0x0][0x198], RZ ;  /* 0x0000660000147a10 */ /* 0x041fe20007ffe0ff */
[----:B------:R-:W-:Y:S01]  /*8b070*/  IMAD.WIDE R16, R0, 0x2, R4 ;  /* 0x0000000200107825 */ /* 0x000fe200078e0204 */
[----:B------:R-:W-:Y:S02]  /*8b080*/  ISETP.GE.AND P4, PT, R3, c[0x0][0x17c], PT ;  /* 0x00005f0003007a0c */ /* 0x000fe40003f86270 */
[----:B------:R-:W-:Y:S01]  /*8b090*/  IADD3 R3, R28, 0x5b, RZ ;  /* 0x0000005b1c037810 */ /* 0x000fe20007ffe0ff */
[----:B---3--:R0:W-:Y:S01]  /*8b0a0*/  @P0 STG.E.U16 [R18.64], R22 ;  /* 0x0000001612000986 */ /* 0x0081e2000c101506 */
[----:B------:R-:W-:-:S03]  /*8b0b0*/  PRMT R0, R22, 0x7632, R0 ;  /* 0x0000763216007816 */ /* 0x000fc60000000000 */
[----:B----4-:R1:W-:Y:S01]  /*8b0c0*/  @P3 STG.E.U16 [R16.64], R21 ;  /* 0x0000001510003986 */ /* 0x0103e2000c101506 */
[----:B------:R-:W-:Y:S01]  /*8b0d0*/  ISETP.LT.AND P3, PT, R27, c[0x0][0x178], !P6 ;  /* 0x00005e001b007a0c */ /* 0x000fe20007761270 */
[----:B0-----:R-:W-:Y:S01]  /*8b0e0*/  IMAD.WIDE R18, R20, 0x2, R6 ;  /* 0x0000000214127825 */ /* 0x001fe200078e0206 */
[----:B------:R-:W-:-:S04]  /*8b0f0*/  ISETP.GE.AND P0, PT, R3, c[0x0][0x17c], PT ;  /* 0x00005f0003007a0c */ /* 0x000fc80003f06270 */
[----:B------:R0:W-:Y:S01]  /*8b100*/  @P2 STG.E.U16 [R18.64], R0 ;  /* 0x0000000012002986 */ /* 0x0001e2000c101506 */
[----:B------:R-:W-:Y:S01]  /*8b110*/  PRMT R3, R21, 0x7632, R3 ;  /* 0x0000763215037816 */ /* 0x000fe20000000003 */
[----:B-1----:R-:W-:Y:S01]  /*8b120*/  IMAD.WIDE R16, R20, 0x2, R4 ;  /* 0x0000000214107825 */ /* 0x002fe200078e0204 */
[----:B------:R-:W-:Y:S02]  /*8b130*/  ISETP.LT.AND P6, PT, R26, c[0x0][0x178], !P6 ;  /* 0x00005e001a007a0c */ /* 0x000fe400077c1270 */
[----:B0-----:R-:W-:Y:S02]  /*8b140*/  IADD3 R0, R20, c[0x0][0x198], RZ ;  /* 0x0000660014007a10 */ /* 0x001fe40007ffe0ff */
[----:B------:R-:W-:Y:S01]  /*8b150*/  @P1 STG.E.U16 [R16.64], R3 ;  /* 0x0000000310001986 */ /* 0x000fe2000c101506 */
[----:B------:R-:W-:Y:S02]  /*8b160*/  IADD3 R21, R28, 0x5c, RZ ;  /* 0x0000005c1c157810 */ /* 0x000fe40007ffe0ff */
[----:B------:R-:W-:-:S02]  /*8b170*/  IMAD.WIDE R18, R0, 0x2, R6 ;  /* 0x0000000200127825 */ /* 0x000fc400078e0206 */
[----:B------:R-:W-:-:S03]  /*8b180*/  ISETP.GE.AND P2, PT, R21, c[0x0][0x17c], PT ;  /* 0x00005f0015007a0c */ /* 0x000fc60003f46270 */
[----:B--2---:R0:W-:Y:S01]  /*8b190*/  @P3 STG.E.U16 [R18.64], R24 ;  /* 0x0000001812003986 */ /* 0x0041e2000c101506 */
[----:B------:R-:W-:Y:S01]  /*8b1a0*/  ISETP.LT.AND P3, PT, R27, c[0x0][0x178], !P5 ;  /* 0x00005e001b007a0c */ /* 0x000fe20006f61270 */
[----:B------:R-:W-:Y:S01]  /*8b1b0*/  IMAD.WIDE R20, R0, 0x2, R4 ;  /* 0x0000000200147825 */ /* 0x000fe200078e0204 */
[----:B------:R-:W-:Y:S02]  /*8b1c0*/  IADD3 R22, R28, 0x5d, RZ ;  /* 0x0000005d1c167810 */ /* 0x000fe40007ffe0ff */
[----:B------:R-:W-:Y:S02]  /*8b1d0*/  PRMT R23, R24, 0x7632, R23 ;  /* 0x0000763218177816 */ /* 0x000fe40000000017 */
[----:B------:R1:W-:Y:S01]  /*8b1e0*/  @P6 STG.E.U16 [R20.64], R25 ;  /* 0x0000001914006986 */ /* 0x0003e2000c101506 */
[----:B0-----:R-:W-:-:S03]  /*8b1f0*/  IADD3 R18, R0, c[0x0][0x198], RZ ;  /* 0x0000660000127a10 */ /* 0x001fc60007ffe0ff */
[----:B------:R-:W2:Y:S01]  /*8b200*/  LDL.LU R24, [R1+0x3a8] ;  /* 0x0003a80001187983 */ /* 0x000ea20000300800 */
[----:B------:R-:W-:Y:S02]  /*8b210*/  ISETP.GE.AND P1, PT, R22, c[0x0][0x17c], PT ;  /* 0x00005f0016007a0c */ /* 0x000fe40003f26270 */
[----:B------:R-:W-:Y:S01]  /*8b220*/  IADD3 R22, R28, 0x5e, RZ ;  /* 0x0000005e1c167810 */ /* 0x000fe20007ffe0ff */
[----:B-1----:R-:W-:Y:S01]  /*8b230*/  IMAD.WIDE R20, R18, 0x2, R6 ;  /* 0x0000000212147825 */ /* 0x002fe200078e0206 */
[----:B------:R-:W-:Y:S02]  /*8b240*/  PRMT R3, R25, 0x7632, R3 ;  /* 0x0000763219037816 */ /* 0x000fe40000000003 */
[----:B------:R-:W3:Y:S04]  /*8b250*/  LDL.LU R25, [R1+0x118] ;  /* 0x0001180001197983 */ /* 0x000ee80000300800 */
[----:B------:R0:W-:Y:S01]  /*8b260*/  @P3 STG.E.U16 [R20.64], R23 ;  /* 0x0000001714003986 */ /* 0x0001e2000c101506 */
[----:B------:R-:W-:-:S03]  /*8b270*/  ISETP.GE.AND P3, PT, R22, c[0x0][0x17c], PT ;  /* 0x00005f0016007a0c */ /* 0x000fc60003f66270 */
[----:B0-----:R-:W4:Y:S04]  /*8b280*/  LDL.LU R23, [R1+0x128] ;  /* 0x0001280001177983 */ /* 0x001f280000300800 */
[----:B------:R-:W2:Y:S01]  /*8b290*/  LDL.LU R22, [R1+0x398] ;  /* 0x0003980001167983 */ /* 0x000ea20000300800 */
[----:B------:R-:W-:Y:S02]  /*8b2a0*/  ISETP.LT.AND P5, PT, R26, c[0x0][0x178], !P5 ;  /* 0x00005e001a007a0c */ /* 0x000fe40006fa1270 */
[----:B------:R-:W-:Y:S02]  /*8b2b0*/  ISETP.LT.AND P6, PT, R27, c[0x0][0x178], !P4 ;  /* 0x00005e001b007a0c */ /* 0x000fe400067c1270 */
[C---:B------:R-:W-:Y:S01]  /*8b2c0*/  IADD3 R0, R18.reuse, c[0x0][0x198], RZ ;  /* 0x0000660012007a10 */ /* 0x040fe20007ffe0ff */
[----:B------:R-:W-:Y:S01]  /*8b2d0*/  IMAD.WIDE R18, R18, 0x2, R4 ;  /* 0x0000000212127825 */ /* 0x000fe200078e0204 */
[----:B------:R-:W-:-:S03]  /*8b2e0*/  ISETP.LT.AND P4, PT, R26, c[0x0][0x178], !P4 ;  /* 0x00005e001a007a0c */ /* 0x000fc60006781270 */
[----:B------:R-:W-:-:S04]  /*8b2f0*/  IMAD.WIDE R16, R0, 0x2, R6 ;  /* 0x0000000200107825 */ /* 0x000fc800078e0206 */
[----:B------:R-:W-:Y:S01]  /*8b300*/  @P5 STG.E.U16 [R18.64], R3 ;  /* 0x0000000312005986 */ /* 0x000fe2000c101506 */
[----:B------:R-:W-:-:S03]  /*8b310*/  IMAD.WIDE R20, R0, 0x2, R4 ;  /* 0x0000000200147825 */ /* 0x000fc600078e0204 */
[----:B--2---:R0:W-:Y:S01]  /*8b320*/  @P6 STG.E.U16 [R16.64], R22 ;  /* 0x0000001610006986 */ /* 0x0041e2000c101506 */
[C---:B------:R-:W-:Y:S02]  /*8b330*/  ISETP.LT.AND P6, PT, R27.reuse, c[0x0][0x178], !P0 ;  /* 0x00005e001b007a0c */ /* 0x040fe400047c1270 */
[----:B------:R-:W-:Y:S01]  /*8b340*/  ISETP.LT.AND P0, PT, R26, c[0x0][0x178], !P0 ;  /* 0x00005e001a007a0c */ /* 0x000fe20004701270 */
[----:B----4-:R1:W-:Y:S01]  /*8b350*/  @P4 STG.E.U16 [R20.64], R23 ;  /* 0x0000001714004986 */ /* 0x0103e2000c101506 */
[----:B------:R-:W-:Y:S02]  /*8b360*/  ISETP.LT.AND P4, PT, R27, c[0x0][0x178], !P2 ;  /* 0x00005e001b007a0c */ /* 0x000fe40005781270 */
[----:B0-----:R-:W-:Y:S02]  /*8b370*/  IADD3 R16, R0, c[0x0][0x198], RZ ;  /* 0x0000660000107a10 */ /* 0x001fe40007ffe0ff */
[----:B-1----:R-:W-:-:S03]  /*8b380*/  PRMT R20, R22, 0x7632, R20 ;  /* 0x0000763216147816 */ /* 0x002fc60000000014 */
[C---:B------:R-:W-:Y:S01]  /*8b390*/  IMAD.WIDE R18, R16.reuse, 0x2, R6 ;  /* 0x0000000210127825 */ /* 0x040fe200078e0206 */
[----:B------:R-:W-:Y:S02]  /*8b3a0*/  IADD3 R0, R16, c[0x0][0x198], RZ ;  /* 0x0000660010007a10 */ /* 0x000fe40007ffe0ff */
[----:B------:R-:W-:Y:S01]  /*8b3b0*/  ISETP.LT.AND P2, PT, R26, c[0x0][0x178], !P2 ;  /* 0x00005e001a007a0c */ /* 0x000fe20005741270 */
[----:B------:R-:W-:Y:S01]  /*8b3c0*/  IMAD.WIDE R16, R16, 0x2, R4 ;  /* 0x0000000210107825 */ /* 0x000fe200078e0204 */
[----:B------:R-:W-:Y:S01]  /*8b3d0*/  PRMT R3, R23, 0x7632, R3 ;  /* 0x0000763217037816 */ /* 0x000fe20000000003 */
[----:B------:R0:W-:Y:S01]  /*8b3e0*/  @P6 STG.E.U16 [R18.64], R20 ;  /* 0x0000001412006986 */ /* 0x0001e2000c101506 */
[----:B------:R-:W-:-:S03]  /*8b3f0*/  ISETP.LT.AND P6, PT, R27, c[0x0][0x178], !P1 ;  /* 0x00005e001b007a0c */ /* 0x000fc60004fc1270 */
[----:B------:R1:W-:Y:S04]  /*8b400*/  @P0 STG.E.U16 [R16.64], R3 ;  /* 0x0000000310000986 */ /* 0x0003e8000c101506 */
[----:B------:R-:W2:Y:S01]  /*8b410*/  LDL.LU R23, [R1+0x8] ;  /* 0x0000080001177983 */ /* 0x000ea20000300800 */
[----:B0-----:R-:W-:-:S04]  /*8b420*/  IMAD.WIDE R18, R0, 0x2, R6 ;  /* 0x0000000200127825 */ /* 0x001fc800078e0206 */
[----:B-1----:R-:W-:Y:S01]  /*8b430*/  IMAD.WIDE R16, R0, 0x2, R4 ;  /* 0x0000000200107825 */ /* 0x002fe200078e0204 */
[----:B------:R0:W-:Y:S01]  /*8b440*/  @P4 STG.E.U16 [R18.64], R24 ;  /* 0x0000001812004986 */ /* 0x0001e2000c101506 */
[----:B------:R-:W-:Y:S02]  /*8b450*/  ISETP.LT.AND P1, PT, R26, c[0x0][0x178], !P1 ;  /* 0x00005e001a007a0c */ /* 0x000fe40004f21270 */
[----:B------:R-:W-:Y:S01]  /*8b460*/  PRMT R3, R24, 0x7632, R3 ;  /* 0x0000763218037816 */ /* 0x000fe20000000003 */
[----:B---3--:R1:W-:Y:S01]  /*8b470*/  @P2 STG.E.U16 [R16.64], R25 ;  /* 0x0000001910002986 */ /* 0x0083e2000c101506 */
[----:B0-----:R-:W-:-:S03]  /*8b480*/  IADD3 R18, R0, c[0x0][0x198], RZ ;  /* 0x0000660000127a10 */ /* 0x001fc60007ffe0ff */
[----:B------:R-:W3:Y:S02]  /*8b490*/  LDL.LU R24, [R1+0x4c] ;  /* 0x00004c0001187983 */ /* 0x000ee40000300800 */
[----:B-1----:R-:W-:-:S05]  /*8b4a0*/  IMAD.WIDE R16, R18, 0x2, R6 ;  /* 0x0000000212107825 */ /* 0x002fca00078e0206 */
[----:B------:R0:W-:Y:S02]  /*8b4b0*/  @P6 STG.E.U16 [R16.64], R3 ;  /* 0x0000000310006986 */ /* 0x0001e4000c101506 */
[----:B0-----:R-:W-:Y:S01]  /*8b4c0*/  PRMT R3, R25, 0x7632, R3 ;  /* 0x0000763219037816 */ /* 0x001fe20000000003 */
[----:B------:R-:W-:Y:S01]  /*8b4d0*/  IMAD.WIDE R16, R18, 0x2, R4 ;  /* 0x0000000212107825 */ /* 0x000fe200078e0204 */
[----:B------:R-:W4:Y:S04]  /*8b4e0*/  LDL.LU R25, [R1+0x1c] ;  /* 0x00001c0001197983 */ /* 0x000f280000300800 */
[----:B------:R0:W-:Y:S04]  /*8b4f0*/  @P1 STG.E.U16 [R16.64], R3 ;  /* 0x0000000310001986 */ /* 0x0001e8000c101506 */
[----:B0-----:R-:W3:Y:S01]  /*8b500*/  LDL.LU R17, [R1+0x428] ;  /* 0x0004280001117983 */ /* 0x001ee20000300800 */
[----:B------:R-:W-:-:S02]  /*8b510*/  IADD3 R0, R28, 0x61, RZ ;  /* 0x000000611c007810 */ /* 0x000fc40007ffe0ff */
[----:B------:R-:W-:Y:S02]  /*8b520*/  ISETP.LT.AND P2, PT, R27, c[0x0][0x178], !P3 ;  /* 0x00005e001b007a0c */ /* 0x000fe40005f41270 */
[----:B------:R-:W-:Y:S02]  /*8b530*/  ISETP.GE.AND P4, PT, R0, c[0x0][0x17c], PT ;  /* 0x00005f0000007a0c */ /* 0x000fe40003f86270 */
[----:B------:R-:W-:Y:S02]  /*8b540*/  IADD3 R0, R18, c[0x0][0x198], RZ ;  /* 0x0000660012007a10 */ /* 0x000fe40007ffe0ff */
[C---:B------:R-:W-:Y:S02]  /*8b550*/  IADD3 R20, R28.reuse, 0x60, RZ ;  /* 0x000000601c147810 */ /* 0x040fe40007ffe0ff */
[----:B------:R-:W-:Y:S02]  /*8b560*/  IADD3 R21, R28, 0x5f, RZ ;  /* 0x0000005f1c157810 */ /* 0x000fe40007ffe0ff */
[----:B------:R-:W-:Y:S01]  /*8b570*/  ISETP.LT.AND P3, PT, R26, c[0x0][0x178], !P3 ;  /* 0x00005e001a007a0c */ /* 0x000fe20005f61270 */
[----:B------:R-:W-:Y:S01]  /*8b580*/  IMAD.WIDE R18, R0, 0x2, R6 ;  /* 0x0000000200127825 */ /* 0x000fe200078e0206 */
[----:B------:R-:W-:-:S02]  /*8b590*/  ISETP.GE.AND P0, PT, R20, c[0x0][0x17c], PT ;  /* 0x00005f0014007a0c */ /* 0x000fc40003f06270 */
[----:B------:R-:W-:Y:S02]  /*8b5a0*/  IADD3 R20, R28, 0x62, RZ ;  /* 0x000000621c147810 */ /* 0x000fe40007ffe0ff */
[----:B------:R-:W-:Y:S02]  /*8b5b0*/  ISETP.GE.AND P5, PT, R21, c[0x0][0x17c], PT ;  /* 0x00005f0015007a0c */ /* 0x000fe40003fa6270 */
[----:B------:R-:W-:Y:S01]  /*8b5c0*/  ISETP.GE.AND P6, PT, R20, c[0x0][0x17c], PT ;  /* 0x00005f0014007a0c */ /* 0x000fe20003fc6270 */
[C---:B------:R-:W-:Y:S01]  /*8b5d0*/  IMAD.WIDE R20, R0.reuse, 0x2, R4 ;  /* 0x0000000200147825 */ /* 0x040fe200078e0204 */
[----:B------:R-:W-:-:S04]  /*8b5e0*/  IADD3 R16, R0, c[0x0][0x198], RZ ;  /* 0x0000660000107a10 */ /* 0x000fc80007ffe0ff */
[----:B------:R-:W-:Y:S02]  /*8b5f0*/  IADD3 R3, R16, c[0x0][0x198], RZ ;  /* 0x0000660010037a10 */ /* 0x000fe40007ffe0ff */
[----:B------:R-:W-:-:S04]  /*8b600*/  IADD3 R22, R28, 0x63, RZ ;  /* 0x000000631c167810 */ /* 0x000fc80007ffe0ff */
[----:B------:R-:W-:Y:S02]  /*8b610*/  ISETP.GE.AND P1, PT, R22, c[0x0][0x17c], PT ;  /* 0x00005f0016007a0c */ /* 0x000fe40003f26270 */
[----:B--2---:R-:W-:Y:S01]  /*8b620*/  PRMT R0, R23, 0x7632, R0 ;  /* 0x0000763217007816 */ /* 0x004fe20000000000 */
[----:B---3--:R0:W-:Y:S01]  /*8b630*/  @P2 STG.E.U16 [R18.64], R17 ;  /* 0x0000001112002986 */ /* 0x0081e2000c101506 */
[C---:B------:R-:W-:Y:S02]  /*8b640*/  ISETP.LT.AND P2, PT, R27.reuse, c[0x0][0x178], !P5 ;  /* 0x00005e001b007a0c */ /* 0x040fe40006f41270 */
[----:B------:R-:W-:Y:S01]  /*8b650*/  ISETP.LT.AND P5, PT, R26, c[0x0][0x178], !P5 ;  /* 0x00005e001a007a0c */ /* 0x000fe20006fa1270 */
[----:B------:R1:W-:Y:S01]  /*8b660*/  @P3 STG.E.U16 [R20.64], R23 ;  /* 0x0000001714003986 */ /* 0x0003e2000c101506 */
[----:B------:R-:W-:Y:S01]  /*8b670*/  ISETP.LT.AND P3, PT, R27, c[0x0][0x178], !P0 ;  /* 0x00005e001b007a0c */ /* 0x000fe20004761270 */
[----:B0-----:R-:W-:Y:S01]  /*8b680*/  IMAD.WIDE R18, R16, 0x2, R6 ;  /* 0x0000000210127825 */ /* 0x001fe200078e0206 */
[----:B-1----:R-:W-:-:S03]  /*8b690*/  PRMT R20, R17, 0x7632, R20 ;  /* 0x0000763211147816 */ /* 0x002fc60000000014 */
[----:B------:R-:W-:Y:S01]  /*8b6a0*/  IMAD.WIDE R16, R16, 0x2, R4 ;  /* 0x0000000210107825 */ /* 0x000fe200078e0204 */
[----:B------:R-:W-:-:S03]  /*8b6b0*/  ISETP.LT.AND P0, PT, R26, c[0x0][0x178], !P0 ;  /* 0x00005e001a007a0c */ /* 0x000fc60004701270 */
[----:B------:R0:W-:Y:S04]  /*8b6c0*/  @P2 STG.E.U16 [R18.64], R20 ;  /* 0x0000001412002986 */ /* 0x0001e8000c101506 */
[----:B------:R1:W-:Y:S01]  /*8b6d0*/  @P5 STG.E.U16 [R16.64], R0 ;  /* 0x0000000010005986 */ /* 0x0003e2000c101506 */
[----:B0-----:R-:W-:-:S05]  /*8b6e0*/  IMAD.WIDE R18, R3, 0x2, R6 ;  /* 0x0000000203127825 */ /* 0x001fca00078e0206 */
[----:B------:R0:W-:Y:S01]  /*8b6f0*/  @P3 STG.E.U16 [R18.64], R24 ;  /* 0x0000001812003986 */ /* 0x0001e2000c101506 */
[----:B------:R-:W-:Y:S01]  /*8b700*/  ISETP.LT.AND P3, PT, R27, c[0x0][0x178], !P4 ;  /* 0x00005e001b007a0c */ /* 0x000fe20006761270 */
[C---:B-1----:R-:W-:Y:S01]  /*8b710*/  IMAD.WIDE R16, R3.reuse, 0x2, R4 ;  /* 0x0000000203107825 */ /* 0x042fe200078e0204 */
[----:B------:R-:W-:Y:S02]  /*8b720*/  ISETP.LT.AND P4, PT, R26, c[0x0][0x178], !P4 ;  /* 0x00005e001a007a0c */ /* 0x000fe40006781270 */
[----:B------:R-:W-:Y:S02]  /*8b730*/  PRMT R0, R24, 0x7632, R0 ;  /* 0x0000763218007816 */ /* 0x000fe40000000000 */
[----:B----4-:R1:W-:Y:S01]  /*8b740*/  @P0 STG.E.U16 [R16.64], R25 ;  /* 0x0000001910000986 */ /* 0x0103e2000c101506 */
[----:B0-----:R-:W-:Y:S02]  /*8b750*/  IADD3 R18, R3, c[0x0][0x198], RZ ;  /* 0x0000660003127a10 */ /* 0x001fe40007ffe0ff */
[----:B------:R-:W-:-:S02]  /*8b760*/  IADD3 R23, R28, 0x66, RZ ;  /* 0x000000661c177810 */ /* 0x000fc40007ffe0ff */
[C---:B------:R-:W-:Y:S01]  /*8b770*/  IADD3 R3, R18.reuse, c[0x0][0x198], RZ ;  /* 0x0000660012037a10 */ /* 0x040fe20007ffe0ff */
[C---:B-1----:R-:W-:Y:S01]  /*8b780*/  IMAD.WIDE R16, R18.reuse, 0x2, R6 ;  /* 0x0000000212107825 */ /* 0x042fe200078e0206 */
[----:B------:R-:W-:Y:S02]  /*8b790*/  PRMT R22, R25, 0x7632, R22 ;  /* 0x0000763219167816 */ /* 0x000fe40000000016 */
[----:B------:R-:W2:Y:S01]  /*8b7a0*/  LDL.LU R25, [R1+0x2c] ;  /* 0x00002c0001197983 */ /* 0x000ea20000300800 */
[----:B------:R-:W-:-:S03]  /*8b7b0*/  IMAD.WIDE R18, R18, 0x2, R4 ;  /* 0x0000000212127825 */ /* 0x000fc600078e0204 */
[----:B------:R-:W-:Y:S01]  /*8b7c0*/  @P3 STG.E.U16 [R16.64], R0 ;  /* 0x0000000010003986 */ /* 0x000fe2000c101506 */
[----:B------:R-:W-:-:S03]  /*8b7d0*/  ISETP.GE.AND P3, PT, R23, c[0x0][0x17c], PT ;  /* 0x00005f0017007a0c */ /* 0x000fc60003f66270 */
[----:B------:R-:W3:Y:S04]  /*8b7e0*/  LDL.LU R23, [R1+0x8c] ;  /* 0x00008c0001177983 */ /* 0x000ee80000300800 */
[----:B------:R0:W-:Y:S04]  /*8b7f0*/  @P4 STG.E.U16 [R18.64], R22 ;  /* 0x0000001612004986 */ /* 0x0001e8000c101506 */
[----:B0-----:R-:W4:Y:S04]  /*8b800*/  LDL.LU R18, [R1+0x7c] ;  /* 0x00007c0001127983 */ /* 0x001f280000300800 */
[----:B------:R-:W2:Y:S01]  /*8b810*/  LDL.LU R19, [R1+0x3c] ;  /* 0x00003c0001137983 */ /* 0x000ea20000300800 */
[----:B------:R-:W-:-:S02]  /*8b820*/  ISETP.LT.AND P0, PT, R27, c[0x0][0x178], !P6 ;  /* 0x00005e001b007a0c */ /* 0x000fc40007701270 */
[C---:B------:R-:W-:Y:S02]  /*8b830*/  IADD3 R21, R28.reuse, 0x64, RZ ;  /* 0x000000641c157810 */ /* 0x040fe40007ffe0ff */
[----:B------:R-:W-:Y:S02]  /*8b840*/  IADD3 R20, R28, 0x65, RZ ;  /* 0x000000651c147810 */ /* 0x000fe40007ffe0ff */
[----:B------:R-:W-:Y:S02]  /*8b850*/  ISETP.LT.AND P6, PT, R26, c[0x0][0x178], !P6 ;  /* 0x00005e001a007a0c */ /* 0x000fe400077c1270 */
[----:B------:R-:W-:Y:S02]  /*8b860*/  ISETP.GE.AND P2, PT, R21, c[0x0][0x17c], PT ;  /* 0x00005f0015007a0c */ /* 0x000fe40003f46270 */
[----:B------:R-:W-:Y:S01]  /*8b870*/  ISETP.GE.AND P5, PT, R20, c[0x0][0x17c], PT ;  /* 0x00005f0014007a0c */ /* 0x000fe20003fa6270 */
[----:B------:R-:W-:-:S04]  /*8b880*/  IMAD.WIDE R20, R3, 0x2, R6 ;  /* 0x0000000203147825 */ /* 0x000fc800078e0206 */
[----:B------:R-:W-:Y:S01]  /*8b890*/  IMAD.WIDE R16, R3, 0x2, R4 ;  /* 0x0000000203107825 */ /* 0x000fe200078e0204 */
[----:B------:R-:W-:Y:S01]  /*8b8a0*/  IADD3 R22, R28, 0x68, RZ ;  /* 0x000000681c167810 */ /* 0x000fe20007ffe0ff */
[----:B----4-:R0:W-:Y:S01]  /*8b8b0*/  @P0 STG.E.U16 [R20.64], R18 ;  /* 0x0000001214000986 */ /* 0x0101e2000c101506 */
[C---:B------:R-:W-:Y:S02]  /*8b8c0*/  ISETP.LT.AND P0, PT, R27.reuse, c[0x0][0x178], !P1 ;  /* 0x00005e001b007a0c */ /* 0x040fe40004f01270 */
[----:B------:R-:W-:Y:S01]  /*8b8d0*/  ISETP.LT.AND P1, PT, R26, c[0x0][0x178], !P1 ;  /* 0x00005e001a007a0c */ /* 0x000fe20004f21270 */
[----:B--2---:R1:W-:Y:S01]  /*8b8e0*/  @P6 STG.E.U16 [R16.64], R19 ;  /* 0x0000001310006986 */ /* 0x0043e2000c101506 */
[----:B------:R-:W-:Y:S02]  /*8b8f0*/  ISETP.LT.AND P6, PT, R27, c[0x0][0x178], !P2 ;  /* 0x00005e001b007a0c */ /* 0x000fe400057c1270 */
[----:B------:R-:W-:Y:S02]  /*8b900*/  PRMT R0, R19, 0x7632, R0 ;  /* 0x0000763213007816 */ /* 0x000fe40000000000 */
[----:B0-----:R-:W-:-:S02]  /*8b910*/  IADD3 R21, R3, c[0x0][0x198], RZ ;  /* 0x0000660003157a10 */ /* 0x001fc40007ffe0ff */
[----:B------:R-:W-:Y:S02]  /*8b920*/  PRMT R20, R18, 0x7632, R20 ;  /* 0x0000763212147816 */ /* 0x000fe40000000014 */
[C---:B------:R-:W-:Y:S01]  /*8b930*/  IADD3 R3, R21.reuse, c[0x0][0x198], RZ ;  /* 0x0000660015037a10 */ /* 0x040fe20007ffe0ff */
[----:B-1----:R-:W-:Y:S01]  /*8b940*/  IMAD.WIDE R18, R21, 0x2, R6 ;  /* 0x0000000215127825 */ /* 0x002fe200078e0206 */
[----:B------:R-:W-:-:S03]  /*8b950*/  ISETP.LT.AND P2, PT, R26, c[0x0][0x178], !P2 ;  /* 0x00005e001a007a0c */ /* 0x000fc60005741270 */
[----:B------:R-:W-:Y:S01]  /*8b960*/  IMAD.WIDE R16, R21, 0x2, R4 ;  /* 0x0000000215107825 */ /* 0x000fe200078e0204 */
[----:B------:R0:W-:Y:S04]  /*8b970*/  @P0 STG.E.U16 [R18.64], R20 ;  /* 0x0000001412000986 */ /* 0x0001e8000c101506 */
[----:B------:R1:W-:Y:S01]  /*8b980*/  @P1 STG.E.U16 [R16.64], R0 ;  /* 0x0000000010001986 */ /* 0x0003e2000c101506 */
[----:B0-----:R-:W-:-:S05]  /*8b990*/  IMAD.WIDE R18, R3, 0x2, R6 ;  /* 0x0000000203127825 */ /* 0x001fca00078e0206 */
[----:B---3--:R0:W-:Y:S01]  /*8b9a0*/  @P6 STG.E.U16 [R18.64], R23 ;  /* 0x0000001712006986 */ /* 0x0081e2000c101506 */
[----:B------:R-:W-:Y:S01]  /*8b9b0*/  ISETP.LT.AND P6, PT, R27, c[0x0][0x178], !P5 ;  /* 0x00005e001b007a0c */ /* 0x000fe20006fc1270 */
[----:B-1----:R-:W-:Y:S01]  /*8b9c0*/  IMAD.WIDE R16, R3, 0x2, R4 ;  /* 0x0000000203107825 */ /* 0x002fe200078e0204 */
[----:B------:R-:W-:Y:S02]  /*8b9d0*/  ISETP.LT.AND P5, PT, R26, c[0x0][0x178], !P5 ;  /* 0x00005e001a007a0c */ /* 0x000fe40006fa1270 */
[----:B------:R-:W-:Y:S02]  /*8b9e0*/  PRMT R0, R23, 0x7632, R0 ;  /* 0x0000763217007816 */ /* 0x000fe40000000000 */
[----:B------:R1:W-:Y:S01]  /*8b9f0*/  @P2 STG.E.U16 [R16.64], R25 ;  /* 0x0000001910002986 */ /* 0x0003e2000c101506 */
[----:B0-----:R-:W-:Y:S02]  /*8ba00*/  IADD3 R18, R3, c[0x0][0x198], RZ ;  /* 0x0000660003127a10 */ /* 0x001fe40007ffe0ff */
[----:B------:R-:W-:-:S02]  /*8ba10*/  ISETP.GE.AND P0, PT, R22, c[0x0][0x17c], PT ;  /* 0x00005f0016007a0c */ /* 0x000fc40003f06270 */
[----:B------:R-:W-:Y:S02]  /*8ba20*/  IADD3 R23, R28, 0x6a, RZ ;  /* 0x0000006a1c177810 */ /* 0x000fe40007ffe0ff */
        /* <DEDUP_REMOVED lines=15> */
[----:B------:R-:W-:Y:S01]  /*8bb20*/  ISETP.GE.AND P1, PT, R20, c[0x0][0x17c], PT ;  /* 0x00005f0014007a0c */ /* 0x000fe20003f26270 */
[----:B------:R-:W-:Y:S01]  /*8bb30*/  IMAD.WIDE R20, R3, 0x2, R6 ;  /* 0x0000000203147825 */ /* 0x000fe200078e0206 */
[----:B------:R-:W-:-:S03]  /*8bb40*/  ISETP.GE.AND P4, PT, R24, c[0x0][0x17c], PT ;  /* 0x00005f0018007a0c */ /* 0x000fc60003f86270 */
        /* <DEDUP_REMOVED lines=239> */
[C---:B-1----:R-:W-:Y:S01]  /*8ca40*/  IMAD.WIDE R16, R3.reuse, 0x2, R4 ;  /* 0x0000000203107825 */ /* 0x042fe200078e0204 */
[----:B------:R-:W-:Y:S02]  /*8ca50*/  ISETP.LT.AND P5, PT, R26, c[0x0][0x178], !P5 ;  /* 0x00005e001a007a0c */ /* 0x000fe40006fa1270 */
[----:B------:R-:W-:Y:S02]  /*8ca60*/  ISETP.GE.AND P0, PT, R22, c[0x0][0x17c], PT ;  /* 0x00005f0016007a0c */ /* 0x000fe40003f06270 */
[----:B------:R1:W-:Y:S01]  /*8ca70*/  @P2 STG.E.U16 [R16.64], R25 ;  /* 0x0000001910002986 */ /* 0x0003e2000c101506 */
[----:B0-----:R-:W-:Y:S02]  /*8ca80*/  IADD3 R18, R3, c[0x0][0x198], RZ ;  /* 0x0000660003127a10 */ /* 0x001fe40007ffe0ff */
[----:B------:R-:W-:-:S02]  /*8ca90*/  PRMT R0, R23, 0x7632, R0 ;  /* 0x0000763217007816 */ /* 0x000fc40000000000 */
        /* <DEDUP_REMOVED lines=10> */
[----:B0-----:R-:W4:Y:S01]  /*8cb40*/  LDL.LU R19, [R1+0x42c] ;  /* 0x00042c0001137983 */ /* 0x001f220000300800 */
[----:B------:R-:W-:Y:S02]  /*8cb50*/  ISETP.LT.AND P2, PT, R27, c[0x0][0x178], !P3 ;  /* 0x00005e001b007a0c */ /* 0x000fe40005f41270 */
[----:B------:R-:W-:-:S02]  /*8cb60*/  IADD3 R20, R28, 0x81, RZ ;  /* 0x000000811c147810 */ /* 0x000fc40007ffe0ff */
[----:B------:R-:W-:Y:S02]  /*8cb70*/  IADD3 R24, R28, 0x7f, RZ ;  /* 0x0000007f1c187810 */ /* 0x000fe40007ffe0ff */
[----:B------:R-:W-:Y:S01]  /*8cb80*/  ISETP.GE.AND P1, PT, R20, c[0x0][0x17c], PT ;  /* 0x00005f0014007a0c */ /* 0x000fe20003f26270 */
[C---:B------:R-:W-:Y:S01]  /*8cb90*/  IMAD.WIDE R20, R23.reuse, 0x2, R6 ;  /* 0x0000000217147825 */ /* 0x040fe200078e0206 */
[----:B------:R-:W-:Y:S02]  /*8cba0*/  ISETP.LT.AND P3, PT, R26, c[0x0][0x178], !P3 ;  /* 0x00005e001a007a0c */ /* 0x000fe40005f61270 */
[----:B------:R-:W-:Y:S01]  /*8cbb0*/  ISETP.GE.AND P4, PT, R24, c[0x0][0x17c], PT ;  /* 0x00005f0018007a0c */ /* 0x000fe20003f86270 */
[C---:B------:R-:W-:Y:S01]  /*8cbc0*/  IMAD.WIDE R16, R23.reuse, 0x2, R4 ;  /* 0x0000000217107825 */ /* 0x040fe200078e0204 */
[----:B------:R-:W-:Y:S02]  /*8cbd0*/  IADD3 R0, R23, c[0x0][0x198], RZ ;  /* 0x0000660017007a10 */ /* 0x000fe40007ffe0ff */
[----:B------:R-:W2:Y:S04]  /*8cbe0*/  LDL.LU R23, [R1+0x190] ;  /* 0x0001900001177983 */ /* 0x000ea80000300800 */
[----:B----4-:R0:W-:Y:S01]  /*8cbf0*/  @P2 STG.E.U16 [R20.64], R19 ;  /* 0x0000001314002986 */ /* 0x0101e2000c101506 */
[----:B------:R-:W-:-:S02]  /*8cc00*/  ISETP.LT.AND P2, PT, R27, c[0x0][0x178], !P4 ;  /* 0x00005e001b007a0c */ /* 0x000fc40006741270 */
[----:B------:R-:W-:Y:S01]  /*8cc10*/  PRMT R3, R19, 0x7632, R3 ;  /* 0x0000763213037816 */ /* 0x000fe20000000003 */
[----:B---3--:R1:W-:Y:S01]  /*8cc20*/  @P3 STG.E.U16 [R16.64], R22 ;  /* 0x0000001610003986 */ /* 0x0083e2000c101506 */
[----:B0-----:R-:W-:Y:S01]  /*8cc30*/  IADD3 R21, R28, 0x84, RZ ;  /* 0x000000841c157810 */ /* 0x001fe20007ffe0ff */
[----:B-1----:R-:W-:Y:S01]  /*8cc40*/  IMAD.WIDE R16, R0, 0x2, R6 ;  /* 0x0000000200107825 */ /* 0x002fe200078e0206 */
[----:B------:R-:W-:Y:S02]  /*8cc50*/  PRMT R20, R22, 0x7632, R20 ;  /* 0x0000763216147816 */ /* 0x000fe40000000014 */
[----:B------:R-:W3:Y:S05]  /*8cc60*/  LDL.LU R22, [R1+0x140] ;  /* 0x0001400001167983 */ /* 0x000eea0000300800 */
[----:B------:R0:W-:Y:S01]  /*8cc70*/  @P2 STG.E.U16 [R16.64], R3 ;  /* 0x0000000310002986 */ /* 0x0001e2000c101506 */
[----:B------:R-:W-:-:S03]  /*8cc80*/  ISETP.GE.AND P2, PT, R21, c[0x0][0x17c], PT ;  /* 0x00005f0015007a0c */ /* 0x000fc60003f46270 */
[----:B------:R-:W4:Y:S01]  /*8cc90*/  LDL.LU R21, [R1+0x180] ;  /* 0x0001800001157983 */ /* 0x000f220000300800 */
[----:B------:R-:W-:Y:S02]  /*8cca0*/  ISETP.LT.AND P4, PT, R26, c[0x0][0x178], !P4 ;  /* 0x00005e001a007a0c */ /* 0x000fe40006781270 */
[----:B------:R-:W-:Y:S01]  /*8ccb0*/  ISETP.LT.AND P3, PT, R27, c[0x0][0x178], !P0 ;  /* 0x00005e001b007a0c */ /* 0x000fe20004761270 */
[----:B------:R-:W-:Y:S01]  /*8ccc0*/  IMAD.WIDE R18, R0, 0x2, R4 ;  /* 0x0000000200127825 */ /* 0x000fe200078e0204 */
[----:B------:R-:W-:Y:S02]  /*8ccd0*/  ISETP.LT.AND P0, PT, R26, c[0x0][0x178], !P0 ;  /* 0x00005e001a007a0c */ /* 0x000fe40004701270 */
[----:B------:R-:W-:-:S05]  /*8cce0*/  IADD3 R0, R0, c[0x0][0x198], RZ ;  /* 0x0000660000007a10 */ /* 0x000fca0007ffe0ff */
[----:B0-----:R-:W-:Y:S02]  /*8ccf0*/  IMAD.WIDE R16, R0, 0x2, R6 ;  /* 0x0000000200107825 */ /* 0x001fe400078e0206 */
[----:B------:R0:W-:Y:S01]  /*8cd00*/  @P4 STG.E.U16 [R18.64], R20 ;  /* 0x0000001412004986 */ /* 0x0001e2000c101506 */
[----:B------:R-:W-:Y:S02]  /*8cd10*/  ISETP.LT.AND P4, PT, R27, c[0x0][0x178], !P1 ;  /* 0x00005e001b007a0c */ /* 0x000fe40004f81270 */
[----:B------:R-:W-:Y:S02]  /*8cd20*/  ISETP.LT.AND P1, PT, R26, c[0x0][0x178], !P1 ;  /* 0x00005e001a007a0c */ /* 0x000fe40004f21270 */
[----:B------:R-:W-:Y:S01]  /*8cd30*/  IADD3 R3, R28, 0x85, RZ ;  /* 0x000000851c037810 */ /* 0x000fe20007ffe0ff */
[C---:B0-----:R-:W-:Y:S01]  /*8cd40*/  IMAD.WIDE R18, R0.reuse, 0x2, R4 ;  /* 0x0000000200127825 */ /* 0x041fe200078e0204 */
[----:B------:R-:W-:Y:S02]  /*8cd50*/  IADD3 R0, R0, c[0x0][0x198], RZ ;  /* 0x0000660000007a10 */ /* 0x000fe40007ffe0ff */
[----:B------:R-:W-:-:S04]  /*8cd60*/  IADD3 R24, R28, 0x83, RZ ;  /* 0x000000831c187810 */ /* 0x000fc80007ffe0ff */
[----:B------:R-:W-:Y:S01]  /*8cd70*/  ISETP.GE.AND P5, PT, R24, c[0x0][0x17c], PT ;  /* 0x00005f0018007a0c */ /* 0x000fe20003fa6270 */
[----:B----4-:R0:W-:Y:S01]  /*8cd80*/  @P3 STG.E.U16 [R16.64], R21 ;  /* 0x0000001510003986 */ /* 0x0101e2000c101506 */
        /* <DEDUP_REMOVED lines=16> */
[----:B------:R0:W-:Y:S01]  /*8ce90*/  @P0 STG.E.U16 [R16.64], R23 ;  /* 0x0000001710000986 */ /* 0x0001e2000c101506 */
[----:B------:R-:W-:Y:S02]  /*8cea0*/  ISETP.GE.AND P4, PT, R20, c[0x0][0x17c], PT ;  /* 0x00005f0014007a0c */ /* 0x000fe40003f86270 */
[----:B------:R-:W-:Y:S02]  /*8ceb0*/  IADD3 R20, R0, c[0x0][0x198], RZ ;  /* 0x0000660000147a10 */ /* 0x000fe40007ffe0ff */
[----:B------:R-:W-:-:S02]  /*8cec0*/  ISETP.GE.AND P0, PT, R3, c[0x0][0x17c], PT ;  /* 0x00005f0003007a0c */ /* 0x000fc40003f06270 */
[----:B---3--:R-:W-:Y:S01]  /*8ced0*/  PRMT R3, R22, 0x7632, R3 ;  /* 0x0000763216037816 */ /* 0x008fe20000000003 */
[----:B0-----:R-:W-:Y:S01]  /*8cee0*/  IMAD.WIDE R16, R0, 0x2, R4 ;  /* 0x0000000200107825 */ /* 0x001fe200078e0204 */
[----:B------:R-:W-:-:S03]  /*8cef0*/  PRMT R0, R23, 0x7632, R0 ;  /* 0x0000763217007816 */ /* 0x000fc60000000000 */
[----:B------:R-:W-:Y:S01]  /*8cf00*/  IMAD.WIDE R18, R20, 0x2, R6 ;  /* 0x0000000214127825 */ /* 0x000fe200078e0206 */
[----:B------:R0:W-:Y:S04]  /*8cf10*/  @P6 STG.E.U16 [R16.64], R22 ;  /* 0x0000001610006986 */ /* 0x0001e8000c101506 */
[----:B------:R1:W-:Y:S01]  /*8cf20*/  @P1 STG.E.U16 [R18.64], R0 ;  /* 0x0000000012001986 */ /* 0x0003e2000c101506 */
[----:B0-----:R-:W-:-:S04]  /*8cf30*/  IADD3 R22, R28, 0x88, RZ ;  /* 0x000000881c167810 */ /* 0x001fc80007ffe0ff */
[----:B------:R-:W-:Y:S02]  /*8cf40*/  ISETP.GE.AND P1, PT, R22, c[0x0][0x17c], PT ;  /* 0x00005f0016007a0c */ /* 0x000fe40003f26270 */
[----:B------:R-:W3:Y:S01]  /*8cf50*/  LDL.LU R22, [R1+0x1c0] ;  /* 0x0001c00001167983 */ /* 0x000ee20000300800 */
        /* <DEDUP_REMOVED lines=8> */
[----:B---3--:R1:W-:Y:S04]  /*8cfe0*/  @P6 STG.E.U16 [R18.64], R22 ;  /* 0x0000001612006986 */ /* 0x0083e8000c101506 */
[----:B--2---:R-:W-:Y:S01]  /*8cff0*/  @P2 STG.E.U16 [R20.64], R25 ;  /* 0x0000001914002986 */ /* 0x004fe2000c101506 */
[----:B------:R-:W-:-:S02]  /*8d000*/  ISETP.LT.AND P2, PT, R27, c[0x0][0x178], !P3 ;  /* 0x00005e001b007a0c */ /* 0x000fc40005f41270 */
[----:B0-----:R-:W-:Y:S02]  /*8d010*/  PRMT R3, R22, 0x7632, R3 ;  /* 0x0000763216037816 */ /* 0x001fe40000000003 */
[----:B-1----:R-:W-:-:S05]  /*8d020*/  IADD3 R18, R0, c[0x0][0x198], RZ ;  /* 0x0000660000127a10 */ /* 0x002fca0007ffe0ff */
[----:B------:R-:W-:-:S05]  /*8d030*/  IMAD.WIDE R16, R18, 0x2, R6 ;  /* 0x0000000212107825 */ /* 0x000fca00078e0206 */
[----:B------:R0:W-:Y:S04]  /*8d040*/  @P2 STG.E.U16 [R16.64], R3 ;  /* 0x0000000310002986 */ /* 0x0001e8000c101506 */
[----:B0-----:R-:W2:Y:S04]  /*8d050*/  LDL.LU R16, [R1+0x1d0] ;  /* 0x0001d00001107983 */ /* 0x001ea80000300800 */
[----:B------:R-:W3:Y:S01]  /*8d060*/  LDL.LU R17, [R1+0x160] ;  /* 0x0001600001117983 */ /* 0x000ee20000300800 */
[----:B------:R-:W-:Y:S02]  /*8d070*/  ISETP.LT.AND P3, PT, R26, c[0x0][0x178], !P3 ;  /* 0x00005e001a007a0c */ /* 0x000fe40005f61270 */
[----:B------:R-:W-:-:S02]  /*8d080*/  ISETP.LT.AND P6, PT, R27, c[0x0][0x178], !P4 ;  /* 0x00005e001b007a0c */ /* 0x000fc400067c1270 */
[C---:B------:R-:W-:Y:S01]  /*8d090*/  IADD3 R0, R18.reuse, c[0x0][0x198], RZ ;  /* 0x0000660012007a10 */ /* 0x040fe20007ffe0ff */
[----:B------:R-:W-:Y:S01]  /*8d0a0*/  IMAD.WIDE R18, R18, 0x2, R4 ;  /* 0x0000000212127825 */ /* 0x000fe200078e0204 */
[----:B------:R-:W-:Y:S02]  /*8d0b0*/  ISETP.LT.AND P4, PT, R26, c[0x0][0x178], !P4 ;  /* 0x00005e001a007a0c */ /* 0x000fe40006781270 */
[----:B------:R-:W-:Y:S01]  /*8d0c0*/  PRMT R24, R25, 0x7632, R24 ;  /* 0x0000763219187816 */ /* 0x000fe20000000018 */
        /* <DEDUP_REMOVED lines=9> */
[----:B--2---:R-:W-:Y:S01]  /*8d160*/  @P6 STG.E.U16 [R20.64], R16 ;  /* 0x0000001014006986 */ /* 0x004fe2000c101506 */
        /* <DEDUP_REMOVED lines=10> */
[----:B0-----:R-:W2:Y:S04]  /*8d210*/  LDL.LU R18, [R1+0x240] ;  /* 0x0002400001127983 */ /* 0x001ea80000300800 */
[----:B------:R-:W3:Y:S01]  /*8d220*/  LDL.LU R19, [R1+0x1b0] ;  /* 0x0001b00001137983 */ /* 0x000ee20000300800 */
[----:B------:R-:W-:-:S02]  /*8d230*/  ISETP.LT.AND P4, PT, R27, c[0x0][0x178], !P1 ;  /* 0x00005e001b007a0c */ /* 0x000fc40004f81270 */
[C---:B------:R-:W-:Y:S02]  /*8d240*/  IADD3 R20, R28.reuse, 0x8b, RZ ;  /* 0x0000008b1c147810 */ /* 0x040fe40007ffe0ff */
[----:B------:R-:W-:Y:S02]  /*8d250*/  IADD3 R0, R28, 0x8c, RZ ;  /* 0x0000008c1c007810 */ /* 0x000fe40007ffe0ff */
[----:B------:R-:W-:Y:S02]  /*8d260*/  ISETP.LT.AND P1, PT, R26, c[0x0][0x178], !P1 ;  /* 0x00005e001a007a0c */ /* 0x000fe40004f21270 */
[----:B------:R-:W-:Y:S01]  /*8d270*/  ISETP.GE.AND P3, PT, R20, c[0x0][0x17c], PT ;  /* 0x00005f0014007a0c */ /* 0x000fe20003f66270 */
[----:B------:R-:W-:Y:S01]  /*8d280*/  IMAD.WIDE R20, R23, 0x2, R6 ;  /* 0x0000000217147825 */ /* 0x000fe200078e0206 */
[----:B------:R-:W-:Y:S02]  /*8d290*/  ISETP.GE.AND P6, PT, R0, c[0x0][0x17c], PT ;  /* 0x00005f0000007a0c */ /* 0x000fe40003fc6270 */
[----:B------:R-:W-:-:S02]  /*8d2a0*/  IADD3 R0, R28, 0x8d, RZ ;  /* 0x0000008d1c007810 */ /* 0x000fc40007ffe0ff */
[----:B------:R-:W-:Y:S01]  /*8d2b0*/  ISETP.LT.AND P0, PT, R27, c[0x0][0x178], !P5 ;  /* 0x00005e001b007a0c */ /* 0x000fe20006f01270 */
[C---:B------:R-:W-:Y:S01]  /*8d2c0*/  IMAD.WIDE R16, R23.reuse, 0x2, R4 ;  /* 0x0000000217107825 */ /* 0x040fe200078e0204 */
[----:B--2---:R0:W-:Y:S01]  /*8d2d0*/  @P4 STG.E.U16 [R20.64], R18 ;  /* 0x0000001214004986 */ /* 0x0041e2000c101506 */
[----:B------:R-:W-:Y:S02]  /*8d2e0*/  ISETP.GE.AND P4, PT, R0, c[0x0][0x17c], PT ;  /* 0x00005f0000007a0c */ /* 0x000fe40003f86270 */
[----:B------:R-:W-:Y:S01]  /*8d2f0*/  IADD3 R0, R23, c[0x0][0x198], RZ ;  /* 0x0000660017007a10 */ /* 0x000fe20007ffe0ff */
[----:B---3--:R1:W-:Y:S01]  /*8d300*/  @P1 STG.E.U16 [R16.64], R19 ;  /* 0x0000001310001986 */ /* 0x0083e2000c101506 */
[----:B------:R-:W-:-:S03]  /*8d310*/  PRMT R3, R18, 0x7632, R3 ;  /* 0x0000763212037816 */ /* 0x000fc60000000003 */
[----:B------:R-:W2:Y:S01]  /*8d320*/  LDL.LU R23, [R1+0x280] ;  /* 0x0002800001177983 */ /* 0x000ea20000300800 */
[----:B0-----:R-:W-:-:S03]  /*8d330*/  PRMT R20, R19, 0x7632, R20 ;  /* 0x0000763213147816 */ /* 0x001fc60000000014 */
[----:B------:R-:W3:Y:S01]  /*8d340*/  LDL.LU R22, [R1+0x230] ;  /* 0x0002300001167983 */ /* 0x000ee20000300800 */
[----:B------:R-:W-:Y:S01]  /*8d350*/  IADD3 R21, R28, 0x137, RZ ;  /* 0x000001371c157810 */ /* 0x000fe20007ffe0ff */
[----:B-1----:R-:W-:-:S05]  /*8d360*/  IMAD.WIDE R18, R0, 0x2, R6 ;  /* 0x0000000200127825 */ /* 0x002fca00078e0206 */
[----:B------:R0:W-:Y:S01]  /*8d370*/  @P0 STG.E.U16 [R18.64], R3 ;  /* 0x0000000312000986 */ /* 0x0001e2000c101506 */
[----:B------:R-:W-:-:S03]  /*8d380*/  ISETP.GE.AND P0, PT, R21, c[0x0][0x17c], PT ;  /* 0x00005f0015007a0c */ /* 0x000fc60003f06270 */
[----:B------:R-:W2:Y:S01]  /*8d390*/  LDL.LU R21, [R1+0x250] ;  /* 0x0002500001157983 */ /* 0x000ea20000300800 */
        /* <DEDUP_REMOVED lines=11> */
[----:B------:R-:W-:-:S04]  /*8d450*/  IADD3 R0, R0, c[0x0][0x198], RZ ;  /* 0x0000660000007a10 */ /* 0x000fc80007ffe0ff */
[----:B--2---:R0:W-:Y:S01]  /*8d460*/  @P1 STG.E.U16 [R16.64], R21 ;  /* 0x0000001510001986 */ /* 0x0041e2000c101506 */
[----:B------:R-:W-:-:S03]  /*8d470*/  PRMT R20, R21, 0x7632, R20 ;  /* 0x0000763215147816 */ /* 0x000fc60000000014 */
[----:B----4-:R1:W-:Y:S01]  /*8d480*/  @P2 STG.E.U16 [R18.64], R25 ;  /* 0x0000001912002986 */ /* 0x0103e2000c101506 */
        /* <DEDUP_REMOVED lines=44> */
[----:B------:R-:W-:-:S04]  /*8d750*/  IADD3 R23, R28, 0x90, RZ ;  /* 0x000000901c177810 */ /* 0x000fc80007ffe0ff */
[----:B------:R-:W-:Y:S02]  /*8d760*/  ISETP.GE.AND P4, PT, R23, c[0x0][0x17c], PT ;  /* 0x00005f0017007a0c */ /* 0x000fe40003f86270 */
[----:B------:R-:W-:Y:S02]  /*8d770*/  ISETP.LT.AND P3, PT, R26, c[0x0][0x178], !P3 ;  /* 0x00005e001a007a0c */ /* 0x000fe40005f61270 */
[----:B------:R-:W-:Y:S02]  /*8d780*/  ISETP.LT.AND P6, PT, R27, c[0x0][0x178], !P4 ;  /* 0x00005e001b007a0c */ /* 0x000fe400067c1270 */
[C---:B------:R-:W-:Y:S02]  /*8d790*/  IADD3 R0, R18.reuse, c[0x0][0x198], RZ ;  /* 0x0000660012007a10 */ /* 0x040fe40007ffe0ff */
[----:B------:R-:W-:Y:S01]  /*8d7a0*/  PRMT R24, R25, 0x7632, R24 ;  /* 0x0000763219187816 */ /* 0x000fe20000000018 */
[----:B------:R-:W-:Y:S01]  /*8d7b0*/  IMAD.WIDE R18, R18, 0x2, R4 ;  /* 0x0000000212127825 */ /* 0x000fe200078e0204 */
[----:B------:R-:W-:-:S02]  /*8d7c0*/  IADD3 R25, R28, 0x91, RZ ;  /* 0x000000911c197810 */ /* 0x000fc40007ffe0ff */
[----:B------:R-:W-:Y:S01]  /*8d7d0*/  ISETP.LT.AND P4, PT, R26, c[0x0][0x178], !P4 ;  /* 0x00005e001a007a0c */ /* 0x000fe20006781270 */
[C---:B------:R-:W-:Y:S01]  /*8d7e0*/  IMAD.WIDE R20, R0.reuse, 0x2, R6 ;  /* 0x0000000200147825 */ /* 0x040fe200078e0206 */
[----:B------:R-:W-:Y:S01]  /*8d7f0*/  ISETP.GE.AND P2, PT, R25, c[0x0][0x17c], PT ;  /* 0x00005f0019007a0c */ /* 0x000fe20003f46270 */
[----:B------:R0:W-:Y:S02]  /*8d800*/  @P3 STG.E.U16 [R18.64], R24 ;  /* 0x0000001812003986 */ /* 0x0001e4000c101506 */
[C---:B------:R-:W-:Y:S02]  /*8d810*/  IMAD.WIDE R22, R0.reuse, 0x2, R4 ;  /* 0x0000000200167825 */ /* 0x040fe400078e0204 */
[----:B------:R-:W4:Y:S01]  /*8d820*/  LDL.LU R25, [R1+0x2f0] ;  /* 0x0002f00001197983 */ /* 0x000f220000300800 */
[----:B0-----:R-:W-:-:S03]  /*8d830*/  IADD3 R18, R0, c[0x0][0x198], RZ ;  /* 0x0000660000127a10 */ /* 0x001fc60007ffe0ff */
[----:B--2---:R-:W-:Y:S01]  /*8d840*/  @P6 STG.E.U16 [R20.64], R16 ;  /* 0x0000001014006986 */ /* 0x004fe2000c101506 */
[----:B------:R-:W-:Y:S02]  /*8d850*/  ISETP.LT.AND P6, PT, R27, c[0x0][0x178], !P2 ;  /* 0x00005e001b007a0c */ /* 0x000fe400057c1270 */
        /* <DEDUP_REMOVED lines=14> */
[----:B------:R-:W-:Y:S01]  /*8d940*/  ISETP.GE.AND P4, PT, R20, c[0x0][0x17c], PT ;  /* 0x00005f0014007a0c */ /* 0x000fe20003f86270 */
[C---:B------:R-:W-:Y:S01]  /*8d950*/  IMAD.WIDE R20, R23.reuse, 0x2, R6 ;  /* 0x0000000217147825 */ /* 0x040fe200078e0206 */
[----:B------:R-:W-:Y:S02]  /*8d960*/  ISETP.LT.AND P5, PT, R26, c[0x0][0x178], !P5 ;  /* 0x00005e001a007a0c */ /* 0x000fe40006fa1270 */
[----:B------:R-:W-:Y:S02]  /*8d970*/  ISETP.GE.AND P6, PT, R0, c[0x0][0x17c], PT ;  /* 0x00005f0000007a0c */ /* 0x000fe40003fc6270 */
[----:B------:R-:W-:Y:S01]  /*8d980*/  IADD3 R0, R28, 0x94, RZ ;  /* 0x000000941c007810 */ /* 0x000fe20007ffe0ff */
[----:B------:R-:W-:-:S03]  /*8d990*/  IMAD.WIDE R16, R23, 0x2, R4 ;  /* 0x0000000217107825 */ /* 0x000fc600078e0204 */
[----:B------:R-:W-:Y:S02]  /*8d9a0*/  ISETP.GE.AND P2, PT, R0, c[0x0][0x17c], PT ;  /* 0x00005f0000007a0c */ /* 0x000fe40003f46270 */
[----:B------:R-:W-:Y:S02]  /*8d9b0*/  IADD3 R0, R23, c[0x0][0x198], RZ ;  /* 0x0000660017007a10 */ /* 0x000fe40007ffe0ff */
[----:B------:R-:W4:Y:S04]  /*8d9c0*/  LDL.LU R23, [R1+0x440] ;  /* 0x0004400001177983 */ /* 0x000f280000300800 */
[----:B------:R-:W4:Y:S04]  /*8d9d0*/  LDL.LU R22, [R1+0x2a0] ;  /* 0x0002a00001167983 */ /* 0x000f280000300800 */
[----:B--2---:R0:W-:Y:S01]  /*8d9e0*/  @P3 STG.E.U16 [R20.64], R18 ;  /* 0x0000001214003986 */ /* 0x0041e2000c101506 */
[----:B------:R-:W-:-:S02]  /*8d9f0*/  ISETP.LT.AND P3, PT, R27, c[0x0][0x178], !P6 ;  /* 0x00005e001b007a0c */ /* 0x000fc40007761270 */
[----:B------:R-:W-:Y:S01]  /*8da00*/  PRMT R3, R18, 0x7632, R3 ;  /* 0x0000763212037816 */ /* 0x000fe20000000003 */
[----:B---3--:R1:W-:Y:S01]  /*8da10*/  @P5 STG.E.U16 [R16.64], R19 ;  /* 0x0000001310005986 */ /* 0x0083e2000c101506 */
[----:B0-----:R-:W-:Y:S02]  /*8da20*/  PRMT R20, R19, 0x7632, R20 ;  /* 0x0000763213147816 */ /* 0x001fe40000000014 */
[----:B------:R-:W-:Y:S01]  /*8da30*/  IADD3 R21, R28, 0x95, RZ ;  /* 0x000000951c157810 */ /* 0x000fe20007ffe0ff */
[----:B-1----:R-:W-:-:S06]  /*8da40*/  IMAD.WIDE R18, R0, 0x2, R6 ;  /* 0x0000000200127825 */ /* 0x002fcc00078e0206 */
[----:B------:R0:W-:Y:S01]  /*8da50*/  @P3 STG.E.U16 [R18.64], R3 ;  /* 0x0000000312003986 */ /* 0x0001e2000c101506 */
[----:B------:R-:W-:-:S03]  /*8da60*/  ISETP.GE.AND P3, PT, R21, c[0x0][0x17c], PT ;  /* 0x00005f0015007a0c */ /* 0x000fc60003f66270 */
[----:B------:R-:W2:Y:S01]  /*8da70*/  LDL.LU R21, [R1+0x430] ;  /* 0x0004300001157983 */ /* 0x000ea20000300800 */
[----:B------:R-:W-:Y:S02]  /*8da80*/  ISETP.LT.AND P6, PT, R26, c[0x0][0x178], !P6 ;  /* 0x00005e001a007a0c */ /* 0x000fe400077c1270 */
[----:B------:R-:W-:Y:S01]  /*8da90*/  ISETP.LT.AND P5, PT, R27, c[0x0][0x178], !P2 ;  /* 0x00005e001b007a0c */ /* 0x000fe200057a1270 */
[C---:B------:R-:W-:Y:S01]  /*8daa0*/  IMAD.WIDE R16, R0.reuse, 0x2, R4 ;  /* 0x0000000200107825 */ /* 0x040fe200078e0204 */
[----:B------:R-:W-:Y:S02]  /*8dab0*/  IADD3 R0, R0, c[0x0][0x198], RZ ;  /* 0x0000660000007a10 */ /* 0x000fe40007ffe0ff */
[----:B------:R-:W-:Y:S02]  /*8dac0*/  ISETP.LT.AND P2, PT, R26, c[0x0][0x178], !P2 ;  /* 0x00005e001a007a0c */ /* 0x000fe40005741270 */
[----:B0-----:R-:W-:-:S05]  /*8dad0*/  IADD3 R3, R28, 0x96, RZ ;  /* 0x000000961c037810 */ /* 0x001fca0007ffe0ff */
[----:B------:R0:W-:Y:S01]  /*8dae0*/  @P6 STG.E.U16 [R16.64], R20 ;  /* 0x0000001410006986 */ /* 0x0001e2000c101506 */
[----:B------:R-:W-:Y:S01]  /*8daf0*/  ISETP.LT.AND P6, PT, R27, c[0x0][0x178], !P3 ;  /* 0x00005e001b007a0c */ /* 0x000fe20005fc1270 */
[----:B------:R-:W-:Y:S01]  /*8db00*/  IMAD.WIDE R18, R0, 0x2, R4 ;  /* 0x0000000200127825 */ /* 0x000fe200078e0204 */
[----:B------:R-:W-:-:S03]  /*8db10*/  ISETP.LT.AND P3, PT, R26, c[0x0][0x178], !P3 ;  /* 0x00005e001a007a0c */ /* 0x000fc60005f61270 */
[C---:B0-----:R-:W-:Y:S01]  /*8db20*/  IMAD.WIDE R16, R0.reuse, 0x2, R6 ;  /* 0x0000000200107825 */ /* 0x041fe200078e0206 */
[----:B------:R-:W-:-:S04]  /*8db30*/  IADD3 R0, R0, c[0x0][0x198], RZ ;  /* 0x0000660000007a10 */ /* 0x000fc80007ffe0ff */
[----:B--2---:R0:W-:Y:S01]  /*8db40*/  @P5 STG.E.U16 [R16.64], R21 ;  /* 0x0000001510005986 */ /* 0x0041e2000c101506 */
[----:B------:R-:W-:-:S03]  /*8db50*/  ISETP.GE.AND P5, PT, R3, c[0x0][0x17c], PT ;  /* 0x00005f0003007a0c */ /* 0x000fc60003fa6270 */
[----:B----4-:R1:W-:Y:S01]  /*8db60*/  @P2 STG.E.U16 [R18.64], R25 ;  /* 0x0000001912002986 */ /* 0x0103e2000c101506 */
[----:B------:R-:W-:Y:S02]  /*8db70*/  ISETP.LT.AND P2, PT, R27, c[0x0][0x178], !P5 ;  /* 0x00005e001b007a0c */ /* 0x000fe40006f41270 */
[----:B------:R-:W-:Y:S02]  /*8db80*/  PRMT R20, R21, 0x7632, R20 ;  /* 0x0000763215147816 */ /* 0x000fe40000000014 */
        /* <DEDUP_REMOVED lines=16> */
[----:B------:R-:W-:Y:S01]  /*8dc90*/  PRMT R3, R22, 0x7632, R3 ;  /* 0x0000763216037816 */ /* 0x000fe20000000003 */
        /* <DEDUP_REMOVED lines=87> */
[----:B------:R-:W-:Y:S02]  /*8e210*/  IADD3 R0, R0, c[0x0][0x198], RZ ;  /* 0x0000660000007a10 */ /* 0x000fe40007ffe0ff */
[----:B----4-:R-:W-:Y:S02]  /*8e220*/  PRMT R20, R25, 0x7632, R20 ;  /* 0x0000763219147816 */ /* 0x010fe40000000014 */
[----:B--2---:R0:W-:Y:S01]  /*8e230*/  @P6 STG.E.U16 [R16.64], R21 ;  /* 0x0000001510006986 */ /* 0x0041e2000c101506 */
[----:B------:R-:W-:-:S03]  /*8e240*/  ISETP.GE.AND P6, PT, R3, c[0x0][0x17c], PT ;  /* 0x00005f0003007a0c */ /* 0x000fc60003fc6270 */
        /* <DEDUP_REMOVED lines=11> */
[--C-:B0-----:R-:W-:Y:S01]  /*8e300*/  IMAD.WIDE R16, R0, 0x2, R6.reuse ;  /* 0x0000000200107825 */ /* 0x101fe200078e0206 */
[----:B------:R-:W-:Y:S02]  /*8e310*/  IADD3 R3, R28, 0xa6, RZ ;  /* 0x000000a61c037810 */ /* 0x000fe40007ffe0ff */
[----:B-1----:R-:W-:Y:S02]  /*8e320*/  IADD3 R20, R0, c[0x0][0x198], RZ ;  /* 0x0000660000147a10 */ /* 0x002fe40007ffe0ff */
[----:B------:R0:W-:Y:S01]  /*8e330*/  @P2 STG.E.U16 [R16.64], R23 ;  /* 0x0000001710002986 */ /* 0x0001e2000c101506 */
[----:B------:R-:W-:Y:S02]  /*8e340*/  ISETP.GE.AND P5, PT, R3, c[0x0][0x17c], PT ;  /* 0x00005f0003007a0c */ /* 0x000fe40003fa6270 */
[----:B------:R-:W-:Y:S01]  /*8e350*/  IADD3 R3, R28, 0xa2, RZ ;  /* 0x000000a21c037810 */ /* 0x000fe20007ffe0ff */
[----:B------:R-:W-:-:S03]  /*8e360*/  IMAD.WIDE R18, R20, 0x2, R6 ;  /* 0x0000000214127825 */ /* 0x000fc600078e0206 */
[----:B------:R-:W-:Y:S01]  /*8e370*/  ISETP.GE.AND P2, PT, R3, c[0x0][0x17c], PT ;  /* 0x00005f0003007a0c */ /* 0x000fe20003f46270 */
[----:B0-----:R-:W-:Y:S01]  /*8e380*/  IMAD.WIDE R16, R0, 0x2, R4 ;  /* 0x0000000200107825 */ /* 0x001fe200078e0204 */
[----:B------:R-:W-:Y:S02]  /*8e390*/  PRMT R0, R23, 0x7632, R0 ;  /* 0x0000763217007816 */ /* 0x000fe40000000000 */
[----:B------:R-:W-:Y:S02]  /*8e3a0*/  PRMT R3, R22, 0x7632, R3 ;  /* 0x0000763216037816 */ /* 0x000fe40000000003 */
        /* <DEDUP_REMOVED lines=13> */
[----:B---3--:R0:W-:Y:S04]  /*8e480*/  @P6 STG.E.U16 [R18.64], R22 ;  /* 0x0000001612006986 */ /* 0x0081e8000c101506 */
[----:B--2---:R-:W-:Y:S01]  /*8e490*/  @P2 STG.E.U16 [R20.64], R25 ;  /* 0x0000001914002986 */ /* 0x004fe2000c101506 */
[----:B------:R-:W-:-:S02]  /*8e4a0*/  ISETP.LT.AND P2, PT, R27, c[0x0][0x178], !P3 ;  /* 0x00005e001b007a0c */ /* 0x000fc40005f41270 */
[----:B0-----:R-:W-:Y:S02]  /*8e4b0*/  IADD3 R18, R0, c[0x0][0x198], RZ ;  /* 0x0000660000127a10 */ /* 0x001fe40007ffe0ff */
[----:B------:R-:W-:-:S03]  /*8e4c0*/  PRMT R0, R22, 0x7632, R0 ;  /* 0x0000763216007816 */ /* 0x000fc60000000000 */
[----:B------:R-:W-:-:S06]  /*8e4d0*/  IMAD.WIDE R16, R18, 0x2, R6 ;  /* 0x0000000212107825 */ /* 0x000fcc00078e0206 */
        /* <DEDUP_REMOVED lines=12> */
[----:B------:R-:W-:Y:S01]  /*8e5a0*/  IMAD.WIDE R20, R3, 0x2, R6 ;  /* 0x0000000203147825 */ /* 0x000fe200078e0206 */
        /* <DEDUP_REMOVED lines=14> */
[----:B------:R0:W-:Y:S04]  /*8e690*/  @P6 STG.E.U16 [R16.64], R22 ;  /* 0x0000001610006986 */ /* 0x0001e8000c101506 */
[----:B------:R1:W-:Y:S04]  /*8e6a0*/  @P2 STG.E.U16 [R18.64], R0 ;  /* 0x0000000012002986 */ /* 0x0003e8000c101506 */
[----:B0-----:R-:W2:Y:S04]  /*8e6b0*/  LDL.LU R22, [R1+0x164] ;  /* 0x0001640001167983 */ /* 0x001ea80000300800 */
[----:B-1----:R-:W3:Y:S01]  /*8e6c0*/  LDL.LU R19, [R1+0x1d4] ;  /* 0x0001d40001137983 */ /* 0x002ee20000300800 */
[----:B------:R-:W-:-:S02]  /*8e6d0*/  ISETP.LT.AND P3, PT, R27, c[0x0][0x178], !P5 ;  /* 0x00005e001b007a0c */ /* 0x000fc40006f61270 */
[C---:B------:R-:W-:Y:S02]  /*8e6e0*/  IADD3 R20, R28.reuse, 0xab, RZ ;  /* 0x000000ab1c147810 */ /* 0x040fe40007ffe0ff */
[----:B------:R-:W-:Y:S02]  /*8e6f0*/  IADD3 R3, R28, 0xa7, RZ ;  /* 0x000000a71c037810 */ /* 0x000fe40007ffe0ff */
[----:B------:R-:W-:Y:S01]  /*8e700*/  ISETP.GE.AND P4, PT, R20, c[0x0][0x17c], PT ;  /* 0x00005f0014007a0c */ /* 0x000fe20003f86270 */
[----:B------:R-:W-:Y:S01]  /*8e710*/  IMAD.WIDE R20, R23, 0x2, R6 ;  /* 0x0000000217147825 */ /* 0x000fe200078e0206 */
[----:B------:R-:W-:Y:S02]  /*8e720*/  ISETP.GE.AND P6, PT, R3, c[0x0][0x17c], PT ;  /* 0x00005f0003007a0c */ /* 0x000fe40003fc6270 */
[----:B------:R-:W-:Y:S02]  /*8e730*/  IADD3 R0, R28, 0xa8, RZ ;  /* 0x000000a81c007810 */ /* 0x000fe40007ffe0ff */
[----:B------:R-:W-:-:S02]  /*8e740*/  ISETP.LT.AND P5, PT, R26, c[0x0][0x178], !P5 ;  /* 0x00005e001a007a0c */ /* 0x000fc40006fa1270 */
[----:B------:R-:W-:Y:S02]  /*8e750*/  ISETP.GE.AND P2, PT, R0, c[0x0][0x17c], PT ;  /* 0x00005f0000007a0c */ /* 0x000fe40003f46270 */
[C---:B------:R-:W-:Y:S01]  /*8e760*/  IADD3 R0, R23.reuse, c[0x0][0x198], RZ ;  /* 0x0000660017007a10 */ /* 0x040fe20007ffe0ff */
[----:B------:R-:W-:Y:S02]  /*8e770*/  IMAD.WIDE R16, R23, 0x2, R4 ;  /* 0x0000000217107825 */ /* 0x000fe400078e0204 */
[----:B------:R-:W4:Y:S04]  /*8e780*/  LDL.LU R23, [R1+0x254] ;  /* 0x0002540001177983 */ /* 0x000f280000300800 */
[----:B---3--:R0:W-:Y:S01]  /*8e790*/  @P3 STG.E.U16 [R20.64], R19 ;  /* 0x0000001314003986 */ /* 0x0081e2000c101506 */
[----:B------:R-:W-:-:S02]  /*8e7a0*/  ISETP.LT.AND P3, PT, R27, c[0x0][0x178], !P6 ;  /* 0x00005e001b007a0c */ /* 0x000fc40007761270 */
[----:B------:R-:W-:Y:S01]  /*8e7b0*/  PRMT R3, R19, 0x7632, R3 ;  /* 0x0000763213037816 */ /* 0x000fe20000000003 */
[----:B--2---:R1:W-:Y:S01]  /*8e7c0*/  @P5 STG.E.U16 [R16.64], R22 ;  /* 0x0000001610005986 */ /* 0x0043e2000c101506 */
[----:B0-----:R-:W-:Y:S01]  /*8e7d0*/  IMAD.WIDE R18, R0, 0x2, R6 ;  /* 0x0000000200127825 */ /* 0x001fe200078e0206 */
[----:B------:R-:W-:Y:S02]  /*8e7e0*/  IADD3 R21, R28, 0xa9, RZ ;  /* 0x000000a91c157810 */ /* 0x000fe40007ffe0ff */
[----:B------:R-:W-:-:S06]  /*8e7f0*/  PRMT R20, R22, 0x7632, R20 ;  /* 0x0000763216147816 */ /* 0x000fcc0000000014 */
[----:B------:R0:W-:Y:S01]  /*8e800*/  @P3 STG.E.U16 [R18.64], R3 ;  /* 0x0000000312003986 */ /* 0x0001e2000c101506 */
[----:B------:R-:W-:-:S03]  /*8e810*/  ISETP.GE.AND P3, PT, R21, c[0x0][0x17c], PT ;  /* 0x00005f0015007a0c */ /* 0x000fc60003f66270 */
[----:B-1----:R-:W2:Y:S04]  /*8e820*/  LDL.LU R22, [R1+0x1a4] ;  /* 0x0001a40001167983 */ /* 0x002ea80000300800 */
[----:B------:R-:W3:Y:S01]  /*8e830*/  LDL.LU R21, [R1+0x244] ;  /* 0x0002440001157983 */ /* 0x000ee20000300800 */
[----:B------:R-:W-:Y:S02]  /*8e840*/  ISETP.LT.AND P6, PT, R26, c[0x0][0x178], !P6 ;  /* 0x00005e001a007a0c */ /* 0x000fe400077c1270 */
[----:B------:R-:W-:Y:S01]  /*8e850*/  ISETP.LT.AND P5, PT, R27, c[0x0][0x178], !P2 ;  /* 0x00005e001b007a0c */ /* 0x000fe200057a1270 */
[C---:B------:R-:W-:Y:S01]  /*8e860*/  IMAD.WIDE R16, R0.reuse, 0x2, R4 ;  /* 0x0000000200107825 */ /* 0x040fe200078e0204 */
[----:B------:R-:W-:Y:S02]  /*8e870*/  IADD3 R0, R0, c[0x0][0x198], RZ ;  /* 0x0000660000007a10 */ /* 0x000fe40007ffe0ff */
[----:B------:R-:W-:-:S02]  /*8e880*/  ISETP.LT.AND P2, PT, R26, c[0x0][0x178], !P2 ;  /* 0x00005e001a007a0c */ /* 0x000fc40005741270 */
[----:B0-----:R-:W-:-:S05]  /*8e890*/  IADD3 R3, R28, 0xaa, RZ ;  /* 0x000000aa1c037810 */ /* 0x001fca0007ffe0ff */
[----:B------:R0:W-:Y:S01]  /*8e8a0*/  @P6 STG.E.U16 [R16.64], R20 ;  /* 0x0000001410006986 */ /* 0x0001e2000c101506 */
[----:B------:R-:W-:Y:S01]  /*8e8b0*/  ISETP.LT.AND P6, PT, R27, c[0x0][0x178], !P3 ;  /* 0x00005e001b007a0c */ /* 0x000fe20005fc1270 */
[----:B------:R-:W-:Y:S01]  /*8e8c0*/  IMAD.WIDE R18, R0, 0x2, R4 ;  /* 0x0000000200127825 */ /* 0x000fe200078e0204 */
[----:B------:R-:W-:-:S03]  /*8e8d0*/  ISETP.LT.AND P3, PT, R26, c[0x0][0x178], !P3 ;  /* 0x00005e001a007a0c */ /* 0x000fc60005f61270 */
[C---:B0-----:R-:W-:Y:S01]  /*8e8e0*/  IMAD.WIDE R16, R0.reuse, 0x2, R6 ;  /* 0x0000000200107825 */ /* 0x041fe200078e0206 */
[----:B------:R-:W-:-:S04]  /*8e8f0*/  IADD3 R0, R0, c[0x0][0x198], RZ ;  /* 0x0000660000007a10 */ /* 0x000fc80007ffe0ff */
[----:B---3--:R0:W-:Y:S01]  /*8e900*/  @P5 STG.E.U16 [R16.64], R21 ;  /* 0x0000001510005986 */ /* 0x0081e2000c101506 */
        /* <DEDUP_REMOVED lines=16> */
[----:B------:R0:W-:Y:S01]  /*8ea10*/  @P2 STG.E.U16 [R16.64], R23 ;  /* 0x0000001710002986 */ /* 0x0001e2000c101506 */
[----:B------:R-:W-:Y:S02]  /*8ea20*/  ISETP.GE.AND P6, PT, R20, c[0x0][0x17c], PT ;  /* 0x00005f0014007a0c */ /* 0x000fe40003fc6270 */
[----:B------:R-:W-:Y:S02]  /*8ea30*/  IADD3 R20, R0, c[0x0][0x198], RZ ;  /* 0x0000660000147a10 */ /* 0x000fe40007ffe0ff */
[----:B------:R-:W-:-:S02]  /*8ea40*/  ISETP.GE.AND P2, PT, R3, c[0x0][0x17c], PT ;  /* 0x00005f0003007a0c */ /* 0x000fc40003f46270 */
[----:B--2---:R-:W-:Y:S01]  /*8ea50*/  PRMT R3, R22, 0x7632, R3 ;  /* 0x0000763216037816 */ /* 0x004fe20000000003 */
[----:B0-----:R-:W-:Y:S01]  /*8ea60*/  IMAD.WIDE R16, R0, 0x2, R4 ;  /* 0x0000000200107825 */ /* 0x001fe200078e0204 */
[----:B------:R-:W-:-:S03]  /*8ea70*/  PRMT R0, R23, 0x7632, R0 ;  /* 0x0000763217007816 */ /* 0x000fc60000000000 */
[----:B------:R-:W-:Y:S01]  /*8ea80*/  IMAD.WIDE R18, R20, 0x2, R6 ;  /* 0x0000000214127825 */ /* 0x000fe200078e0206 */
[----:B------:R0:W-:Y:S04]  /*8ea90*/  @P5 STG.E.U16 [R16.64], R22 ;  /* 0x0000001610005986 */ /* 0x0001e8000c101506 */
[----:B------:R1:W-:Y:S01]  /*8eaa0*/  @P3 STG.E.U16 [R18.64], R0 ;  /* 0x0000000012003986 */ /* 0x0003e2000c101506 */
[----:B0-----:R-:W-:-:S04]  /*8eab0*/  IADD3 R22, R28, 0xad, RZ ;  /* 0x000000ad1c167810 */ /* 0x001fc80007ffe0ff */
[----:B------:R-:W-:Y:S02]  /*8eac0*/  ISETP.GE.AND P3, PT, R22, c[0x0][0x17c], PT ;  /* 0x00005f0016007a0c */ /* 0x000fe40003f66270 */
[----:B------:R-:W2:Y:S01]  /*8ead0*/  LDL.LU R22, [R1+0x284] ;  /* 0x0002840001167983 */ /* 0x000ea20000300800 */
        /* <DEDUP_REMOVED lines=8> */
[----:B--2---:R0:W-:Y:S04]  /*8eb60*/  @P5 STG.E.U16 [R18.64], R22 ;  /* 0x0000001612005986 */ /* 0x0041e8000c101506 */
[----:B---3--:R-:W-:Y:S01]  /*8eb70*/  @P2 STG.E.U16 [R20.64], R25 ;  /* 0x0000001914002986 */ /* 0x008fe2000c101506 */
        /* <DEDUP_REMOVED lines=241> */
[----:B0-----:R-:W-:-:S04]  /*8fa90*/  IADD3 R18, R3, c[0x0][0x198], RZ ;  /* 0x0000660003127a10 */ /* 0x001fc80007ffe0ff */
[----:B------:R-:W-:Y:S01]  /*8faa0*/  IADD3 R3, R18, c[0x0][0x198], RZ ;  /* 0x0000660012037a10 */ /* 0x000fe20007ffe0ff */
[----:B--2---:R-:W-:Y:S01]  /*8fab0*/  @P5 STG.E.U16 [R20.64], R16 ;  /* 0x0000001014005986 */ /* 0x004fe2000c101506 */
[----:B------:R-:W-:Y:S02]  /*8fac0*/  ISETP.LT.AND P5, PT, R27, c[0x0][0x178], !P2 ;  /* 0x00005e001b007a0c */ /* 0x000fe400057a1270 */
[----:B------:R-:W-:Y:S01]  /*8fad0*/  ISETP.LT.AND P2, PT, R26, c[0x0][0x178], !P2 ;  /* 0x00005e001a007a0c */ /* 0x000fe20005741270 */
[----:B---3--:R0:W-:Y:S01]  /*8fae0*/  @P4 STG.E.U16 [R22.64], R17 ;  /* 0x0000001116004986 */ /* 0x0081e2000c101506 */
[----:B------:R-:W-:Y:S02]  /*8faf0*/  PRMT R0, R16, 0x7632, R0 ;  /* 0x0000763210007816 */ /* 0x000fe40000000000 */
[----:B0-----:R-:W-:Y:S01]  /*8fb00*/  PRMT R22, R17, 0x7632, R22 ;  /* 0x0000763211167816 */ /* 0x001fe20000000016 */
[----:B------:R-:W-:Y:S01]  /*8fb10*/  IMAD.WIDE R16, R18, 0x2, R6 ;  /* 0x0000000212107825 */ /* 0x000fe200078e0206 */
[----:B------:R-:W-:-:S03]  /*8fb20*/  IADD3 R23, R28, 0xc5, RZ ;  /* 0x000000c51c177810 */ /* 0x000fc60007ffe0ff */
[----:B------:R-:W-:Y:S02]  /*8fb30*/  IMAD.WIDE R18, R18, 0x2, R4 ;  /* 0x0000000212127825 */ /* 0x000fe400078e0204 */
[----:B------:R-:W-:Y:S01]  /*8fb40*/  @P5 STG.E.U16 [R16.64], R0 ;  /* 0x0000000010005986 */ /* 0x000fe2000c101506 */
[----:B------:R-:W-:-:S03]  /*8fb50*/  ISETP.GE.AND P5, PT, R23, c[0x0][0x17c], PT ;  /* 0x00005f0017007a0c */ /* 0x000fc60003fa6270 */
[----:B------:R-:W2:Y:S04]  /*8fb60*/  LDL.LU R23, [R1+0x178] ;  /* 0x0001780001177983 */ /* 0x000ea80000300800 */
[----:B------:R0:W-:Y:S04]  /*8fb70*/  @P2 STG.E.U16 [R18.64], R22 ;  /* 0x0000001612002986 */ /* 0x0001e8000c101506 */
[----:B0-----:R-:W3:Y:S01]  /*8fb80*/  LDL.LU R19, [R1+0x1c8] ;  /* 0x0001c80001137983 */ /* 0x001ee20000300800 */
[----:B------:R-:W-:Y:S02]  /*8fb90*/  ISETP.LT.AND P3, PT, R27, c[0x0][0x178], !P6 ;  /* 0x00005e001b007a0c */ /* 0x000fe40007761270 */
[----:B------:R-:W-:-:S02]  /*8fba0*/  IADD3 R20, R28, 0xc9, RZ ;  /* 0x000000c91c147810 */ /* 0x000fc40007ffe0ff */
[----:B------:R-:W-:Y:S01]  /*8fbb0*/  IADD3 R0, R28, 0xc6, RZ ;  /* 0x000000c61c007810 */ /* 0x000fe20007ffe0ff */
[C---:B------:R-:W-:Y:S01]  /*8fbc0*/  IMAD.WIDE R16, R3.reuse, 0x2, R4 ;  /* 0x0000000203107825 */ /* 0x040fe200078e0204 */
[----:B------:R-:W-:Y:S01]  /*8fbd0*/  ISETP.GE.AND P4, PT, R20, c[0x0][0x17c], PT ;  /* 0x00005f0014007a0c */ /* 0x000fe20003f86270 */
[----:B------:R-:W4:Y:S01]  /*8fbe0*/  LDL.LU R22, [R1+0x248] ;  /* 0x0002480001167983 */ /* 0x000f220000300800 */
[----:B------:R-:W-:Y:S01]  /*8fbf0*/  ISETP.LT.AND P6, PT, R26, c[0x0][0x178], !P6 ;  /* 0x00005e001a007a0c */ /* 0x000fe200077c1270 */
[C---:B------:R-:W-:Y:S01]  /*8fc00*/  IMAD.WIDE R20, R3.reuse, 0x2, R6 ;  /* 0x0000000203147825 */ /* 0x040fe200078e0206 */
[----:B------:R-:W-:Y:S02]  /*8fc10*/  ISETP.GE.AND P2, PT, R0, c[0x0][0x17c], PT ;  /* 0x00005f0000007a0c */ /* 0x000fe40003f46270 */
[----:B------:R-:W-:Y:S02]  /*8fc20*/  IADD3 R0, R3, c[0x0][0x198], RZ ;  /* 0x0000660003007a10 */ /* 0x000fe40007ffe0ff */
[----:B---3--:R0:W-:Y:S01]  /*8fc30*/  @P3 STG.E.U16 [R20.64], R19 ;  /* 0x0000001314003986 */ /* 0x0081e2000c101506 */
[----:B------:R-:W-:-:S02]  /*8fc40*/  ISETP.LT.AND P3, PT, R27, c[0x0][0x178], !P5 ;  /* 0x00005e001b007a0c */ /* 0x000fc40006f61270 */
[----:B------:R-:W-:-:S04]  /*8fc50*/  PRMT R3, R19, 0x7632, R3 ;  /* 0x0000763213037816 */ /* 0x000fc80000000003 */
[----:B--2---:R1:W-:Y:S01]  /*8fc60*/  @P6 STG.E.U16 [R16.64], R23 ;  /* 0x0000001710006986 */ /* 0x0043e2000c101506 */
[----:B0-----:R-:W-:Y:S01]  /*8fc70*/  IADD3 R21, R28, 0xc7, RZ ;  /* 0x000000c71c157810 */ /* 0x001fe20007ffe0ff */
[----:B-1----:R-:W-:Y:S01]  /*8fc80*/  IMAD.WIDE R16, R0, 0x2, R6 ;  /* 0x0000000200107825 */ /* 0x002fe200078e0206 */
[----:B------:R-:W-:Y:S02]  /*8fc90*/  PRMT R20, R23, 0x7632, R20 ;  /* 0x0000763217147816 */ /* 0x000fe40000000014 */
[----:B------:R-:W2:Y:S04]  /*8fca0*/  LDL.LU R23, [R1+0x1b8] ;  /* 0x0001b80001177983 */ /* 0x000ea80000300800 */
[----:B------:R0:W-:Y:S01]  /*8fcb0*/  @P3 STG.E.U16 [R16.64], R3 ;  /* 0x0000000310003986 */ /* 0x0001e2000c101506 */
[----:B------:R-:W-:-:S03]  /*8fcc0*/  ISETP.GE.AND P3, PT, R21, c[0x0][0x17c], PT ;  /* 0x00005f0015007a0c */ /* 0x000fc60003f66270 */
[----:B------:R-:W3:Y:S01]  /*8fcd0*/  LDL.LU R21, [R1+0x1d8] ;  /* 0x0001d80001157983 */ /* 0x000ee20000300800 */
[----:B------:R-:W-:Y:S02]  /*8fce0*/  ISETP.LT.AND P5, PT, R26, c[0x0][0x178], !P5 ;  /* 0x00005e001a007a0c */ /* 0x000fe40006fa1270 */
[----:B------:R-:W-:Y:S01]  /*8fcf0*/  ISETP.LT.AND P6, PT, R27, c[0x0][0x178], !P2 ;  /* 0x00005e001b007a0c */ /* 0x000fe200057c1270 */
[C---:B------:R-:W-:Y:S01]  /*8fd00*/  IMAD.WIDE R18, R0.reuse, 0x2, R4 ;  /* 0x0000000200127825 */ /* 0x040fe200078e0204 */
[----:B------:R-:W-:Y:S02]  /*8fd10*/  IADD3 R0, R0, c[0x0][0x198], RZ ;  /* 0x0000660000007a10 */ /* 0x000fe40007ffe0ff */
[----:B------:R-:W-:-:S03]  /*8fd20*/  ISETP.LT.AND P2, PT, R26, c[0x0][0x178], !P2 ;  /* 0x00005e001a007a0c */ /* 0x000fc60005741270 */
[----:B0-----:R-:W-:Y:S01]  /*8fd30*/  IMAD.WIDE R16, R0, 0x2, R6 ;  /* 0x0000000200107825 */ /* 0x001fe200078e0206 */
[----:B------:R-:W-:-:S03]  /*8fd40*/  IADD3 R3, R28, 0xc8, RZ ;  /* 0x000000c81c037810 */ /* 0x000fc60007ffe0ff */
[----:B------:R0:W-:Y:S01]  /*8fd50*/  @P5 STG.E.U16 [R18.64], R20 ;  /* 0x0000001412005986 */ /* 0x0001e2000c101506 */
[----:B------:R-:W-:Y:S02]  /*8fd60*/  ISETP.LT.AND P5, PT, R27, c[0x0][0x178], !P3 ;  /* 0x00005e001b007a0c */ /* 0x000fe40005fa1270 */
[----:B------:R-:W-:Y:S01]  /*8fd70*/  ISETP.LT.AND P3, PT, R26, c[0x0][0x178], !P3 ;  /* 0x00005e001a007a0c */ /* 0x000fe20005f61270 */
[C---:B0-----:R-:W-:Y:S01]  /*8fd80*/  IMAD.WIDE R18, R0.reuse, 0x2, R4 ;  /* 0x0000000200127825 */ /* 0x041fe200078e0204 */
[----:B------:R-:W-:Y:S02]  /*8fd90*/  IADD3 R0, R0, c[0x0][0x198], RZ ;  /* 0x0000660000007a10 */ /* 0x000fe40007ffe0ff */
[----:B----4-:R-:W-:Y:S01]  /*8fda0*/  PRMT R20, R25, 0x7632, R20 ;  /* 0x0000763219147816 */ /* 0x010fe20000000014 */
[----:B---3--:R0:W-:Y:S01]  /*8fdb0*/  @P6 STG.E.U16 [R16.64], R21 ;  /* 0x0000001510006986 */ /* 0x0081e2000c101506 */
[----:B------:R-:W-:Y:S02]  /*8fdc0*/  ISETP.GE.AND P6, PT, R3, c[0x0][0x17c], PT ;  /* 0x00005f0003007a0c */ /* 0x000fe40003fc6270 */
[----:B------:R-:W-:Y:S01]  /*8fdd0*/  PRMT R3, R21, 0x7632, R3 ;  /* 0x0000763215037816 */ /* 0x000fe20000000003 */
[----:B------:R1:W-:Y:S01]  /*8fde0*/  @P2 STG.E.U16 [R18.64], R25 ;  /* 0x0000001912002986 */ /* 0x0003e2000c101506 */
[----:B------:R-:W-:Y:S01]  /*8fdf0*/  ISETP.LT.AND P2, PT, R27, c[0x0][0x178], !P6 ;  /* 0x00005e001b007a0c */ /* 0x000fe20007741270 */
        /* <DEDUP_REMOVED lines=8> */
[C---:B0-----:R-:W-:Y:S01]  /*8fe80*/  IMAD.WIDE R16, R0.reuse, 0x2, R6 ;  /* 0x0000000200107825 */ /* 0x041fe200078e0206 */
[----:B-1----:R-:W-:-:S04]  /*8fe90*/  IADD3 R20, R0, c[0x0][0x198], RZ ;  /* 0x0000660000147a10 */ /* 0x002fc80007ffe0ff */
[----:B------:R0:W-:Y:S01]  /*8fea0*/  @P2 STG.E.U16 [R16.64], R22 ;  /* 0x0000001610002986 */ /* 0x0001e2000c101506 */
[----:B------:R-:W-:-:S04]  /*8feb0*/  IMAD.WIDE R18, R20, 0x2, R6 ;  /* 0x0000000214127825 */ /* 0x000fc800078e0206 */
[----:B0-----:R-:W-:Y:S01]  /*8fec0*/  IMAD.WIDE R16, R0, 0x2, R4 ;  /* 0x0000000200107825 */ /* 0x001fe200078e0204 */
[----:B------:R-:W-:Y:S02]  /*8fed0*/  PRMT R0, R22, 0x7632, R0 ;  /* 0x0000763216007816 */ /* 0x000fe40000000000 */
[----:B------:R-:W-:Y:S02]  /*8fee0*/  IADD3 R22, R28, 0xcb, RZ ;  /* 0x000000cb1c167810 */ /* 0x000fe40007ffe0ff */
[----:B--2---:R-:W-:Y:S04]  /*8fef0*/  @P6 STG.E.U16 [R16.64], R23 ;  /* 0x0000001710006986 */ /* 0x004fe8000c101506 */
[----:B------:R0:W-:Y:S01]  /*8ff00*/  @P3 STG.E.U16 [R18.64], R0 ;  /* 0x0000000012003986 */ /* 0x0001e2000c101506 */
[----:B------:R-:W-:-:S03]  /*8ff10*/  ISETP.GE.AND P3, PT, R22, c[0x0][0x17c], PT ;  /* 0x00005f0016007a0c */ /* 0x000fc60003f66270 */
[----:B------:R-:W2:Y:S01]  /*8ff20*/  LDL.LU R22, [R1+0x258] ;  /* 0x0002580001167983 */ /* 0x000ea20000300800 */
[----:B------:R-:W-:-:S04]  /*8ff30*/  IADD3 R3, R28, 0xce, RZ ;  /* 0x000000ce1c037810 */ /* 0x000fc80007ffe0ff */
[----:B------:R-:W-:Y:S02]  /*8ff40*/  ISETP.GE.AND P5, PT, R3, c[0x0][0x17c], PT ;  /* 0x00005f0003007a0c */ /* 0x000fe40003fa6270 */
[----:B------:R-:W-:-:S04]  /*8ff50*/  IADD3 R3, R28, 0xca, RZ ;  /* 0x000000ca1c037810 */ /* 0x000fc80007ffe0ff */
[----:B------:R-:W-:Y:S02]  /*8ff60*/  ISETP.GE.AND P2, PT, R3, c[0x0][0x17c], PT ;  /* 0x00005f0003007a0c */ /* 0x000fe40003f46270 */
[C---:B------:R-:W-:Y:S02]  /*8ff70*/  ISETP.LT.AND P4, PT, R26.reuse, c[0x0][0x178], !P4 ;  /* 0x00005e001a007a0c */ /* 0x040fe40006781270 */
[----:B------:R-:W-:Y:S02]  /*8ff80*/  ISETP.LT.AND P6, PT, R27, c[0x0][0x178], !P2 ;  /* 0x00005e001b007a0c */ /* 0x000fe400057c1270 */
[----:B------:R-:W-:Y:S02]  /*8ff90*/  ISETP.LT.AND P2, PT, R26, c[0x0][0x178], !P2 ;  /* 0x00005e001a007a0c */ /* 0x000fe40005741270 */
[C---:B0-----:R-:W-:Y:S01]  /*8ffa0*/  IADD3 R0, R20.reuse, c[0x0][0x198], RZ ;  /* 0x0000660014007a10 */ /* 0x041fe20007ffe0ff */
[----:B------:R-:W-:Y:S01]  /*8ffb0*/  IMAD.WIDE R16, R20, 0x2, R4 ;  /* 0x0000000214107825 */ /* 0x000fe200078e0204 */
[----:B------:R-:W-:-:S03]  /*8ffc0*/  PRMT R3, R23, 0x7632, R3 ;  /* 0x0000763217037816 */ /* 0x000fc60000000003 */
        /* <DEDUP_REMOVED lines=134> */
[C---:B------:R-:W-:Y:S01]  /*90830*/  IMAD.WIDE R22, R3.reuse, 0x2, R4 ;  /* 0x0000000203167825 */ /* 0x040fe200078e0204 */
[----:B0-----:R-:W-:Y:S01]  /*90840*/  IADD3 R18, R3, c[0x0][0x198], RZ ;  /* 0x0000660003127a10 */ /* 0x001fe20007ffe0ff */
[----:B------:R-:W4:Y:S03]  /*90850*/  LDL.LU R24, [R1+0x468] ;  /* 0x0004680001187983 */ /* 0x000f260000300800 */
[----:B------:R-:W-:Y:S01]  /*90860*/  IADD3 R3, R18, c[0x0][0x198], RZ ;  /* 0x0000660012037a10 */ /* 0x000fe20007ffe0ff */
[----:B------:R-:W4:Y:S04]  /*90870*/  LDL.LU R25, [R1+0x328] ;  /* 0x0003280001197983 */ /* 0x000f280000300800 */
[----:B--2---:R-:W-:Y:S01]  /*90880*/  @P5 STG.E.U16 [R20.64], R16 ;  /* 0x0000001014005986 */ /* 0x004fe2000c101506 */
[----:B------:R-:W-:-:S02]  /*90890*/  ISETP.LT.AND P5, PT, R27, c[0x0][0x178], !P2 ;  /* 0x00005e001b007a0c */ /* 0x000fc400057a1270 */
        /* <DEDUP_REMOVED lines=16> */
[----:B------:R-:W-:Y:S01]  /*909a0*/  ISETP.LT.AND P6, PT, R26, c[0x0][0x178], !P6 ;  /* 0x00005e001a007a0c */ /* 0x000fe200077c1270 */
[----:B------:R-:W4:Y:S01]  /*909b0*/  LDL.LU R22, [R1+0x488] ;  /* 0x0004880001167983 */ /* 0x000f220000300800 */
[----:B------:R-:W-:Y:S01]  /*909c0*/  ISETP.GE.AND P4, PT, R20, c[0x0][0x17c], PT ;  /* 0x00005f0014007a0c */ /* 0x000fe20003f86270 */
[----:B------:R-:W-:Y:S01]  /*909d0*/  IMAD.WIDE R20, R3, 0x2, R6 ;  /* 0x0000000203147825 */ /* 0x000fe200078e0206 */
[----:B------:R-:W-:Y:S02]  /*909e0*/  ISETP.LT.AND P2, PT, R27, c[0x0][0x178], !P5 ;  /* 0x00005e001b007a0c */ /* 0x000fe40006f41270 */
[----:B------:R-:W-:Y:S02]  /*909f0*/  ISETP.LT.AND P5, PT, R26, c[0x0][0x178], !P5 ;  /* 0x00005e001a007a0c */ /* 0x000fe40006fa1270 */
[----:B---3--:R0:W-:Y:S01]  /*90a00*/  @P3 STG.E.U16 [R20.64], R19 ;  /* 0x0000001314003986 */ /* 0x0081e2000c101506 */
[----:B------:R-:W-:-:S02]  /*90a10*/  ISETP.GE.AND P3, PT, R0, c[0x0][0x17c], PT ;  /* 0x00005f0000007a0c */ /* 0x000fc40003f66270 */
[----:B------:R-:W-:Y:S02]  /*90a20*/  IADD3 R0, R3, c[0x0][0x198], RZ ;  /* 0x0000660003007a10 */ /* 0x000fe40007ffe0ff */
[----:B--2---:R1:W-:Y:S01]  /*90a30*/  @P6 STG.E.U16 [R16.64], R23 ;  /* 0x0000001710006986 */ /* 0x0043e2000c101506 */
[----:B------:R-:W-:Y:S02]  /*90a40*/  ISETP.LT.AND P6, PT, R27, c[0x0][0x178], !P3 ;  /* 0x00005e001b007a0c */ /* 0x000fe40005fc1270 */
[----:B------:R-:W-:Y:S02]  /*90a50*/  PRMT R3, R19, 0x7632, R3 ;  /* 0x0000763213037816 */ /* 0x000fe40000000003 */
[----:B0-----:R-:W-:Y:S01]  /*90a60*/  PRMT R20, R23, 0x7632, R20 ;  /* 0x0000763217147816 */ /* 0x001fe20000000014 */
[C---:B------:R-:W-:Y:S01]  /*90a70*/  IMAD.WIDE R18, R0.reuse, 0x2, R4 ;  /* 0x0000000200127825 */ /* 0x040fe200078e0204 */
[----:B-1----:R-:W2:Y:S03]  /*90a80*/  LDL.LU R23, [R1+0x348] ;  /* 0x0003480001177983 */ /* 0x002ea60000300800 */
[C---:B------:R-:W-:Y:S01]  /*90a90*/  IMAD.WIDE R16, R0.reuse, 0x2, R6 ;  /* 0x0000000200107825 */ /* 0x040fe200078e0206 */
[----:B------:R-:W-:-:S04]  /*90aa0*/  IADD3 R0, R0, c[0x0][0x198], RZ ;  /* 0x0000660000007a10 */ /* 0x000fc80007ffe0ff */
[----:B------:R0:W-:Y:S01]  /*90ab0*/  @P2 STG.E.U16 [R16.64], R3 ;  /* 0x0000000310002986 */ /* 0x0001e2000c101506 */
[----:B------:R-:W-:-:S03]  /*90ac0*/  ISETP.LT.AND P3, PT, R26, c[0x0][0x178], !P3 ;  /* 0x00005e001a007a0c */ /* 0x000fc60005f61270 */
[----:B------:R1:W-:Y:S01]  /*90ad0*/  @P5 STG.E.U16 [R18.64], R20 ;  /* 0x0000001412005986 */ /* 0x0003e2000c101506 */
[----:B0-----:R-:W-:Y:S01]  /*90ae0*/  IMAD.WIDE R16, R0, 0x2, R6 ;  /* 0x0000000200107825 */ /* 0x001fe200078e0206 */
[----:B------:R-:W-:-:S04]  /*90af0*/  IADD3 R3, R28, 0xdc, RZ ;  /* 0x000000dc1c037810 */ /* 0x000fc80007ffe0ff */
[----:B----4-:R0:W-:Y:S01]  /*90b00*/  @P6 STG.E.U16 [R16.64], R24 ;  /* 0x0000001810006986 */ /* 0x0101e2000c101506 */
[----:B------:R-:W-:Y:S02]  /*90b10*/  ISETP.GE.AND P6, PT, R3, c[0x0][0x17c], PT ;  /* 0x00005f0003007a0c */ /* 0x000fe40003fc6270 */
[----:B------:R-:W-:Y:S01]  /*90b20*/  PRMT R3, R24, 0x7632, R3 ;  /* 0x0000763218037816 */ /* 0x000fe20000000003 */
[----:B-1----:R-:W-:Y:S01]  /*90b30*/  IMAD.WIDE R18, R0, 0x2, R4 ;  /* 0x0000000200127825 */ /* 0x002fe200078e0204 */
[----:B0-----:R-:W3:Y:S01]  /*90b40*/  LDL.LU R24, [R1+0x478] ;  /* 0x0004780001187983 */ /* 0x001ee20000300800 */
[----:B------:R-:W-:-:S03]  /*90b50*/  PRMT R20, R25, 0x7632, R20 ;  /* 0x0000763219147816 */ /* 0x000fc60000000014 */
[----:B------:R0:W-:Y:S04]  /*90b60*/  @P3 STG.E.U16 [R18.64], R25 ;  /* 0x0000001912003986 */ /* 0x0001e8000c101506 */
[----:B0-----:R-:W4:Y:S01]  /*90b70*/  LDL.LU R25, [R1+0x138] ;  /* 0x0001380001197983 */ /* 0x001f220000300800 */
[----:B------:R-:W-:-:S04]  /*90b80*/  IADD3 R21, R28, 0xdb, RZ ;  /* 0x000000db1c157810 */ /* 0x000fc80007ffe0ff */
[----:B------:R-:W-:-:S04]  /*90b90*/  ISETP.GE.AND P2, PT, R21, c[0x0][0x17c], PT ;  /* 0x00005f0015007a0c */ /* 0x000fc80003f46270 */
[C---:B------:R-:W-:Y:S02]  /*90ba0*/  ISETP.LT.AND P5, PT, R27.reuse, c[0x0][0x178], !P2 ;  /* 0x00005e001b007a0c */ /* 0x040fe400057a1270 */
        /* <DEDUP_REMOVED lines=10> */
[----:B0-----:R-:W-:Y:S01]  /*90c50*/  IADD3 R3, R28, 0x101, RZ ;  /* 0x000001011c037810 */ /* 0x001fe20007ffe0ff */
[----:B------:R-:W-:-:S03]  /*90c60*/  IMAD.WIDE R16, R0, 0x2, R6 ;  /* 0x0000000200107825 */ /* 0x000fc600078e0206 */
[----:B------:R-:W-:Y:S02]  /*90c70*/  ISETP.GE.AND P5, PT, R3, c[0x0][0x17c], PT ;  /* 0x00005f0003007a0c */ /* 0x000fe40003fa6270 */
[----:B------:R-:W-:Y:S01]  /*90c80*/  IADD3 R3, R28, 0xde, RZ ;  /* 0x000000de1c037810 */ /* 0x000fe20007ffe0ff */
[----:B------:R0:W-:Y:S01]  /*90c90*/  @P3 STG.E.U16 [R16.64], R22 ;  /* 0x0000001610003986 */ /* 0x0001e2000c101506 */
[----:B-1----:R-:W-:Y:S02]  /*90ca0*/  IADD3 R20, R0, c[0x0][0x198], RZ ;  /* 0x0000660000147a10 */ /* 0x002fe40007ffe0ff */
[----:B------:R-:W-:-:S03]  /*90cb0*/  ISETP.GE.AND P3, PT, R3, c[0x0][0x17c], PT ;  /* 0x00005f0003007a0c */ /* 0x000fc60003f66270 */
[----:B------:R-:W-:Y:S01]  /*90cc0*/  IMAD.WIDE R18, R20, 0x2, R6 ;  /* 0x0000000214127825 */ /* 0x000fe200078e0206 */
[----:B------:R-:W-:-:S03]  /*90cd0*/  ISETP.LT.AND P4, PT, R26, c[0x0][0x178], !P4 ;  /* 0x00005e001a007a0c */ /* 0x000fc60006781270 */
[----:B0-----:R-:W-:Y:S01]  /*90ce0*/  IMAD.WIDE R16, R0, 0x2, R4 ;  /* 0x0000000200107825 */ /* 0x001fe200078e0204 */
[----:B------:R-:W-:Y:S02]  /*90cf0*/  PRMT R0, R22, 0x7632, R0 ;  /* 0x0000763216007816 */ /* 0x000fe40000000000 */
[----:B------:R-:W-:Y:S02]  /*90d00*/  IADD3 R22, R28, 0xdf, RZ ;  /* 0x000000df1c167810 */ /* 0x000fe40007ffe0ff */
[----:B--2---:R0:W-:Y:S01]  /*90d10*/  @P6 STG.E.U16 [R16.64], R23 ;  /* 0x0000001710006986 */ /* 0x0041e2000c101506 */
[----:B------:R-:W-:-:S03]  /*90d20*/  ISETP.LT.AND P6, PT, R27, c[0x0][0x178], !P3 ;  /* 0x00005e001b007a0c */ /* 0x000fc60005fc1270 */
[----:B------:R1:W-:Y:S01]  /*90d30*/  @P2 STG.E.U16 [R18.64], R0 ;  /* 0x0000000012002986 */ /* 0x0003e2000c101506 */
[----:B------:R-:W-:Y:S02]  /*90d40*/  PRMT R3, R23, 0x7632, R3 ;  /* 0x0000763217037816 */ /* 0x000fe40000000003 */
[----:B------:R-:W-:Y:S01]  /*90d50*/  ISETP.GE.AND P2, PT, R22, c[0x0][0x17c], PT ;  /* 0x00005f0016007a0c */ /* 0x000fe20003f46270 */
[C---:B0-----:R-:W-:Y:S01]  /*90d60*/  IMAD.WIDE R16, R20.reuse, 0x2, R4 ;  /* 0x0000000214107825 */ /* 0x041fe200078e0204 */
[----:B-1----:R-:W-:-:S04]  /*90d70*/  IADD3 R0, R20, c[0x0][0x198], RZ ;  /* 0x0000660014007a10 */ /* 0x002fc80007ffe0ff */
[----:B------:R0:W-:Y:S01]  /*90d80*/  @P4 STG.E.U16 [R16.64], R3 ;  /* 0x0000000310004986 */ /* 0x0001e2000c101506 */
[----:B------:R-:W-:Y:S01]  /*90d90*/  IMAD.WIDE R18, R0, 0x2, R6 ;  /* 0x0000000200127825 */ /* 0x000fe200078e0206 */
[----:B------:R-:W-:-:S03]  /*90da0*/  ISETP.LT.AND P3, PT, R26, c[0x0][0x178], !P3 ;  /* 0x00005e001a007a0c */ /* 0x000fc60005f61270 */
[----:B------:R-:W-:Y:S01]  /*90db0*/  IMAD.WIDE R20, R0, 0x2, R4 ;  /* 0x0000000200147825 */ /* 0x000fe200078e0204 */
[----:B---3--:R1:W-:Y:S01]  /*90dc0*/  @P6 STG.E.U16 [R18.64], R24 ;  /* 0x0000001812006986 */ /* 0x0083e2000c101506 */
[----:B------:R-:W-:Y:S02]  /*90dd0*/  ISETP.LT.AND P6, PT, R27, c[0x0][0x178], !P2 ;  /* 0x00005e001b007a0c */ /* 0x000fe400057c1270 */
[----:B------:R-:W-:Y:S02]  /*90de0*/  ISETP.LT.AND P2, PT, R26, c[0x0][0x178], !P2 ;  /* 0x00005e001a007a0c */ /* 0x000fe40005741270 */
[----:B0-----:R-:W-:Y:S02]  /*90df0*/  PRMT R3, R24, 0x7632, R3 ;  /* 0x0000763218037816 */ /* 0x001fe40000000003 */
[----:B-1----:R-:W-:Y:S02]  /*90e00*/  IADD3 R18, R0, c[0x0][0x198], RZ ;  /* 0x0000660000127a10 */ /* 0x002fe40007ffe0ff */
[----:B------:R-:W-:-:S02]  /*90e10*/  IADD3 R24, R28, 0xe1, RZ ;  /* 0x000000e11c187810 */ /* 0x000fc40007ffe0ff */
[C---:B------:R-:W-:Y:S01]  /*90e20*/  IADD3 R0, R18.reuse, c[0x0][0x198], RZ ;  /* 0x0000660012007a10 */ /* 0x040fe20007ffe0ff */
[C---:B------:R-:W-:Y:S01]  /*90e30*/  IMAD.WIDE R16, R18.reuse, 0x2, R6 ;  /* 0x0000000212107825 */ /* 0x040fe200078e0206 */
[----:B----4-:R-:W-:Y:S01]  /*90e40*/  PRMT R22, R25, 0x7632, R22 ;  /* 0x0000763219167816 */ /* 0x010fe20000000016 */
[----:B------:R0:W-:Y:S02]  /*90e50*/  @P3 STG.E.U16 [R20.64], R25 ;  /* 0x0000001914003986 */ /* 0x0001e4000c101506 */
[----:B------:R-:W-:Y:S02]  /*90e60*/  IMAD.WIDE R18, R18, 0x2, R4 ;  /* 0x0000000212127825 */ /* 0x000fe400078e0204 */
[----:B------:R1:W-:Y:S01]  /*90e70*/  @P6 STG.E.U16 [R16.64], R3 ;  /* 0x0000000310006986 */ /* 0x0003e2000c101506 */
[----:B------:R-:W-:-:S03]  /*90e80*/  ISETP.GE.AND P6, PT, R24, c[0x0][0x17c], PT ;  /* 0x00005f0018007a0c */ /* 0x000fc60003fc6270 */
[----:B------:R2:W-:Y:S04]  /*90e90*/  @P2 STG.E.U16 [R18.64], R22 ;  /* 0x0000001612002986 */ /* 0x0005e8000c101506 */
[----:B0-----:R-:W3:Y:S04]  /*90ea0*/  LDL.LU R25, [R1+0x14c] ;  /* 0x00014c0001197983 */ /* 0x001ee80000300800 */
[----:B-1----:R-:W4:Y:S04]  /*90eb0*/  LDL.LU R3, [R1+0x15c] ;  /* 0x00015c0001037983 */ /* 0x002f280000300800 */
[----:B------:R-:W3:Y:S04]  /*90ec0*/  LDL.LU R24, [R1+0x19c] ;  /* 0x00019c0001187983 */ /* 0x000ee80000300800 */
[----:B--2---:R-:W2:Y:S01]  /*90ed0*/  LDL.LU R19, [R1+0x18c] ;  /* 0x00018c0001137983 */ /* 0x004ea20000300800 */
[----:B------:R-:W-:-:S04]  /*90ee0*/  IADD3 R23, R28, 0xe0, RZ ;  /* 0x000000e01c177810 */ /* 0x000fc80007ffe0ff */
[----:B------:R-:W-:-:S04]  /*90ef0*/  ISETP.GE.AND P4, PT, R23, c[0x0][0x17c], PT ;  /* 0x00005f0017007a0c */ /* 0x000fc80003f86270 */
[----:B------:R-:W-:Y:S02]  /*90f00*/  ISETP.LT.AND P3, PT, R27, c[0x0][0x178], !P4 ;  /* 0x00005e001b007a0c */ /* 0x000fe40006761270 */
[----:B------:R-:W-:Y:S01]  /*90f10*/  ISETP.LT.AND P4, PT, R26, c[0x0][0x178], !P4 ;  /* 0x00005e001a007a0c */ /* 0x000fe20006781270 */
[----:B------:R-:W-:Y:S01]  /*90f20*/  IMAD.WIDE R20, R0, 0x2, R6 ;  /* 0x0000000200147825 */ /* 0x000fe200078e0206 */
[----:B------:R-:W-:-:S03]  /*90f30*/  IADD3 R23, R28, 0xe2, RZ ;  /* 0x000000e21c177810 */ /* 0x000fc60007ffe0ff */
[----:B------:R-:W-:Y:S01]  /*90f40*/  IMAD.WIDE R16, R0, 0x2, R4 ;  /* 0x0000000200107825 */ /* 0x000fe200078e0204 */
[----:B------:R-:W-:Y:S02]  /*90f50*/  ISETP.GE.AND P2, PT, R23, c[0x0][0x17c], PT ;  /* 0x00005f0017007a0c */ /* 0x000fe40003f46270 */
[----:B------:R-:W-:-:S03]  /*90f60*/  IADD3 R22, R28, 0xe3, RZ ;  /* 0x000000e31c167810 */ /* 0x000fc60007ffe0ff */
[----:B--2---:R0:W-:Y:S01]  /*90f70*/  @P3 STG.E.U16 [R20.64], R19 ;  /* 0x0000001314003986 */ /* 0x0041e2000c101506 */
[C---:B------:R-:W-:Y:S02]  /*90f80*/  ISETP.LT.AND P3, PT, R27.reuse, c[0x0][0x178], !P6 ;  /* 0x00005e001b007a0c */ /* 0x040fe40007761270 */
[C---:B------:R-:W-:Y:S01]  /*90f90*/  ISETP.LT.AND P6, PT, R26.reuse, c[0x0][0x178], !P6 ;  /* 0x00005e001a007a0c */ /* 0x040fe200077c1270 */
[----:B----4-:R1:W-:Y:S01]  /*90fa0*/  @P4 STG.E.U16 [R16.64], R3 ;  /* 0x0000000310004986 */ /* 0x0103e2000c101506 */
[----:B------:R-:W-:Y:S02]  /*90fb0*/  ISETP.LT.AND P4, PT, R27, c[0x0][0x178], !P2 ;  /* 0x00005e001b007a0c */ /* 0x000fe40005781270 */
[----:B------:R-:W-:Y:S02]  /*90fc0*/  ISETP.LT.AND P2, PT, R26, c[0x0][0x178], !P2 ;  /* 0x00005e001a007a0c */ /* 0x000fe40005741270 */
[----:B0-----:R-:W-:Y:S02]  /*90fd0*/  IADD3 R21, R0, c[0x0][0x198], RZ ;  /* 0x0000660000157a10 */ /* 0x001fe40007ffe0ff */
[----:B------:R-:W-:-:S02]  /*90fe0*/  PRMT R20, R19, 0x7632, R20 ;  /* 0x0000763213147816 */ /* 0x000fc40000000014 */
[----:B------:R-:W-:Y:S01]  /*90ff0*/  PRMT R0, R3, 0x7632, R0 ;  /* 0x0000763203007816 */ /* 0x000fe20000000000 */
[C---:B------:R-:W-:Y:S01]  /*91000*/  IMAD.WIDE R18, R21.reuse, 0x2, R6 ;  /* 0x0000000215127825 */ /* 0x040fe200078e0206 */
[----:B-1----:R-:W-:-:S03]  /*91010*/  IADD3 R3, R21, c[0x0][0x198], RZ ;  /* 0x0000660015037a10 */ /* 0x002fc60007ffe0ff */
[----:B------:R-:W-:Y:S01]  /*91020*/  IMAD.WIDE R16, R21, 0x2, R4 ;  /* 0x0000000215107825 */ /* 0x000fe200078e0204 */
[----:B------:R0:W-:Y:S01]  /*91030*/  @P3 STG.E.U16 [R18.64], R20 ;  /* 0x0000001412003986 */ /* 0x0001e2000c101506 */
[----:B------:R-:W-:-:S03]  /*91040*/  ISETP.GE.AND P3, PT, R22, c[0x0][0x17c], PT ;  /* 0x00005f0016007a0c */ /* 0x000fc60003f66270 */
[----:B------:R1:W-:Y:S01]  /*91050*/  @P6 STG.E.U16 [R16.64], R0 ;  /* 0x0000000010006986 */ /* 0x0003e2000c101506 */
[----:B0-----:R-:W-:-:S04]  /*91060*/  IMAD.WIDE R18, R3, 0x2, R6 ;  /* 0x0000000203127825 */ /* 0x001fc800078e0206 */
[----:B-1----:R-:W-:Y:S01]  /*91070*/  IMAD.WIDE R16, R3, 0x2, R4 ;  /* 0x0000000203107825 */ /* 0x002fe200078e0204 */
[----:B---3--:R0:W-:Y:S01]  /*91080*/  @P4 STG.E.U16 [R18.64], R24 ;  /* 0x0000001812004986 */ /* 0x0081e2000c101506 */
[----:B------:R-:W-:-:S03]  /*91090*/  ISETP.LT.AND P4, PT, R27, c[0x0][0x178], !P3 ;  /* 0x00005e001b007a0c */ /* 0x000fc60005f81270 */
[----:B------:R1:W-:Y:S01]  /*910a0*/  @P2 STG.E.U16 [R16.64], R25 ;  /* 0x0000001910002986 */ /* 0x0003e2000c101506 */
[----:B------:R-:W-:Y:S02]  /*910b0*/  ISETP.LT.AND P2, PT, R26, c[0x0][0x178], !P3 ;  /* 0x00005e001a007a0c */ /* 0x000fe40005f41270 */
[----:B------:R-:W-:Y:S02]  /*910c0*/  PRMT R0, R24, 0x7632, R0 ;  /* 0x0000763218007816 */ /* 0x000fe40000000000 */
[----:B0-----:R-:W-:Y:S02]  /*910d0*/  IADD3 R18, R3, c[0x0][0x198], RZ ;  /* 0x0000660003127a10 */ /* 0x001fe40007ffe0ff */
[----:B------:R-:W-:Y:S02]  /*910e0*/  IADD3 R24, R28, 0xe5, RZ ;  /* 0x000000e51c187810 */ /* 0x000fe40007ffe0ff */
[C---:B------:R-:W-:Y:S01]  /*910f0*/  IADD3 R3, R18.reuse, c[0x0][0x198], RZ ;  /* 0x0000660012037a10 */ /* 0x040fe20007ffe0ff */
[----:B-1----:R-:W-:Y:S01]  /*91100*/  IMAD.WIDE R16, R18, 0x2, R6 ;  /* 0x0000000212107825 */ /* 0x002fe200078e0206 */
[----:B------:R-:W-:-:S02]  /*91110*/  PRMT R22, R25, 0x7632, R22 ;  /* 0x0000763219167816 */ /* 0x000fc40000000016 */
        /* <DEDUP_REMOVED lines=17> */
[----:B----4-:R0:W-:Y:S01]  /*91230*/  @P3 STG.E.U16 [R20.64], R18 ;  /* 0x0000001214003986 */ /* 0x0101e2000c101506 */
[C---:B------:R-:W-:Y:S02]  /*91240*/  ISETP.LT.AND P3, PT, R27.reuse, c[0x0][0x178], !P4 ;  /* 0x00005e001b007a0c */ /* 0x040fe40006761270 */
[----:B------:R-:W-:Y:S01]  /*91250*/  ISETP.LT.AND P4, PT, R26, c[0x0][0x178], !P4 ;  /* 0x00005e001a007a0c */ /* 0x000fe20006781270 */
[----:B--2---:R1:W-:Y:S01]  /*91260*/  @P6 STG.E.U16 [R16.64], R19 ;  /* 0x0000001310006986 */ /* 0x0043e2000c101506 */
[----:B------:R-:W-:Y:S02]  /*91270*/  ISETP.LT.AND P6, PT, R27, c[0x0][0x178], !P2 ;  /* 0x00005e001b007a0c */ /* 0x000fe400057c1270 */
[----:B------:R-:W-:Y:S02]  /*91280*/  PRMT R0, R19, 0x7632, R0 ;  /* 0x0000763213007816 */ /* 0x000fe40000000000 */
[----:B0-----:R-:W-:Y:S02]  /*91290*/  IADD3 R21, R3, c[0x0][0x198], RZ ;  /* 0x0000660003157a10 */ /* 0x001fe40007ffe0ff */
[----:B------:R-:W-:-:S02]  /*912a0*/  PRMT R20, R18, 0x7632, R20 ;  /* 0x0000763212147816 */ /* 0x000fc40000000014 */
[----:B------:R-:W-:Y:S01]  /*912b0*/  ISETP.LT.AND P2, PT, R26, c[0x0][0x178], !P2 ;  /* 0x00005e001a007a0c */ /* 0x000fe20005741270 */
[C---:B-1----:R-:W-:Y:S01]  /*912c0*/  IMAD.WIDE R18, R21.reuse, 0x2, R6 ;  /* 0x0000000215127825 */ /* 0x042fe200078e0206 */
[----:B------:R-:W-:-:S03]  /*912d0*/  IADD3 R3, R21, c[0x0][0x198], RZ ;  /* 0x0000660015037a10 */ /* 0x000fc60007ffe0ff */
        /* <DEDUP_REMOVED lines=217> */
[C---:B------:R-:W-:Y:S01]  /*92070*/  IADD3 R3, R21.reuse, c[0x0][0x198], RZ ;  /* 0x0000660015037a10 */ /* 0x040fe20007ffe0ff */
[----:B-1----:R-:W-:Y:S01]  /*92080*/  IMAD.WIDE R18, R21, 0x2, R6 ;  /* 0x0000000215127825 */ /* 0x002fe200078e0206 */
[----:B------:R-:W-:-:S03]  /*92090*/  ISETP.LT.AND P2, PT, R26, c[0x0][0x178], !P2 ;  /* 0x00005e001a007a0c */ /* 0x000fc60005741270 */
[----:B------:R-:W-:Y:S01]  /*920a0*/  IMAD.WIDE R16, R21, 0x2, R4 ;  /* 0x0000000215107825 */ /* 0x000fe200078e0204 */
[----:B------:R0:W-:Y:S01]  /*920b0*/  @P3 STG.E.U16 [R18.64], R20 ;  /* 0x0000001412003986 */ /* 0x0001e2000c101506 */
[----:B------:R-:W-:-:S03]  /*920c0*/  ISETP.GE.AND P3, PT, R22, c[0x0][0x17c], PT ;  /* 0x00005f0016007a0c */ /* 0x000fc60003f66270 */
[----:B------:R1:W-:Y:S01]  /*920d0*/  @P6 STG.E.U16 [R16.64], R0 ;  /* 0x0000000010006986 */ /* 0x0003e2000c101506 */
[----:B0-----:R-:W-:-:S05]  /*920e0*/  IMAD.WIDE R18, R3, 0x2, R6 ;  /* 0x0000000203127825 */ /* 0x001fca00078e0206 */
[----:B---3--:R0:W-:Y:S01]  /*920f0*/  @P4 STG.E.U16 [R18.64], R24 ;  /* 0x0000001812004986 */ /* 0x0081e2000c101506 */
[----:B------:R-:W-:Y:S01]  /*92100*/  ISETP.LT.AND P4, PT, R27, c[0x0][0x178], !P3 ;  /* 0x00005e001b007a0c */ /* 0x000fe20005f81270 */
[C---:B-1----:R-:W-:Y:S01]  /*92110*/  IMAD.WIDE R16, R3.reuse, 0x2, R4 ;  /* 0x0000000203107825 */ /* 0x042fe200078e0204 */
[----:B------:R-:W-:Y:S02]  /*92120*/  ISETP.LT.AND P3, PT, R26, c[0x0][0x178], !P3 ;  /* 0x00005e001a007a0c */ /* 0x000fe40005f61270 */
[----:B------:R-:W-:Y:S02]  /*92130*/  PRMT R0, R24, 0x7632, R0 ;  /* 0x0000763218007816 */ /* 0x000fe40000000000 */
[----:B------:R1:W-:Y:S01]  /*92140*/  @P2 STG.E.U16 [R16.64], R25 ;  /* 0x0000001910002986 */ /* 0x0003e2000c101506 */
[----:B0-----:R-:W-:Y:S02]  /*92150*/  IADD3 R18, R3, c[0x0][0x198], RZ ;  /* 0x0000660003127a10 */ /* 0x001fe40007ffe0ff */
[----:B------:R-:W-:-:S02]  /*92160*/  PRMT R22, R25, 0x7632, R22 ;  /* 0x0000763219167816 */ /* 0x000fc40000000016 */
[C---:B------:R-:W-:Y:S01]  /*92170*/  IADD3 R3, R18.reuse, c[0x0][0x198], RZ ;  /* 0x0000660012037a10 */ /* 0x040fe20007ffe0ff */
[C---:B-1----:R-:W-:Y:S01]  /*92180*/  IMAD.WIDE R16, R18.reuse, 0x2, R6 ;  /* 0x0000000212107825 */ /* 0x042fe200078e0206 */
[----:B------:R-:W2:Y:S03]  /*92190*/  LDL.LU R25, [R1+0x13c] ;  /* 0x00013c0001197983 */ /* 0x000ea60000300800 */
[----:B------:R-:W-:Y:S01]  /*921a0*/  IMAD.WIDE R18, R18, 0x2, R4 ;  /* 0x0000000212127825 */ /* 0x000fe200078e0204 */
[----:B------:R-:W-:Y:S04]  /*921b0*/  @P4 STG.E.U16 [R16.64], R0 ;  /* 0x0000000010004986 */ /* 0x000fe8000c101506 */
[----:B------:R0:W-:Y:S04]  /*921c0*/  @P3 STG.E.U16 [R18.64], R22 ;  /* 0x0000001612003986 */ /* 0x0001e8000c101506 */
[----:B0-----:R-:W3:Y:S04]  /*921d0*/  LDL.LU R18, [R1+0x48c] ;  /* 0x00048c0001127983 */ /* 0x001ee80000300800 */
[----:B------:R-:W4:Y:S01]  /*921e0*/  LDL.LU R19, [R1+0x34c] ;  /* 0x00034c0001137983 */ /* 0x000f220000300800 */
[----:B------:R-:W-:-:S04]  /*921f0*/  IADD3 R20, R28, 0xfc, RZ ;  /* 0x000000fc1c147810 */ /* 0x000fc80007ffe0ff */
[----:B------:R-:W-:-:S04]  /*92200*/  ISETP.GE.AND P6, PT, R20, c[0x0][0x17c], PT ;  /* 0x00005f0014007a0c */ /* 0x000fc80003fc6270 */
[----:B------:R-:W-:Y:S02]  /*92210*/  ISETP.LT.AND P2, PT, R27, c[0x0][0x178], !P6 ;  /* 0x00005e001b007a0c */ /* 0x000fe40007741270 */
[----:B------:R-:W-:Y:S01]  /*92220*/  IADD3 R24, R28, 0xfd, RZ ;  /* 0x000000fd1c187810 */ /* 0x000fe20007ffe0ff */
[C---:B------:R-:W-:Y:S01]  /*92230*/  IMAD.WIDE R20, R3.reuse, 0x2, R6 ;  /* 0x0000000203147825 */ /* 0x040fe200078e0206 */
[----:B------:R-:W-:Y:S02]  /*92240*/  ISETP.LT.AND P6, PT, R26, c[0x0][0x178], !P6 ;  /* 0x00005e001a007a0c */ /* 0x000fe400077c1270 */
[----:B------:R-:W-:Y:S01]  /*92250*/  ISETP.GE.AND P4, PT, R24, c[0x0][0x17c], PT ;  /* 0x00005f0018007a0c */ /* 0x000fe20003f86270 */
[C---:B------:R-:W-:Y:S01]  /*92260*/  IMAD.WIDE R16, R3.reuse, 0x2, R4 ;  /* 0x0000000203107825 */ /* 0x040fe200078e0204 */
[----:B------:R-:W-:Y:S02]  /*92270*/  IADD3 R3, R3, c[0x0][0x198], RZ ;  /* 0x0000660003037a10 */ /* 0x000fe40007ffe0ff */
[----:B------:R-:W-:-:S04]  /*92280*/  IADD3 R23, R28, 0xfe, RZ ;  /* 0x000000fe1c177810 */ /* 0x000fc80007ffe0ff */
[----:B------:R-:W-:Y:S02]  /*92290*/  ISETP.GE.AND P3, PT, R23, c[0x0][0x17c], PT ;  /* 0x00005f0017007a0c */ /* 0x000fe40003f66270 */
[----:B------:R-:W2:Y:S04]  /*922a0*/  LDL.LU R23, [R1+0x410] ;  /* 0x0004100001177983 */ /* 0x000ea80000300800 */
[----:B------:R-:W2:Y:S04]  /*922b0*/  LDL.LU R22, [R1+0x3c0] ;  /* 0x0003c00001167983 */ /* 0x000ea80000300800 */
[----:B---3--:R0:W-:Y:S01]  /*922c0*/  @P2 STG.E.U16 [R20.64], R18 ;  /* 0x0000001214002986 */ /* 0x0081e2000c101506 */
[----:B------:R-:W-:-:S02]  /*922d0*/  ISETP.LT.AND P2, PT, R27, c[0x0][0x178], !P4 ;  /* 0x00005e001b007a0c */ /* 0x000fc40006741270 */
[----:B------:R-:W-:Y:S01]  /*922e0*/  PRMT R0, R18, 0x7632, R0 ;  /* 0x0000763212007816 */ /* 0x000fe20000000000 */
[----:B----4-:R1:W-:Y:S01]  /*922f0*/  @P6 STG.E.U16 [R16.64], R19 ;  /* 0x0000001310006986 */ /* 0x0103e2000c101506 */
[----:B0-----:R-:W-:Y:S01]  /*92300*/  IADD3 R21, R28, 0xff, RZ ;  /* 0x000000ff1c157810 */ /* 0x001fe20007ffe0ff */
[----:B-1----:R-:W-:-:S08]  /*92310*/  IMAD.WIDE R16, R3, 0x2, R6 ;  /* 0x0000000203107825 */ /* 0x002fd000078e0206 */
[----:B------:R0:W-:Y:S01]  /*92320*/  @P2 STG.E.U16 [R16.64], R0 ;  /* 0x0000000010002986 */ /* 0x0001e2000c101506 */
[----:B------:R-:W-:-:S03]  /*92330*/  ISETP.GE.AND P2, PT, R21, c[0x0][0x17c], PT ;  /* 0x00005f0015007a0c */ /* 0x000fc60003f46270 */
[----:B------:R-:W3:Y:S01]  /*92340*/  LDL.LU R21, [R1+0x47c] ;  /* 0x00047c0001157983 */ /* 0x000ee20000300800 */
[C---:B------:R-:W-:Y:S02]  /*92350*/  ISETP.LT.AND P4, PT, R26.reuse, c[0x0][0x178], !P4 ;  /* 0x00005e001a007a0c */ /* 0x040fe40006781270 */
[----:B------:R-:W-:Y:S02]  /*92360*/  ISETP.LT.AND P6, PT, R27, c[0x0][0x178], !P3 ;  /* 0x00005e001b007a0c */ /* 0x000fe40005fc1270 */
[----:B------:R-:W-:Y:S01]  /*92370*/  PRMT R20, R19, 0x7632, R20 ;  /* 0x0000763213147816 */ /* 0x000fe20000000014 */
[C---:B------:R-:W-:Y:S01]  /*92380*/  IMAD.WIDE R18, R3.reuse, 0x2, R4 ;  /* 0x0000000203127825 */ /* 0x040fe200078e0204 */
[----:B------:R-:W-:Y:S02]  /*92390*/  IADD3 R3, R3, c[0x0][0x198], RZ ;  /* 0x0000660003037a10 */ /* 0x000fe40007ffe0ff */
[----:B------:R-:W-:-:S03]  /*923a0*/  ISETP.LT.AND P3, PT, R26, c[0x0][0x178], !P3 ;  /* 0x00005e001a007a0c */ /* 0x000fc60005f61270 */
[----:B0-----:R-:W-:Y:S01]  /*923b0*/  IMAD.WIDE R16, R3, 0x2, R6 ;  /* 0x0000000203107825 */ /* 0x001fe200078e0206 */
[----:B------:R-:W-:Y:S01]  /*923c0*/  IADD3 R0, R28, 0x100, RZ ;  /* 0x000001001c007810 */ /* 0x000fe20007ffe0ff */
[----:B------:R0:W-:Y:S01]  /*923d0*/  @P4 STG.E.U16 [R18.64], R20 ;  /* 0x0000001412004986 */ /* 0x0001e2000c101506 */
[----:B------:R-:W-:Y:S02]  /*923e0*/  ISETP.LT.AND P4, PT, R27, c[0x0][0x178], !P2 ;  /* 0x00005e001b007a0c */ /* 0x000fe40005781270 */
[----:B------:R-:W-:Y:S01]  /*923f0*/  ISETP.LT.AND P2, PT, R26, c[0x0][0x178], !P2 ;  /* 0x00005e001a007a0c */ /* 0x000fe20005741270 */
[C---:B0-----:R-:W-:Y:S01]  /*92400*/  IMAD.WIDE R18, R3.reuse, 0x2, R4 ;  /* 0x0000000203127825 */ /* 0x041fe200078e0204 */
[----:B------:R-:W-:Y:S02]  /*92410*/  IADD3 R3, R3, c[0x0][0x198], RZ ;  /* 0x0000660003037a10 */ /* 0x000fe40007ffe0ff */
[----:B--2---:R-:W-:Y:S01]  /*92420*/  PRMT R20, R25, 0x7632, R20 ;  /* 0x0000763219147816 */ /* 0x004fe20000000014 */
[----:B---3--:R0:W-:Y:S01]  /*92430*/  @P6 STG.E.U16 [R16.64], R21 ;  /* 0x0000001510006986 */ /* 0x0081e2000c101506 */
        /* <DEDUP_REMOVED lines=8> */
[----:B------:R-:W-:Y:S02]  /*924c0*/  ISETP.LT.AND P6, PT, R26, c[0x0][0x178], !P6 ;  /* 0x00005e001a007a0c */ /* 0x000fe400077c1270 */
[----:B------:R-:W-:Y:S01]  /*924d0*/  ISETP.LT.AND P4, PT, R27, c[0x0][0x178], !P5 ;  /* 0x00005e001b007a0c */ /* 0x000fe20006f81270 */
[----:B------:R1:W-:Y:S04]  /*924e0*/  @P2 STG.E.U16 [R18.64], R20 ;  /* 0x0000001412002986 */ /* 0x0003e8000c101506 */
[----:B------:R-:W2:Y:S01]  /*924f0*/  LDL.LU R25, [R1+0x3e0] ;  /* 0x0003e00001197983 */ /* 0x000ea20000300800 */
[----:B0-----:R-:W-:Y:S01]  /*92500*/  IMAD.WIDE R16, R3, 0x2, R6 ;  /* 0x0000000203107825 */ /* 0x001fe200078e0206 */
[----:B------:R-:W-:-:S02]  /*92510*/  IADD3 R0, R28, 0x106, RZ ;  /* 0x000001061c007810 */ /* 0x000fc40007ffe0ff */
        /* <DEDUP_REMOVED lines=31> */
[----:B------:R-:W-:Y:S02]  /*92710*/  IADD3 R23, R28, 0x104, RZ ;  /* 0x000001041c177810 */ /* 0x000fe40007ffe0ff */
[----:B------:R-:W-:-:S02]  /*92720*/  ISETP.LT.AND P4, PT, R26, c[0x0][0x178], !P4 ;  /* 0x00005e001a007a0c */ /* 0x000fc40006781270 */
[----:B------:R-:W-:Y:S02]  /*92730*/  ISETP.GE.AND P5, PT, R23, c[0x0][0x17c], PT ;  /* 0x00005f0017007a0c */ /* 0x000fe40003fa6270 */
[----:B------:R-:W-:Y:S02]  /*92740*/  PRMT R24, R25, 0x7632, R24 ;  /* 0x0000763219187816 */ /* 0x000fe40000000018 */
[----:B------:R-:W-:Y:S02]  /*92750*/  ISETP.LT.AND P6, PT, R27, c[0x0][0x178], !P5 ;  /* 0x00005e001b007a0c */ /* 0x000fe40006fc1270 */
[----:B------:R-:W-:Y:S02]  /*92760*/  IADD3 R25, R28, 0x105, RZ ;  /* 0x000001051c197810 */ /* 0x000fe40007ffe0ff */
[----:B------:R-:W-:Y:S02]  /*92770*/  ISETP.LT.AND P5, PT, R26, c[0x0][0x178], !P5 ;  /* 0x00005e001a007a0c */ /* 0x000fe40006fa1270 */
[C---:B------:R-:W-:Y:S01]  /*92780*/  IADD3 R0, R18.reuse, c[0x0][0x198], RZ ;  /* 0x0000660012007a10 */ /* 0x040fe20007ffe0ff */
[----:B------:R-:W-:Y:S01]  /*92790*/  IMAD.WIDE R18, R18, 0x2, R4 ;  /* 0x0000000212127825 */ /* 0x000fe200078e0204 */
[----:B------:R-:W-:-:S02]  /*927a0*/  ISETP.GE.AND P3, PT, R25, c[0x0][0x17c], PT ;  /* 0x00005f0019007a0c */ /* 0x000fc40003f66270 */
[----:B------:R-:W4:Y:S01]  /*927b0*/  LDL.LU R25, [R1+0x400] ;  /* 0x0004000001197983 */ /* 0x000f220000300800 */
[----:B------:R-:W-:-:S03]  /*927c0*/  IMAD.WIDE R20, R0, 0x2, R6 ;  /* 0x0000000200147825 */ /* 0x000fc600078e0206 */
[----:B------:R0:W-:Y:S01]  /*927d0*/  @P4 STG.E.U16 [R18.64], R24 ;  /* 0x0000001812004986 */ /* 0x0001e2000c101506 */
[----:B------:R-:W-:Y:S01]  /*927e0*/  ISETP.LT.AND P4, PT, R27, c[0x0][0x178], !P3 ;  /* 0x00005e001b007a0c */ /* 0x000fe20005f81270 */
[----:B------:R-:W-:Y:S01]  /*927f0*/  IMAD.WIDE R22, R0, 0x2, R4 ;  /* 0x0000000200167825 */ /* 0x000fe200078e0204 */
[----:B------:R-:W-:Y:S02]  /*92800*/  ISETP.LT.AND P3, PT, R26, c[0x0][0x178], !P3 ;  /* 0x00005e001a007a0c */ /* 0x000fe40005f61270 */
[----:B0-----:R-:W-:Y:S01]  /*92810*/  IADD3 R18, R0, c[0x0][0x198], RZ ;  /* 0x0000660000127a10 */ /* 0x001fe20007ffe0ff */
[----:B--2---:R-:W-:Y:S01]  /*92820*/  @P6 STG.E.U16 [R20.64], R16 ;  /* 0x0000001014006986 */ /* 0x004fe2000c101506 */
[----:B------:R-:W-:-:S03]  /*92830*/  PRMT R3, R16, 0x7632, R3 ;  /* 0x0000763210037816 */ /* 0x000fc60000000003 */
[----:B---3--:R0:W-:Y:S02]  /*92840*/  @P5 STG.E.U16 [R22.64], R17 ;  /* 0x0000001116005986 */ /* 0x0081e4000c101506 */
[----:B0-----:R-:W-:Y:S01]  /*92850*/  PRMT R22, R17, 0x7632, R22 ;  /* 0x0000763211167816 */ /* 0x001fe20000000016 */
[C---:B------:R-:W-:Y:S01]  /*92860*/  IMAD.WIDE R16, R18.reuse, 0x2, R6 ;  /* 0x0000000212107825 */ /* 0x040fe200078e0206 */
[----:B------:R-:W-:-:S03]  /*92870*/  IADD3 R23, R18, c[0x0][0x198], RZ ;  /* 0x0000660012177a10 */ /* 0x000fc60007ffe0ff */
[----:B------:R-:W-:Y:S01]  /*92880*/  IMAD.WIDE R18, R18, 0x2, R4 ;  /* 0x0000000212127825 */ /* 0x000fe200078e0204 */
        /* <DEDUP_REMOVED lines=84> */
[----:B0-----:R-:W2:Y:S01]  /*92dd0*/  LDL.LU R17, [R1+0x550] ;  /* 0x0005500001117983 */ /* 0x001ea20000300800 */
[----:B------:R-:W-:-:S04]  /*92de0*/  IADD3 R23, R28, 0x10e, RZ ;  /* 0x0000010e1c177810 */ /* 0x000fc80007ffe0ff */
[----:B------:R-:W-:Y:S02]  /*92df0*/  ISETP.GE.AND P2, PT, R23, c[0x0][0x17c], PT ;  /* 0x00005f0017007a0c */ /* 0x000fe40003f46270 */
[C---:B------:R-:W-:Y:S02]  /*92e00*/  ISETP.LT.AND P5, PT, R26.reuse, c[0x0][0x178], !P5 ;  /* 0x00005e001a007a0c */ /* 0x040fe40006fa1270 */
[----:B------:R-:W-:Y:S02]  /*92e10*/  ISETP.LT.AND P6, PT, R27, c[0x0][0x178], !P2 ;  /* 0x00005e001b007a0c */ /* 0x000fe400057c1270 */
[----:B------:R-:W-:Y:S02]  /*92e20*/  ISETP.LT.AND P2, PT, R26, c[0x0][0x178], !P2 ;  /* 0x00005e001a007a0c */ /* 0x000fe40005741270 */
[C---:B------:R-:W-:Y:S01]  /*92e30*/  IADD3 R3, R18.reuse, c[0x0][0x198], RZ ;  /* 0x0000660012037a10 */ /* 0x040fe20007ffe0ff */
[----:B------:R-:W-:Y:S01]  /*92e40*/  IMAD.WIDE R18, R18, 0x2, R4 ;  /* 0x0000000212127825 */ /* 0x000fe200078e0204 */
[----:B------:R-:W-:-:S03]  /*92e50*/  PRMT R24, R25, 0x7632, R24 ;  /* 0x0000763219187816 */ /* 0x000fc60000000018 */
[----:B------:R-:W-:-:S04]  /*92e60*/  IMAD.WIDE R20, R3, 0x2, R6 ;  /* 0x0000000203147825 */ /* 0x000fc800078e0206 */
[----:B------:R-:W-:Y:S01]  /*92e70*/  IMAD.WIDE R22, R3, 0x2, R4 ;  /* 0x0000000203167825 */ /* 0x000fe200078e0204 */
[----:B------:R0:W-:Y:S01]  /*92e80*/  @P5 STG.E.U16 [R18.64], R24 ;  /* 0x0000001812005986 */ /* 0x0001e2000c101506 */
[----:B------:R-:W-:-:S04]  /*92e90*/  IADD3 R25, R28, 0x10f, RZ ;  /* 0x0000010f1c197810 */ /* 0x000fc80007ffe0ff */
[----:B------:R-:W-:Y:S01]  /*92ea0*/  ISETP.GE.AND P3, PT, R25, c[0x0][0x17c], PT ;  /* 0x00005f0019007a0c */ /* 0x000fe20003f66270 */
[----:B0-----:R-:W3:Y:S03]  /*92eb0*/  LDL.LU R24, [R1+0x4f0] ;  /* 0x0004f00001187983 */ /* 0x001ee60000300800 */
[----:B------:R-:W-:Y:S02]  /*92ec0*/  ISETP.LT.AND P5, PT, R27, c[0x0][0x178], !P3 ;  /* 0x00005e001b007a0c */ /* 0x000fe40005fa1270 */
[----:B------:R-:W-:Y:S01]  /*92ed0*/  IADD3 R18, R3, c[0x0][0x198], RZ ;  /* 0x0000660003127a10 */ /* 0x000fe20007ffe0ff */
[----:B--2---:R-:W-:Y:S04]  /*92ee0*/  @P6 STG.E.U16 [R20.64], R17 ;  /* 0x0000001114006986 */ /* 0x004fe8000c101506 */
[----:B------:R0:W-:Y:S04]  /*92ef0*/  @P2 STG.E.U16 [R22.64], R12 ;  /* 0x0000000c16002986 */ /* 0x0001e8000c101506 */
[----:B0-----:R-:W2:Y:S01]  /*92f00*/  LDL.LU R23, [R1+0x560] ;  /* 0x0005600001177983 */ /* 0x001ea20000300800 */
[----:B------:R-:W-:Y:S01]  /*92f10*/  PRMT R0, R17, 0x7632, R0 ;  /* 0x0000763211007816 */ /* 0x000fe20000000000 */
[----:B------:R-:W-:Y:S01]  /*92f20*/  IMAD.WIDE R16, R18, 0x2, R6 ;  /* 0x0000000212107825 */ /* 0x000fe200078e0206 */
[----:B------:R-:W-:Y:S01]  /*92f30*/  IADD3 R22, R28, 0x111, RZ ;  /* 0x000001111c167810 */ /* 0x000fe20007ffe0ff */
[----:B------:R-:W4:Y:S04]  /*92f40*/  LDL.LU R25, [R1+0x490] ;  /* 0x0004900001197983 */ /* 0x000f280000300800 */
[----:B------:R0:W-:Y:S01]  /*92f50*/  @P5 STG.E.U16 [R16.64], R0 ;  /* 0x0000000010005986 */ /* 0x0001e2000c101506 */
[----:B------:R-:W-:-:S03]  /*92f60*/  ISETP.GE.AND P5, PT, R22, c[0x0][0x17c], PT ;  /* 0x00005f0016007a0c */ /* 0x000fc60003fa6270 */
[----:B------:R-:W4:Y:S01]  /*92f70*/  LDL.LU R22, [R1+0x570] ;  /* 0x0005700001167983 */ /* 0x000f220000300800 */
[C---:B------:R-:W-:Y:S02]  /*92f80*/  ISETP.LT.AND P3, PT, R26.reuse, c[0x0][0x178], !P3 ;  /* 0x00005e001a007a0c */ /* 0x040fe40005f61270 */
[----:B------:R-:W-:Y:S02]  /*92f90*/  ISETP.LT.AND P6, PT, R27, c[0x0][0x178], !P4 ;  /* 0x00005e001b007a0c */ /* 0x000fe400067c1270 */
[----:B------:R-:W-:Y:S02]  /*92fa0*/  ISETP.LT.AND P4, PT, R26, c[0x0][0x178], !P4 ;  /* 0x00005e001a007a0c */ /* 0x000fe40006781270 */
[----:B------:R-:W-:Y:S02]  /*92fb0*/  IADD3 R20, R28, 0x115, RZ ;  /* 0x000001151c147810 */ /* 0x000fe40007ffe0ff */
[C---:B------:R-:W-:Y:S01]  /*92fc0*/  IADD3 R3, R18.reuse, c[0x0][0x198], RZ ;  /* 0x0000660012037a10 */ /* 0x040fe20007ffe0ff */
[----:B------:R-:W-:Y:S01]  /*92fd0*/  IMAD.WIDE R18, R18, 0x2, R4 ;  /* 0x0000000212127825 */ /* 0x000fe200078e0204 */
[----:B------:R-:W-:-:S02]  /*92fe0*/  PRMT R12, R12, 0x7632, R12 ;  /* 0x000076320c0c7816 */ /* 0x000fc4000000000c */
[----:B------:R-:W-:Y:S01]  /*92ff0*/  ISETP.GE.AND P2, PT, R20, c[0x0][0x17c], PT ;  /* 0x00005f0014007a0c */ /* 0x000fe20003f46270 */
[C---:B------:R-:W-:Y:S01]  /*93000*/  IMAD.WIDE R20, R3.reuse, 0x2, R6 ;  /* 0x0000000203147825 */ /* 0x040fe200078e0206 */
[----:B0-----:R-:W-:Y:S01]  /*93010*/  IADD3 R0, R28, 0x112, RZ ;  /* 0x000001121c007810 */ /* 0x001fe20007ffe0ff */
[----:B------:R3:W-:Y:S02]  /*93020*/  @P3 STG.E.U16 [R18.64], R12 ;  /* 0x0000000c12003986 */ /* 0x0007e4000c101506 */
[C---:B------:R-:W-:Y:S01]  /*93030*/  IMAD.WIDE R16, R3.reuse, 0x2, R4 ;  /* 0x0000000203107825 */ /* 0x040fe200078e0204 */
[----:B------:R-:W-:Y:S02]  /*93040*/  ISETP.GE.AND P3, PT, R0, c[0x0][0x17c], PT ;  /* 0x00005f0000007a0c */ /* 0x000fe40003f66270 */
[----:B------:R-:W-:Y:S02]  /*93050*/  IADD3 R0, R3, c[0x0][0x198], RZ ;  /* 0x0000660003007a10 */ /* 0x000fe40007ffe0ff */
[----:B---3--:R-:W-:-:S03]  /*93060*/  PRMT R12, R24, 0x7632, R12 ;  /* 0x00007632180c7816 */ /* 0x008fc6000000000c */
[----:B------:R-:W-:Y:S01]  /*93070*/  IMAD.WIDE R18, R0, 0x2, R6 ;  /* 0x0000000200127825 */ /* 0x000fe200078e0206 */
[----:B--2---:R-:W-:Y:S01]  /*93080*/  @P6 STG.E.U16 [R20.64], R23 ;  /* 0x0000001714006986 */ /* 0x004fe2000c101506 */
[----:B------:R-:W-:Y:S02]  /*93090*/  ISETP.LT.AND P6, PT, R27, c[0x0][0x178], !P5 ;  /* 0x00005e001b007a0c */ /* 0x000fe40006fc1270 */
[C---:B------:R-:W-:Y:S01]  /*930a0*/  ISETP.LT.AND P5, PT, R26.reuse, c[0x0][0x178], !P5 ;  /* 0x00005e001a007a0c */ /* 0x040fe20006fa1270 */
[----:B------:R0:W-:Y:S01]  /*930b0*/  @P4 STG.E.U16 [R16.64], R24 ;  /* 0x0000001810004986 */ /* 0x0001e2000c101506 */
[----:B------:R-:W-:Y:S02]  /*930c0*/  PRMT R3, R23, 0x7632, R3 ;  /* 0x0000763217037816 */ /* 0x000fe40000000003 */
[----:B------:R-:W-:Y:S02]  /*930d0*/  ISETP.LT.AND P4, PT, R27, c[0x0][0x178], !P3 ;  /* 0x00005e001b007a0c */ /* 0x000fe40005f81270 */
[----:B------:R-:W-:Y:S01]  /*930e0*/  ISETP.LT.AND P3, PT, R26, c[0x0][0x178], !P3 ;  /* 0x00005e001a007a0c */ /* 0x000fe20005f61270 */
[----:B0-----:R-:W2:Y:S01]  /*930f0*/  LDL.LU R24, [R1+0x580] ;  /* 0x0005800001187983 */ /* 0x001ea20000300800 */
[C---:B------:R-:W-:Y:S01]  /*93100*/  IMAD.WIDE R16, R0.reuse, 0x2, R4 ;  /* 0x0000000200107825 */ /* 0x040fe200078e0204 */
[----:B------:R-:W-:-:S02]  /*93110*/  IADD3 R0, R0, c[0x0][0x198], RZ ;  /* 0x0000660000007a10 */ /* 0x000fc40007ffe0ff */
[----:B------:R-:W3:Y:S04]  /*93120*/  LDL.LU R23, [R1+0x360] ;  /* 0x0003600001177983 */ /* 0x000ee80000300800 */
[----:B------:R0:W-:Y:S04]  /*93130*/  @P6 STG.E.U16 [R18.64], R3 ;  /* 0x0000000312006986 */ /* 0x0001e8000c101506 */
[----:B------:R1:W-:Y:S01]  /*93140*/  @P5 STG.E.U16 [R16.64], R12 ;  /* 0x0000000c10005986 */ /* 0x0003e2000c101506 */
[----:B0-----:R-:W-:-:S04]  /*93150*/  IMAD.WIDE R18, R0, 0x2, R4 ;  /* 0x0000000200127825 */ /* 0x001fc800078e0204 */
[----:B-1----:R-:W-:Y:S01]  /*93160*/  IMAD.WIDE R16, R0, 0x2, R6 ;  /* 0x0000000200107825 */ /* 0x002fe200078e0206 */
[----:B----4-:R-:W-:-:S04]  /*93170*/  PRMT R12, R25, 0x7632, R12 ;  /* 0x00007632190c7816 */ /* 0x010fc8000000000c */
[----:B------:R-:W-:Y:S04]  /*93180*/  @P4 STG.E.U16 [R16.64], R22 ;  /* 0x0000001610004986 */ /* 0x000fe8000c101506 */
[----:B------:R0:W-:Y:S04]  /*93190*/  @P3 STG.E.U16 [R18.64], R25 ;  /* 0x0000001912003986 */ /* 0x0001e8000c101506 */
[----:B0-----:R-:W4:Y:S01]  /*931a0*/  LDL.LU R25, [R1+0x590] ;  /* 0x0005900001197983 */ /* 0x001f220000300800 */
[----:B------:R-:W-:-:S04]  /*931b0*/  IADD3 R20, R28, 0x113, RZ ;  /* 0x000001131c147810 */ /* 0x000fc80007ffe0ff */
[----:B------:R-:W-:Y:S02]  /*931c0*/  ISETP.GE.AND P6, PT, R20, c[0x0][0x17c], PT ;  /* 0x00005f0014007a0c */ /* 0x000fe40003fc6270 */
[----:B------:R-:W-:Y:S02]  /*931d0*/  IADD3 R3, R28, 0x114, RZ ;  /* 0x000001141c037810 */ /* 0x000fe40007ffe0ff */
[----:B------:R-:W-:Y:S02]  /*931e0*/  ISETP.LT.AND P5, PT, R27, c[0x0][0x178], !P6 ;  /* 0x00005e001b007a0c */ /* 0x000fe400077a1270 */
[----:B------:R-:W-:Y:S02]  /*931f0*/  ISETP.LT.AND P6, PT, R26, c[0x0][0x178], !P6 ;  /* 0x00005e001a007a0c */ /* 0x000fe400077c1270 */
[----:B------:R-:W-:Y:S02]  /*93200*/  IADD3 R0, R0, c[0x0][0x198], RZ ;  /* 0x0000660000007a10 */ /* 0x000fe40007ffe0ff */
[----:B------:R-:W-:-:S02]  /*93210*/  ISETP.GE.AND P4, PT, R3, c[0x0][0x17c], PT ;  /* 0x00005f0003007a0c */ /* 0x000fc40003f86270 */
[----:B------:R-:W-:Y:S01]  /*93220*/  PRMT R3, R22, 0x7632, R3 ;  /* 0x0000763216037816 */ /* 0x000fe20000000003 */
[----:B------:R-:W-:Y:S01]  /*93230*/  IMAD.WIDE R16, R0, 0x2, R6 ;  /* 0x0000000200107825 */ /* 0x000fe200078e0206 */
[----:B------:R-:W-:-:S03]  /*93240*/  ISETP.LT.AND P3, PT, R27, c[0x0][0x178], !P4 ;  /* 0x00005e001b007a0c */ /* 0x000fc60006761270 */
[C---:B------:R-:W-:Y:S01]  /*93250*/  IMAD.WIDE R18, R0.reuse, 0x2, R4 ;  /* 0x0000000200127825 */ /* 0x040fe200078e0204 */
[----:B------:R-:W-:Y:S01]  /*93260*/  IADD3 R0, R0, c[0x0][0x198], RZ ;  /* 0x0000660000007a10 */ /* 0x000fe20007ffe0ff */
[----:B------:R0:W-:Y:S01]  /*93270*/  @P5 STG.E.U16 [R16.64], R3 ;  /* 0x0000000310005986 */ /* 0x0001e2000c101506 */
[----:B------:R-:W-:-:S03]  /*93280*/  ISETP.LT.AND P4, PT, R26, c[0x0][0x178], !P4 ;  /* 0x00005e001a007a0c */ /* 0x000fc60006781270 */
[----:B------:R1:W-:Y:S01]  /*93290*/  @P6 STG.E.U16 [R18.64], R12 ;  /* 0x0000000c12006986 */ /* 0x0003e2000c101506 */
[----:B------:R-:W-:Y:S02]  /*932a0*/  ISETP.LT.AND P6, PT, R27, c[0x0][0x178], !P2 ;  /* 0x00005e001b007a0c */ /* 0x000fe400057c1270 */
[----:B------:R-:W-:Y:S02]  /*932b0*/  IADD3 R20, R0, c[0x0][0x198], RZ ;  /* 0x0000660000147a10 */ /* 0x000fe40007ffe0ff */
[----:B0-----:R-:W-:Y:S01]  /*932c0*/  IADD3 R3, R28, 0x11a, RZ ;  /* 0x0000011a1c037810 */ /* 0x001fe20007ffe0ff */
[----:B------:R-:W-:-:S03]  /*932d0*/  IMAD.WIDE R16, R0, 0x2, R6 ;  /* 0x0000000200107825 */ /* 0x000fc600078e0206 */
[----:B------:R-:W-:Y:S02]  /*932e0*/  ISETP.GE.AND P5, PT, R3, c[0x0][0x17c], PT ;  /* 0x00005f0003007a0c */ /* 0x000fe40003fa6270 */
[----:B------:R-:W-:Y:S01]  /*932f0*/  IADD3 R3, R28, 0x116, RZ ;  /* 0x000001161c037810 */ /* 0x000fe20007ffe0ff */
[----:B-1----:R-:W-:Y:S01]  /*93300*/  IMAD.WIDE R18, R20, 0x2, R6 ;  /* 0x0000000214127825 */ /* 0x002fe200078e0206 */
[----:B------:R-:W-:Y:S02]  /*93310*/  ISETP.LT.AND P2, PT, R26, c[0x0][0x178], !P2 ;  /* 0x00005e001a007a0c */ /* 0x000fe40005741270 */
[----:B------:R-:W-:Y:S01]  /*93320*/  IADD3 R12, R28, 0x117, RZ ;  /* 0x000001171c0c7810 */ /* 0x000fe20007ffe0ff */
[----:B--2---:R0:W-:Y:S01]  /*93330*/  @P3 STG.E.U16 [R16.64], R24 ;  /* 0x0000001810003986 */ /* 0x0041e2000c101506 */
[----:B------:R-:W-:Y:S01]  /*93340*/  ISETP.GE.AND P3, PT, R3, c[0x0][0x17c], PT ;  /* 0x00005f0003007a0c */ /* 0x000fe20003f66270 */
[----:B0-----:R-:W-:Y:S01]  /*93350*/  IMAD.WIDE R16, R0, 0x2, R4 ;  /* 0x0000000200107825 */ /* 0x001fe200078e0204 */
[----:B------:R-:W-:-:S02]  /*93360*/  PRMT R0, R24, 0x7632, R0 ;  /* 0x0000763218007816 */ /* 0x000fc40000000000 */
[----:B---3--:R-:W-:Y:S01]  /*93370*/  PRMT R3, R23, 0x7632, R3 ;  /* 0x0000763217037816 */ /* 0x008fe20000000003 */
[----:B------:R-:W2:Y:S04]  /*93380*/  LDL.LU R24, [R1+0x4d0] ;  /* 0x0004d00001187983 */ /* 0x000ea80000300800 */
[----:B------:R0:W-:Y:S01]  /*93390*/  @P4 STG.E.U16 [R16.64], R23 ;  /* 0x0000001710004986 */ /* 0x0001e2000c101506 */
[----:B------:R-:W-:Y:S02]  /*933a0*/  ISETP.LT.AND P4, PT, R27, c[0x0][0x178], !P3 ;  /* 0x00005e001b007a0c */ /* 0x000fe40005f81270 */
[----:B------:R-:W-:Y:S01]  /*933b0*/  ISETP.LT.AND P3, PT, R26, c[0x0][0x178], !P3 ;  /* 0x00005e001a007a0c */ /* 0x000fe20005f61270 */
[----:B------:R1:W-:Y:S01]  /*933c0*/  @P6 STG.E.U16 [R18.64], R0 ;  /* 0x0000000012006986 */ /* 0x0003e2000c101506 */
[----:B------:R-:W-:Y:S01]  /*933d0*/  ISETP.GE.AND P6, PT, R12, c[0x0][0x17c], PT ;  /* 0x00005f000c007a0c */ /* 0x000fe20003fc6270 */
[C---:B0-----:R-:W-:Y:S01]  /*933e0*/  IMAD.WIDE R16, R20.reuse, 0x2, R4 ;  /* 0x0000000214107825 */ /* 0x041fe200078e0204 */
[----:B-1----:R-:W-:-:S04]  /*933f0*/  IADD3 R0, R20, c[0x0][0x198], RZ ;  /* 0x0000660014007a10 */ /* 0x002fc80007ffe0ff */
[----:B------:R0:W-:Y:S01]  /*93400*/  @P2 STG.E.U16 [R16.64], R3 ;  /* 0x0000000310002986 */ /* 0x0001e2000c101506 */
[----:B------:R-:W-:-:S04]  /*93410*/  IMAD.WIDE R18, R0, 0x2, R6 ;  /* 0x0000000200127825 */ /* 0x000fc800078e0206 */
[C---:B------:R-:W-:Y:S01]  /*93420*/  IMAD.WIDE R20, R0.reuse, 0x2, R4 ;  /* 0x0000000200147825 */ /* 0x040fe200078e0204 */
[----:B----4-:R1:W-:Y:S04]  /*93430*/  @P4 STG.E.U16 [R18.64], R25 ;  /* 0x0000001912004986 */ /* 0x0103e8000c101506 */
[----:B------:R-:W-:Y:S01]  /*93440*/  @P3 STG.E.U16 [R20.64], R8 ;  /* 0x0000000814003986 */ /* 0x000fe2000c101506 */
[----:B------:R-:W-:Y:S02]  /*93450*/  ISETP.LT.AND P3, PT, R27, c[0x0][0x178], !P6 ;  /* 0x00005e001b007a0c */ /* 0x000fe40007761270 */
[----:B0-----:R-:W-:Y:S02]  /*93460*/  PRMT R3, R25, 0x7632, R3 ;  /* 0x0000763219037816 */ /* 0x001fe40000000003 */
[----:B-1----:R-:W-:Y:S01]  /*93470*/  IADD3 R18, R0, c[0x0][0x198], RZ ;  /* 0x0000660000127a10 */ /* 0x002fe20007ffe0ff */
[----:B------:R-:W3:Y:S04]  /*93480*/  LDL.LU R25, [R1+0x3f0] ;  /* 0x0003f00001197983 */ /* 0x000ee80000300800 */
[----:B------:R-:W-:-:S05]  /*93490*/  IMAD.WIDE R16, R18, 0x2, R6 ;  /* 0x0000000212107825 */ /* 0x000fca00078e0206 */
[----:B------:R0:W-:Y:S04]  /*934a0*/  @P3 STG.E.U16 [R16.64], R3 ;  /* 0x0000000310003986 */ /* 0x0001e8000c101506 */
[----:B0-----:R-:W4:Y:S01]  /*934b0*/  LDL.LU R17, [R1+0x5c0] ;  /* 0x0005c00001117983 */ /* 0x001f220000300800 */
        /* <DEDUP_REMOVED lines=10> */
[----:B------:R2:W-:Y:S02]  /*93560*/  @P6 STG.E.U16 [R18.64], R8 ;  /* 0x0000000812006986 */ /* 0x0005e4000c101506 */
[----:B--2---:R-:W-:Y:S02]  /*93570*/  PRMT R8, R24, 0x7632, R8 ;  /* 0x0000763218087816 */ /* 0x004fe40000000008 */
[----:B----4-:R-:W-:Y:S04]  /*93580*/  @P4 STG.E.U16 [R20.64], R17 ;  /* 0x0000001114004986 */ /* 0x010fe8000c101506 */
[----:B------:R0:W-:Y:S04]  /*93590*/  @P2 STG.E.U16 [R22.64], R24 ;  /* 0x0000001816002986 */ /* 0x0001e8000c101506 */
[----:B0-----:R-:W2:Y:S04]  /*935a0*/  LDL.LU R22, [R1+0x5b0] ;  /* 0x0005b00001167983 */ /* 0x001ea80000300800 */
[----:B------:R-:W4:Y:S04]  /*935b0*/  LDL.LU R23, [R1+0x5a0] ;  /* 0x0005a00001177983 */ /* 0x000f280000300800 */
[----:B------:R-:W4:Y:S01]  /*935c0*/  LDL.LU R24, [R1+0x520] ;  /* 0x0005200001187983 */ /* 0x000f220000300800 */
[----:B------:R-:W-:-:S04]  /*935d0*/  IADD3 R12, R28, 0x119, RZ ;  /* 0x000001191c0c7810 */ /* 0x000fc80007ffe0ff */
[----:B------:R-:W-:-:S04]  /*935e0*/  ISETP.GE.AND P3, PT, R12, c[0x0][0x17c], PT ;  /* 0x00005f000c007a0c */ /* 0x000fc80003f66270 */
[C---:B------:R-:W-:Y:S02]  /*935f0*/  ISETP.LT.AND P4, PT, R27.reuse, c[0x0][0x178], !P3 ;  /* 0x00005e001b007a0c */ /* 0x040fe40005f81270 */
[----:B------:R-:W-:Y:S02]  /*93600*/  IADD3 R18, R0, c[0x0][0x198], RZ ;  /* 0x0000660000127a10 */ /* 0x000fe40007ffe0ff */
[C---:B------:R-:W-:Y:S02]  /*93610*/  ISETP.LT.AND P3, PT, R26.reuse, c[0x0][0x178], !P3 ;  /* 0x00005e001a007a0c */ /* 0x040fe40005f61270 */
[----:B------:R-:W-:Y:S02]  /*93620*/  ISETP.LT.AND P6, PT, R27, c[0x0][0x178], !P5 ;  /* 0x00005e001b007a0c */ /* 0x000fe40006fc1270 */
[----:B------:R-:W-:Y:S02]  /*93630*/  ISETP.LT.AND P5, PT, R26, c[0x0][0x178], !P5 ;  /* 0x00005e001a007a0c */ /* 0x000fe40006fa1270 */
[----:B------:R-:W-:Y:S01]  /*93640*/  PRMT R3, R17, 0x7632, R3 ;  /* 0x0000763211037816 */ /* 0x000fe20000000003 */
[----:B------:R-:W-:Y:S01]  /*93650*/  IMAD.WIDE R16, R18, 0x2, R6 ;  /* 0x0000000212107825 */ /* 0x000fe200078e0206 */
[----:B------:R-:W-:-:S02]  /*93660*/  IADD3 R20, R28, 0x11f, RZ ;  /* 0x0000011f1c147810 */ /* 0x000fc40007ffe0ff */
[C---:B------:R-:W-:Y:S01]  /*93670*/  IADD3 R0, R18.reuse, c[0x0][0x198], RZ ;  /* 0x0000660012007a10 */ /* 0x040fe20007ffe0ff */
[----:B------:R-:W-:Y:S01]  /*93680*/  IMAD.WIDE R18, R18, 0x2, R4 ;  /* 0x0000000212127825 */ /* 0x000fe200078e0204 */
[----:B------:R-:W-:Y:S01]  /*93690*/  IADD3 R12, R28, 0x11b, RZ ;  /* 0x0000011b1c0c7810 */ /* 0x000fe20007ffe0ff */
[----:B------:R0:W-:Y:S01]  /*936a0*/  @P4 STG.E.U16 [R16.64], R3 ;  /* 0x0000000310004986 */ /* 0x0001e2000c101506 */
[----:B------:R-:W-:Y:S01]  /*936b0*/  ISETP.GE.AND P2, PT, R20, c[0x0][0x17c], PT ;  /* 0x00005f0014007a0c */ /* 0x000fe20003f46270 */
[----:B------:R-:W-:Y:S01]  /*936c0*/  IMAD.WIDE R20, R0, 0x2, R6 ;  /* 0x0000000200147825 */ /* 0x000fe200078e0206 */
[----:B------:R-:W-:Y:S01]  /*936d0*/  ISETP.GE.AND P4, PT, R12, c[0x0][0x17c], PT ;  /* 0x00005f000c007a0c */ /* 0x000fe20003f86270 */
[----:B------:R3:W-:Y:S02]  /*936e0*/  @P3 STG.E.U16 [R18.64], R8 ;  /* 0x0000000812003986 */ /* 0x0007e4000c101506 */
[----:B0-----:R-:W-:Y:S01]  /*936f0*/  IMAD.WIDE R16, R0, 0x2, R4 ;  /* 0x0000000200107825 */ /* 0x001fe200078e0204 */
[----:B------:R-:W-:-:S02]  /*93700*/  IADD3 R3, R28, 0x11c, RZ ;  /* 0x0000011c1c037810 */ /* 0x000fc40007ffe0ff */
[----:B---3--:R-:W-:Y:S02]  /*93710*/  PRMT R8, R25, 0x7632, R8 ;  /* 0x0000763219087816 */ /* 0x008fe40000000008 */
[----:B------:R-:W-:Y:S02]  /*93720*/  ISETP.GE.AND P3, PT, R3, c[0x0][0x17c], PT ;  /* 0x00005f0003007a0c */ /* 0x000fe40003f66270 */
[----:B------:R-:W-:-:S05]  /*93730*/  IADD3 R0, R0, c[0x0][0x198], RZ ;  /* 0x0000660000007a10 */ /* 0x000fca0007ffe0ff */
[----:B------:R-:W-:Y:S01]  /*93740*/  IMAD.WIDE R18, R0, 0x2, R4 ;  /* 0x0000000200127825 */ /* 0x000fe200078e0204 */
[----:B--2---:R-:W-:Y:S01]  /*93750*/  @P6 STG.E.U16 [R20.64], R22 ;  /* 0x0000001614006986 */ /* 0x004fe2000c101506 */
[----:B------:R-:W-:-:S03]  /*93760*/  ISETP.LT.AND P6, PT, R27, c[0x0][0x178], !P4 ;  /* 0x00005e001b007a0c */ /* 0x000fc600067c1270 */
[----:B------:R0:W-:Y:S01]  /*93770*/  @P5 STG.E.U16 [R16.64], R25 ;  /* 0x0000001910005986 */ /* 0x0001e2000c101506 */
[----:B------:R-:W-:Y:S02]  /*93780*/  ISETP.LT.AND P4, PT, R26, c[0x0][0x178], !P4 ;  /* 0x00005e001a007a0c */ /* 0x000fe40006781270 */
[----:B------:R-:W-:Y:S02]  /*93790*/  PRMT R3, R22, 0x7632, R3 ;  /* 0x0000763216037816 */ /* 0x000fe40000000003 */
[----:B------:R-:W-:Y:S01]  /*937a0*/  ISETP.LT.AND P5, PT, R27, c[0x0][0x178], !P3 ;  /* 0x00005e001b007a0c */ /* 0x000fe20005fa1270 */
[----:B0-----:R-:W2:Y:S01]  /*937b0*/  LDL.LU R25, [R1+0x5d0] ;  /* 0x0005d00001197983 */ /* 0x001ea20000300800 */
[----:B------:R-:W-:Y:S01]  /*937c0*/  IMAD.WIDE R16, R0, 0x2, R6 ;  /* 0x0000000200107825 */ /* 0x000fe200078e0206 */
[----:B------:R-:W-:Y:S02]  /*937d0*/  ISETP.LT.AND P3, PT, R26, c[0x0][0x178], !P3 ;  /* 0x00005e001a007a0c */ /* 0x000fe40005f61270 */
[----:B------:R-:W3:Y:S01]  /*937e0*/  LDL.LU R22, [R1+0x530] ;  /* 0x0005300001167983 */ /* 0x000ee20000300800 */
[----:B------:R-:W-:-:S03]  /*937f0*/  IADD3 R0, R0, c[0x0][0x198], RZ ;  /* 0x0000660000007a10 */ /* 0x000fc60007ffe0ff */
[----:B------:R0:W-:Y:S04]  /*93800*/  @P6 STG.E.U16 [R16.64], R3 ;  /* 0x0000000310006986 */ /* 0x0001e8000c101506 */
[----:B------:R1:W-:Y:S01]  /*93810*/  @P4 STG.E.U16 [R18.64], R8 ;  /* 0x0000000812004986 */ /* 0x0003e2000c101506 */
[----:B0-----:R-:W-:Y:S01]  /*93820*/  IMAD.WIDE R16, R0, 0x2, R6 ;  /* 0x0000000200107825 */ /* 0x001fe200078e0206 */
[----:B------:R-:W-:-:S03]  /*93830*/  IADD3 R3, R28, 0x11e, RZ ;  /* 0x0000011e1c037810 */ /* 0x000fc60007ffe0ff */
[----:B-1----:R-:W-:Y:S01]  /*93840*/  IMAD.WIDE R18, R0, 0x2, R4 ;  /* 0x0000000200127825 */ /* 0x002fe200078e0204 */
[----:B----4-:R0:W-:Y:S01]  /*93850*/  @P5 STG.E.U16 [R16.64], R23 ;  /* 0x0000001710005986 */ /* 0x0101e2000c101506 */
[----:B------:R-:W-:Y:S02]  /*93860*/  ISETP.GE.AND P5, PT, R3, c[0x0][0x17c], PT ;  /* 0x00005f0003007a0c */ /* 0x000fe40003fa6270 */
[----:B------:R-:W-:Y:S01]  /*93870*/  PRMT R8, R23, 0x7632, R8 ;  /* 0x0000763217087816 */ /* 0x000fe20000000008 */
[----:B------:R1:W-:Y:S01]  /*93880*/  @P3 STG.E.U16 [R18.64], R24 ;  /* 0x0000001812003986 */ /* 0x0003e2000c101506 */
[----:B------:R-:W-:-:S03]  /*93890*/  PRMT R3, R24, 0x7632, R3 ;  /* 0x0000763218037816 */ /* 0x000fc60000000003 */
[----:B0-----:R-:W4:Y:S04]  /*938a0*/  LDL.LU R23, [R1+0x414] ;  /* 0x0004140001177983 */ /* 0x001f280000300800 */
[----:B-1----:R-:W4:Y:S01]  /*938b0*/  LDL.LU R24, [R1+0x3c4] ;  /* 0x0003c40001187983 */ /* 0x002f220000300800 */
        /* <DEDUP_REMOVED lines=13> */
[C---:B------:R-:W-:Y:S01]  /*93990*/  IADD3 R12, R0.reuse, c[0x0][0x198], RZ ;  /* 0x00006600000c7a10 */ /* 0x040fe20007ffe0ff */
[----:B0-----:R-:W-:Y:S01]  /*939a0*/  IMAD.WIDE R16, R0, 0x2, R6 ;  /* 0x0000000200107825 */ /* 0x001fe200078e0206 */
[----:B-1----:R-:W-:-:S03]  /*939b0*/  IADD3 R3, R28, 0x120, RZ ;  /* 0x000001201c037810 */ /* 0x002fc60007ffe0ff */
[----:B------:R-:W-:Y:S01]  /*939c0*/  IMAD.WIDE R18, R12, 0x2, R6 ;  /* 0x000000020c127825 */ /* 0x000fe200078e0206 */
[----:B------:R-:W-:Y:S02]  /*939d0*/  ISETP.LT.AND P2, PT, R26, c[0x0][0x178], !P2 ;  /* 0x00005e001a007a0c */ /* 0x000fe40005741270 */
[----:B------:R-:W-:-:S04]  /*939e0*/  IADD3 R8, R28, 0x124, RZ ;  /* 0x000001241c087810 */ /* 0x000fc80007ffe0ff */
[----:B------:R-:W-:Y:S02]  /*939f0*/  ISETP.GE.AND P4, PT, R8, c[0x0][0x17c], PT ;  /* 0x00005f0008007a0c */ /* 0x000fe40003f86270 */
[----:B------:R-:W-:Y:S01]  /*93a00*/  IADD3 R8, R28, 0x121, RZ ;  /* 0x000001211c087810 */ /* 0x000fe20007ffe0ff */
[----:B--2---:R0:W-:Y:S01]  /*93a10*/  @P3 STG.E.U16 [R16.64], R25 ;  /* 0x0000001910003986 */ /* 0x0041e2000c101506 */
[----:B------:R-:W-:Y:S01]  /*93a20*/  ISETP.GE.AND P3, PT, R3, c[0x0][0x17c], PT ;  /* 0x00005f0003007a0c */ /* 0x000fe20003f66270 */
[----:B0-----:R-:W-:Y:S01]  /*93a30*/  IMAD.WIDE R16, R0, 0x2, R4 ;  /* 0x0000000200107825 */ /* 0x001fe200078e0204 */
[----:B------:R-:W-:Y:S02]  /*93a40*/  PRMT R0, R25, 0x7632, R0 ;  /* 0x0000763219007816 */ /* 0x000fe40000000000 */
[----:B---3--:R-:W-:Y:S01]  /*93a50*/  PRMT R3, R22, 0x7632, R3 ;  /* 0x0000763216037816 */ /* 0x008fe20000000003 */
[----:B------:R-:W2:Y:S04]  /*93a60*/  LDL.LU R25, [R1+0x3e4] ;  /* 0x0003e40001197983 */ /* 0x000ea80000300800 */
[----:B------:R0:W-:Y:S01]  /*93a70*/  @P5 STG.E.U16 [R16.64], R22 ;  /* 0x0000001610005986 */ /* 0x0001e2000c101506 */
[----:B------:R-:W-:-:S02]  /*93a80*/  ISETP.LT.AND P5, PT, R27, c[0x0][0x178], !P3 ;  /* 0x00005e001b007a0c */ /* 0x000fc40005fa1270 */
        /* <DEDUP_REMOVED lines=15> */
[----:B---3--:R-:W3:Y:S04]  /*93b80*/  LDL.LU R24, [R1+0x3d4] ;  /* 0x0003d40001187983 */ /* 0x008ee80000300800 */
        /* <DEDUP_REMOVED lines=8> */
[----:B------:R-:W-:-:S04]  /*93c10*/  IMAD.WIDE R18, R18, 0x2, R4 ;  /* 0x0000000212127825 */ /* 0x000fc800078e0204 */
        /* <DEDUP_REMOVED lines=12> */
[----:B------:R-:W-:Y:S02]  /*93ce0*/  ISETP.LT.AND P3, PT, R26, c[0x0][0x178], !P3 ;  /* 0x00005e001a007a0c */ /* 0x000fe40005f61270 */
[----:B------:R-:W-:Y:S02]  /*93cf0*/  IADD3 R18, R0, c[0x0][0x198], RZ ;  /* 0x0000660000127a10 */ /* 0x000fe40007ffe0ff */
[----:B------:R-:W-:Y:S02]  /*93d00*/  ISETP.LT.AND P6, PT, R27, c[0x0][0x178], !P4 ;  /* 0x00005e001b007a0c */ /* 0x000fe400067c1270 */
[----:B------:R-:W-:Y:S02]  /*93d10*/  ISETP.LT.AND P4, PT, R26, c[0x0][0x178], !P4 ;  /* 0x00005e001a007a0c */ /* 0x000fe40006781270 */
[----:B------:R-:W-:Y:S01]  /*93d20*/  PRMT R3, R17, 0x7632, R3 ;  /* 0x0000763211037816 */ /* 0x000fe20000000003 */
[----:B------:R-:W-:Y:S01]  /*93d30*/  IMAD.WIDE R16, R18, 0x2, R6 ;  /* 0x0000000212107825 */ /* 0x000fe200078e0206 */
[----:B------:R-:W-:-:S02]  /*93d40*/  IADD3 R20, R28, 0x129, RZ ;  /* 0x000001291c147810 */ /* 0x000fc40007ffe0ff */
[C---:B------:R-:W-:Y:S01]  /*93d50*/  IADD3 R0, R18.reuse, c[0x0][0x198], RZ ;  /* 0x0000660012007a10 */ /* 0x040fe20007ffe0ff */
[----:B------:R-:W-:Y:S01]  /*93d60*/  IMAD.WIDE R18, R18, 0x2, R4 ;  /* 0x0000000212127825 */ /* 0x000fe200078e0204 */
[----:B------:R-:W-:Y:S02]  /*93d70*/  IADD3 R12, R28, 0x125, RZ ;  /* 0x000001251c0c7810 */ /* 0x000fe40007ffe0ff */
[----:B------:R-:W-:Y:S01]  /*93d80*/  ISETP.GE.AND P2, PT, R20, c[0x0][0x17c], PT ;  /* 0x00005f0014007a0c */ /* 0x000fe20003f46270 */
[----:B------:R-:W-:Y:S01]  /*93d90*/  IMAD.WIDE R20, R0, 0x2, R6 ;  /* 0x0000000200147825 */ /* 0x000fe200078e0206 */
[----:B------:R0:W-:Y:S01]  /*93da0*/  @P5 STG.E.U16 [R16.64], R3 ;  /* 0x0000000310005986 */ /* 0x0001e2000c101506 */
[----:B------:R-:W-:-:S03]  /*93db0*/  ISETP.GE.AND P5, PT, R12, c[0x0][0x17c], PT ;  /* 0x00005f000c007a0c */ /* 0x000fc60003fa6270 */
[----:B------:R3:W-:Y:S01]  /*93dc0*/  @P3 STG.E.U16 [R18.64], R8 ;  /* 0x0000000812003986 */ /* 0x0007e2000c101506 */
[----:B0-----:R-:W-:Y:S01]  /*93dd0*/  IMAD.WIDE R16, R0, 0x2, R4 ;  /* 0x0000000200107825 */ /* 0x001fe200078e0204 */
[----:B------:R-:W-:Y:S02]  /*93de0*/  IADD3 R3, R28, 0x126, RZ ;  /* 0x000001261c037810 */ /* 0x000fe40007ffe0ff */
        /* <DEDUP_REMOVED lines=8> */
[----:B------:R-:W-:Y:S02]  /*93e70*/  ISETP.LT.AND P4, PT, R27, c[0x0][0x178], !P3 ;  /* 0x00005e001b007a0c */ /* 0x000fe40005f81270 */
[----:B------:R-:W-:Y:S01]  /*93e80*/  PRMT R3, R22, 0x7632, R3 ;  /* 0x0000763216037816 */ /* 0x000fe20000000003 */
        /* <DEDUP_REMOVED lines=36> */
[----:B------:R-:W-:Y:S01]  /*940d0*/  ISETP.LT.AND P2, PT, R26, c[0x0][0x178], !P2 ;  /* 0x00005e001a007a0c */ /* 0x000fe20005741270 */
        /* <DEDUP_REMOVED lines=10> */
[----:B------:R-:W-:Y:S01]  /*94180*/  IADD3 R3, R28, 0x12b, RZ ;  /* 0x0000012b1c037810 */ /* 0x000fe20007ffe0ff */
[C---:B0-----:R-:W-:Y:S01]  /*94190*/  IMAD.WIDE R16, R12.reuse, 0x2, R4 ;  /* 0x000000020c107825 */ /* 0x041fe200078e0204 */
[----:B-1----:R-:W-:-:S04]  /*941a0*/  IADD3 R0, R12, c[0x0][0x198], RZ ;  /* 0x000066000c007a10 */ /* 0x002fc80007ffe0ff */
[----:B------:R-:W-:Y:S01]  /*941b0*/  @P2 STG.E.U16 [R16.64], R8 ;  /* 0x0000000810002986 */ /* 0x000fe2000c101506 */
[----:B------:R-:W-:Y:S01]  /*941c0*/  ISETP.GE.AND P6, PT, R3, c[0x0][0x17c], PT ;  /* 0x00005f0003007a0c */ /* 0x000fe20003fc6270 */
[----:B------:R-:W-:-:S04]  /*941d0*/  IMAD.WIDE R18, R0, 0x2, R6 ;  /* 0x0000000200127825 */ /* 0x000fc800078e0206 */
[C---:B------:R-:W-:Y:S01]  /*941e0*/  IMAD.WIDE R20, R0.reuse, 0x2, R4 ;  /* 0x0000000200147825 */ /* 0x040fe200078e0204 */
[----:B----4-:R0:W-:Y:S04]  /*941f0*/  @P4 STG.E.U16 [R18.64], R23 ;  /* 0x0000001712004986 */ /* 0x0101e8000c101506 */
[----:B------:R1:W-:Y:S01]  /*94200*/  @P3 STG.E.U16 [R20.64], R25 ;  /* 0x0000001914003986 */ /* 0x0003e2000c101506 */
[----:B------:R-:W-:Y:S02]  /*94210*/  ISETP.LT.AND P3, PT, R27, c[0x0][0x178], !P6 ;  /* 0x00005e001b007a0c */ /* 0x000fe40007761270 */
[----:B0-----:R-:W-:Y:S02]  /*94220*/  IADD3 R18, R0, c[0x0][0x198], RZ ;  /* 0x0000660000127a10 */ /* 0x001fe40007ffe0ff */
[----:B------:R-:W-:-:S03]  /*94230*/  PRMT R0, R23, 0x7632, R0 ;  /* 0x0000763217007816 */ /* 0x000fc60000000000 */
[----:B------:R-:W-:Y:S01]  /*94240*/  IMAD.WIDE R16, R18, 0x2, R6 ;  /* 0x0000000212107825 */ /* 0x000fe200078e0206 */
[----:B------:R-:W-:Y:S02]  /*94250*/  PRMT R8, R25, 0x7632, R8 ;  /* 0x0000763219087816 */ /* 0x000fe40000000008 */
[----:B-1----:R-:W3:Y:S04]  /*94260*/  LDL.LU R25, [R1+0x554] ;  /* 0x0005540001197983 */ /* 0x002ee80000300800 */
        /* <DEDUP_REMOVED lines=9> */
[----:B------:R-:W-:Y:S01]  /*94300*/  IMAD.WIDE R20, R3, 0x2, R6 ;  /* 0x0000000203147825 */ /* 0x000fe200078e0206 */
[----:B------:R-:W-:-:S03]  /*94310*/  IADD3 R12, R28, 0x12d, RZ ;  /* 0x0000012d1c0c7810 */ /* 0x000fc60007ffe0ff */
[----:B------:R-:W-:Y:S01]  /*94320*/  IMAD.WIDE R22, R3, 0x2, R4 ;  /* 0x0000000203167825 */ /* 0x000fe200078e0204 */
[----:B------:R0:W-:Y:S01]  /*94330*/  @P6 STG.E.U16 [R18.64], R8 ;  /* 0x0000000812006986 */ /* 0x0001e2000c101506 */
[----:B------:R-:W-:-:S03]  /*94340*/  ISETP.GE.AND P3, PT, R12, c[0x0][0x17c], PT ;  /* 0x00005f000c007a0c */ /* 0x000fc60003f66270 */
[----:B------:R-:W-:Y:S01]  /*94350*/  STL [R1+0x2384], R23 ;  /* 0x0023841701007387 */ /* 0x000fe20000100800 */
[----:B------:R-:W-:Y:S02]  /*94360*/  ISETP.LT.AND P6, PT, R27, c[0x0][0x178], !P5 ;  /* 0x00005e001b007a0c */ /* 0x000fe40006fc1270 */
[----:B0-----:R-:W-:Y:S02]  /*94370*/  IADD3 R18, R3, c[0x0][0x198], RZ ;  /* 0x0000660003127a10 */ /* 0x001fe40007ffe0ff */
[----:B------:R-:W-:Y:S02]  /*94380*/  IADD3 R3, R28, 0x12f, RZ ;  /* 0x0000012f1c037810 */ /* 0x000fe40007ffe0ff */
[----:B------:R-:W-:Y:S02]  /*94390*/  IADD3 R0, R18, c[0x0][0x198], RZ ;  /* 0x0000660012007a10 */ /* 0x000fe40007ffe0ff */
[----:B--2---:R-:W-:Y:S01]  /*943a0*/  PRMT R12, R24, 0x7632, R12 ;  /* 0x00007632180c7816 */ /* 0x004fe2000000000c */
[----:B----4-:R-:W-:Y:S04]  /*943b0*/  @P4 STG.E.U16 [R20.64], R17 ;  /* 0x0000001114004986 */ /* 0x010fe8000c101506 */
[----:B------:R0:W-:Y:S04]  /*943c0*/  @P2 STG.E.U16 [R22.64], R24 ;  /* 0x0000001816002986 */ /* 0x0001e8000c101506 */
[----:B0-----:R-:W2:Y:S04]  /*943d0*/  LDL.LU R22, [R1+0x564] ;  /* 0x0005640001167983 */ /* 0x001ea80000300800 */
[----:B------:R-:W4:Y:S01]  /*943e0*/  LDL.LU R24, [R1+0x4f4] ;  /* 0x0004f40001187983 */ /* 0x000f220000300800 */
[----:B------:R-:W-:-:S02]  /*943f0*/  ISETP.LT.AND P4, PT, R27, c[0x0][0x178], !P3 ;  /* 0x00005e001b007a0c */ /* 0x000fc40005f81270 */
[----:B------:R-:W-:Y:S02]  /*94400*/  ISETP.LT.AND P3, PT, R26, c[0x0][0x178], !P3 ;  /* 0x00005e001a007a0c */ /* 0x000fe40005f61270 */
[----:B------:R-:W-:Y:S01]  /*94410*/  PRMT R8, R17, 0x7632, R8 ;  /* 0x0000763211087816 */ /* 0x000fe20000000008 */
[----:B------:R-:W-:Y:S01]  /*94420*/  IMAD.WIDE R16, R18, 0x2, R6 ;  /* 0x0000000212107825 */ /* 0x000fe200078e0206 */
[----:B------:R-:W-:-:S03]  /*94430*/  IADD3 R20, R28, 0x133, RZ ;  /* 0x000001331c147810 */ /* 0x000fc60007ffe0ff */
[----:B------:R-:W-:Y:S01]  /*94440*/  IMAD.WIDE R18, R18, 0x2, R4 ;  /* 0x0000000212127825 */ /* 0x000fe200078e0204 */
[----:B------:R-:W-:-:S03]  /*94450*/  ISETP.GE.AND P2, PT, R20, c[0x0][0x17c], PT ;  /* 0x00005f0014007a0c */ /* 0x000fc60003f46270 */
[----:B------:R-:W-:Y:S01]  /*94460*/  @P4 STG.E.U16 [R16.64], R8 ;  /* 0x0000000810004986 */ /* 0x000fe2000c101506 */
[----:B------:R-:W-:Y:S01]  /*94470*/  ISETP.GE.AND P4, PT, R3, c[0x0][0x17c], PT ;  /* 0x00005f0003007a0c */ /* 0x000fe20003f86270 */
[----:B------:R-:W-:Y:S01]  /*94480*/  IMAD.WIDE R20, R0, 0x2, R6 ;  /* 0x0000000200147825 */ /* 0x000fe200078e0206 */
[----:B------:R-:W-:Y:S01]  /*94490*/  IADD3 R3, R28, 0x130, RZ ;  /* 0x000001301c037810 */ /* 0x000fe20007ffe0ff */
[----:B------:R-:W-:Y:S03]  /*944a0*/  @P3 STG.E.U16 [R18.64], R12 ;  /* 0x0000000c12003986 */ /* 0x000fe6000c101506 */
[----:B------:R-:W-:Y:S01]  /*944b0*/  ISETP.GE.AND P3, PT, R3, c[0x0][0x17c], PT ;  /* 0x00005f0003007a0c */ /* 0x000fe20003f66270 */
[----:B---3--:R0:W-:Y:S01]  /*944c0*/  @P6 STG.E.U16 [R20.64], R25 ;  /* 0x0000001914006986 */ /* 0x0081e2000c101506 */
[----:B------:R-:W-:-:S03]  /*944d0*/  PRMT R3, R25, 0x7632, R3 ;  /* 0x0000763219037816 */ /* 0x000fc60000000003 */
[----:B0-----:R-:W3:Y:S01]  /*944e0*/  LDL.LU R25, [R1+0x574] ;  /* 0x0005740001197983 */ /* 0x001ee20000300800 */
[----:B------:R-:W-:Y:S01]  /*944f0*/  ISETP.LT.AND P5, PT, R26, c[0x0][0x178], !P5 ;  /* 0x00005e001a007a0c */ /* 0x000fe20006fa1270 */
[----:B------:R-:W-:Y:S01]  /*94500*/  IMAD.WIDE R16, R0, 0x2, R4 ;  /* 0x0000000200107825 */ /* 0x000fe200078e0204 */
[----:B------:R-:W-:Y:S01]  /*94510*/  ISETP.LT.AND P6, PT, R27, c[0x0][0x178], !P4 ;  /* 0x00005e001b007a0c */ /* 0x000fe200067c1270 */
[----:B------:R-:W3:Y:S01]  /*94520*/  LDL.LU R23, [R1+0x494] ;  /* 0x0004940001177983 */ /* 0x000ee20000300800 */
[----:B------:R-:W-:Y:S02]  /*94530*/  ISETP.LT.AND P4, PT, R26, c[0x0][0x178], !P4 ;  /* 0x00005e001a007a0c */ /* 0x000fe40006781270 */
[----:B------:R-:W-:Y:S02]  /*94540*/  IADD3 R0, R0, c[0x0][0x198], RZ ;  /* 0x0000660000007a10 */ /* 0x000fe40007ffe0ff */
[----:B------:R-:W-:-:S05]  /*94550*/  PRMT R8, R13, 0x7632, R8 ;  /* 0x000076320d087816 */ /* 0x000fca0000000008 */
[----:B------:R0:W-:Y:S01]  /*94560*/  @P5 STG.E.U16 [R16.64], R13 ;  /* 0x0000000d10005986 */ /* 0x0001e2000c101506 */
[----:B------:R-:W-:Y:S02]  /*94570*/  ISETP.LT.AND P5, PT, R27, c[0x0][0x178], !P3 ;  /* 0x00005e001b007a0c */ /* 0x000fe40005fa1270 */
[----:B------:R-:W-:Y:S01]  /*94580*/  ISETP.LT.AND P3, PT, R26, c[0x0][0x178], !P3 ;  /* 0x00005e001a007a0c */ /* 0x000fe20005f61270 */
[----:B0-----:R-:W-:-:S04]  /*94590*/  IMAD.WIDE R12, R0, 0x2, R6 ;  /* 0x00000002000c7825 */ /* 0x001fc800078e0206 */
[C---:B------:R-:W-:Y:S01]  /*945a0*/  IMAD.WIDE R16, R0.reuse, 0x2, R4 ;  /* 0x0000000200107825 */ /* 0x040fe200078e0204 */
[----:B------:R-:W-:Y:S01]  /*945b0*/  IADD3 R0, R0, c[0x0][0x198], RZ ;  /* 0x0000660000007a10 */ /* 0x000fe20007ffe0ff */
[----:B------:R0:W-:Y:S04]  /*945c0*/  @P6 STG.E.U16 [R12.64], R3 ;  /* 0x000000030c006986 */ /* 0x0001e8000c101506 */
[----:B------:R1:W-:Y:S01]  /*945d0*/  @P4 STG.E.U16 [R16.64], R8 ;  /* 0x0000000810004986 */ /* 0x0003e2000c101506 */
[----:B0-----:R-:W-:Y:S01]  /*945e0*/  IMAD.WIDE R12, R0, 0x2, R6 ;  /* 0x00000002000c7825 */ /* 0x001fe200078e0206 */
[----:B------:R-:W-:-:S03]  /*945f0*/  IADD3 R3, R28, 0x132, RZ ;  /* 0x000001321c037810 */ /* 0x000fc60007ffe0ff */
[----:B-1----:R-:W-:Y:S01]  /*94600*/  IMAD.WIDE R16, R0, 0x2, R4 ;  /* 0x0000000200107825 */ /* 0x002fe200078e0204 */
[----:B------:R-:W-:-:S04]  /*94610*/  IADD3 R18, R28, 0x131, RZ ;  /* 0x000001311c127810 */ /* 0x000fc80007ffe0ff */
[----:B------:R-:W-:-:S04]  /*94620*/  ISETP.GE.AND P6, PT, R18, c[0x0][0x17c], PT ;  /* 0x00005f0012007a0c */ /* 0x000fc80003fc6270 */
[----:B------:R-:W-:Y:S02]  /*94630*/  ISETP.LT.AND P4, PT, R27, c[0x0][0x178], !P6 ;  /* 0x00005e001b007a0c */ /* 0x000fe40007781270 */
[----:B------:R-:W-:Y:S02]  /*94640*/  IADD3 R0, R0, c[0x0][0x198], RZ ;  /* 0x0000660000007a10 */ /* 0x000fe40007ffe0ff */
[----:B------:R-:W-:Y:S01]  /*94650*/  ISETP.LT.AND P6, PT, R26, c[0x0][0x178], !P6 ;  /* 0x00005e001a007a0c */ /* 0x000fe200077c1270 */
[----:B--2---:R0:W-:Y:S01]  /*94660*/  @P5 STG.E.U16 [R12.64], R22 ;  /* 0x000000160c005986 */ /* 0x0041e2000c101506 */
[----:B------:R-:W-:Y:S02]  /*94670*/  ISETP.GE.AND P5, PT, R3, c[0x0][0x17c], PT ;  /* 0x00005f0003007a0c */ /* 0x000fe40003fa6270 */
[----:B------:R-:W-:Y:S01]  /*94680*/  PRMT R3, R22, 0x7632, R3 ;  /* 0x0000763216037816 */ /* 0x000fe20000000003 */
[----:B----4-:R1:W-:Y:S01]  /*94690*/  @P3 STG.E.U16 [R16.64], R24 ;  /* 0x0000001810003986 */ /* 0x0103e2000c101506 */
[----:B------:R-:W-:-:S03]  /*946a0*/  PRMT R8, R24, 0x7632, R8 ;  /* 0x0000763218087816 */ /* 0x000fc60000000008 */
[----:B0-----:R-:W2:Y:S04]  /*946b0*/  LDL.LU R22, [R1+0x584] ;  /* 0x0005840001167983 */ /* 0x001ea80000300800 */
[----:B-1----:R-:W4:Y:S01]  /*946c0*/  LDL.LU R24, [R1+0x364] ;  /* 0x0003640001187983 */ /* 0x002f220000300800 */
[----:B------:R-:W-:Y:S01]  /*946d0*/  ISETP.LT.AND P3, PT, R27, c[0x0][0x178], !P5 ;  /* 0x00005e001b007a0c */ /* 0x000fe20006f61270 */
[----:B------:R-:W-:-:S04]  /*946e0*/  IMAD.WIDE R12, R0, 0x2, R6 ;  /* 0x00000002000c7825 */ /* 0x000fc800078e0206 */
[C---:B------:R-:W-:Y:S01]  /*946f0*/  IMAD.WIDE R16, R0.reuse, 0x2, R4 ;  /* 0x0000000200107825 */ /* 0x040fe200078e0204 */
[----:B------:R-:W-:Y:S01]  /*94700*/  IADD3 R0, R0, c[0x0][0x198], RZ ;  /* 0x0000660000007a10 */ /* 0x000fe20007ffe0ff */
[----:B------:R0:W-:Y:S04]  /*94710*/  @P4 STG.E.U16 [R12.64], R3 ;  /* 0x000000030c004986 */ /* 0x0001e8000c101506 */
[----:B------:R-:W-:Y:S01]  /*94720*/  @P6 STG.E.U16 [R16.64], R8 ;  /* 0x0000000810006986 */ /* 0x000fe2000c101506 */
[C---:B------:R-:W-:Y:S01]  /*94730*/  IADD3 R18, R0.reuse, c[0x0][0x198], RZ ;  /* 0x0000660000127a10 */ /* 0x040fe20007ffe0ff */
[----:B0-----:R-:W-:-:S05]  /*94740*/  IMAD.WIDE R12, R0, 0x2, R6 ;  /* 0x00000002000c7825 */ /* 0x001fca00078e0206 */
[----:B---3--:R0:W-:Y:S02]  /*94750*/  @P3 STG.E.U16 [R12.64], R25 ;  /* 0x000000190c003986 */ /* 0x0081e4000c101506 */
[----:B0-----:R-:W-:Y:S01]  /*94760*/  IMAD.WIDE R12, R0, 0x2, R4 ;  /* 0x00000002000c7825 */ /* 0x001fe200078e0204 */
[----:B------:R-:W-:Y:S02]  /*94770*/  PRMT R0, R25, 0x7632, R0 ;  /* 0x0000763219007816 */ /* 0x000fe40000000000 */
[----:B------:R-:W3:Y:S01]  /*94780*/  LDL.LU R25, [R1+0x594] ;  /* 0x0005940001197983 */ /* 0x000ee20000300800 */
[----:B------:R-:W-:Y:S02]  /*94790*/  ISETP.LT.AND P5, PT, R26, c[0x0][0x178], !P5 ;  /* 0x00005e001a007a0c */ /* 0x000fe40006fa1270 */
[----:B------:R-:W-:Y:S02]  /*947a0*/  IADD3 R3, R28, 0x135, RZ ;  /* 0x000001351c037810 */ /* 0x000fe40007ffe0ff */
[----:B------:R-:W-:-:S02]  /*947b0*/  ISETP.LT.AND P6, PT, R27, c[0x0][0x178], !P2 ;  /* 0x00005e001b007a0c */ /* 0x000fc400057c1270 */
[----:B------:R-:W-:Y:S02]  /*947c0*/  ISETP.GE.AND P4, PT, R3, c[0x0][0x17c], PT ;  /* 0x00005f0003007a0c */ /* 0x000fe40003f86270 */
[----:B------:R-:W-:Y:S01]  /*947d0*/  IADD3 R3, R28, 0x134, RZ ;  /* 0x000001341c037810 */ /* 0x000fe20007ffe0ff */
[----:B------:R-:W-:-:S03]  /*947e0*/  IMAD.WIDE R16, R18, 0x2, R6 ;  /* 0x0000000212107825 */ /* 0x000fc600078e0206 */
[----:B------:R-:W-:Y:S01]  /*947f0*/  ISETP.GE.AND P3, PT, R3, c[0x0][0x17c], PT ;  /* 0x00005f0003007a0c */ /* 0x000fe20003f66270 */
[----:B------:R0:W-:Y:S01]  /*94800*/  @P5 STG.E.U16 [R12.64], R23 ;  /* 0x000000170c005986 */ /* 0x0001e2000c101506 */
[C---:B------:R-:W-:Y:S02]  /*94810*/  ISETP.LT.AND P2, PT, R26.reuse, c[0x0][0x178], !P2 ;  /* 0x00005e001a007a0c */ /* 0x040fe40005741270 */
[----:B------:R-:W-:Y:S01]  /*94820*/  ISETP.LT.AND P5, PT, R27, c[0x0][0x178], !P3 ;  /* 0x00005e001b007a0c */ /* 0x000fe20005fa1270 */
[----:B------:R1:W-:Y:S01]  /*94830*/  @P6 STG.E.U16 [R16.64], R0 ;  /* 0x0000000010006986 */ /* 0x0003e2000c101506 */
[----:B------:R-:W-:Y:S02]  /*94840*/  ISETP.LT.AND P3, PT, R26, c[0x0][0x178], !P3 ;  /* 0x00005e001a007a0c */ /* 0x000fe40005f61270 */
[----:B------:R-:W-:Y:S01]  /*94850*/  PRMT R3, R23, 0x7632, R3 ;  /* 0x0000763217037816 */ /* 0x000fe20000000003 */
[C---:B0-----:R-:W-:Y:S01]  /*94860*/  IMAD.WIDE R12, R18.reuse, 0x2, R4 ;  /* 0x00000002120c7825 */ /* 0x041fe200078e0204 */
[----:B-1----:R-:W-:-:S05]  /*94870*/  IADD3 R0, R18, c[0x0][0x198], RZ ;  /* 0x0000660012007a10 */ /* 0x002fca0007ffe0ff */
[----:B------:R0:W-:Y:S01]  /*94880*/  @P2 STG.E.U16 [R12.64], R3 ;  /* 0x000000030c002986 */ /* 0x0001e2000c101506 */
[----:B------:R-:W-:-:S04]  /*94890*/  IMAD.WIDE R16, R0, 0x2, R6 ;  /* 0x0000000200107825 */ /* 0x000fc800078e0206 */
[----:B------:R-:W-:Y:S01]  /*948a0*/  IMAD.WIDE R18, R0, 0x2, R4 ;  /* 0x0000000200127825 */ /* 0x000fe200078e0204 */
[----:B------:R-:W-:-:S04]  /*948b0*/  IADD3 R8, R28, 0x138, RZ ;  /* 0x000001381c087810 */ /* 0x000fc80007ffe0ff */
[----:B------:R-:W-:Y:S01]  /*948c0*/  ISETP.GE.AND P6, PT, R8, c[0x0][0x17c], PT ;  /* 0x00005f0008007a0c */ /* 0x000fe20003fc6270 */
[----:B--2---:R1:W-:Y:S04]  /*948d0*/  @P5 STG.E.U16 [R16.64], R22 ;  /* 0x0000001610005986 */ /* 0x0043e8000c101506 */
[----:B----4-:R2:W-:Y:S01]  /*948e0*/  @P3 STG.E.U16 [R18.64], R24 ;  /* 0x0000001812003986 */ /* 0x0105e2000c101506 */
[----:B------:R-:W-:Y:S02]  /*948f0*/  ISETP.LT.AND P3, PT, R27, c[0x0][0x178], !P4 ;  /* 0x00005e001b007a0c */ /* 0x000fe40006761270 */
[----:B0-----:R-:W-:Y:S02]  /*94900*/  PRMT R3, R22, 0x7632, R3 ;  /* 0x0000763216037816 */ /* 0x001fe40000000003 */
[----:B-1----:R-:W-:-:S02]  /*94910*/  IADD3 R16, R0, c[0x0][0x198], RZ ;  /* 0x0000660000107a10 */ /* 0x002fc40007ffe0ff */
[----:B------:R-:W-:-:S03]  /*94920*/  IADD3 R22, R28, 0x13a, RZ ;  /* 0x0000013a1c167810 */ /* 0x000fc60007ffe0ff */
[----:B------:R-:W-:Y:S01]  /*94930*/  IMAD.WIDE R12, R16, 0x2, R6 ;  /* 0x00000002100c7825 */ /* 0x000fe200078e0206 */
[----:B------:R-:W-:Y:S02]  /*94940*/  PRMT R8, R24, 0x7632, R8 ;  /* 0x0000763218087816 */ /* 0x000fe40000000008 */
[----:B--2---:R-:W2:Y:S04]  /*94950*/  LDL.LU R24, [R1+0x4d4] ;  /* 0x0004d40001187983 */ /* 0x004ea80000300800 */
[----:B------:R3:W-:Y:S01]  /*94960*/  @P3 STG.E.U16 [R12.64], R3 ;  /* 0x000000030c003986 */ /* 0x0007e2000c101506 */
[----:B------:R-:W-:-:S03]  /*94970*/  ISETP.GE.AND P3, PT, R22, c[0x0][0x17c], PT ;  /* 0x00005f0016007a0c */ /* 0x000fc60003f66270 */
[----:B------:R-:W4:Y:S01]  /*94980*/  LDL.LU R22, [R1+0x5c4] ;  /* 0x0005c40001167983 */ /* 0x000f220000300800 */
[----:B------:R-:W-:Y:S02]  /*94990*/  ISETP.LT.AND P4, PT, R26, c[0x0][0x178], !P4 ;  /* 0x00005e001a007a0c */ /* 0x000fe40006781270 */
[----:B------:R-:W-:Y:S01]  /*949a0*/  ISETP.LT.AND P5, PT, R27, c[0x0][0x178], !P1 ;  /* 0x00005e001b007a0c */ /* 0x000fe20004fa1270 */
[----:B------:R-:W2:Y:S01]  /*949b0*/  LDL.LU R23, [R1+0x5b4] ;  /* 0x0005b40001177983 */ /* 0x000ea20000300800 */
[C---:B------:R-:W-:Y:S01]  /*949c0*/  IADD3 R0, R16.reuse, c[0x0][0x198], RZ ;  /* 0x0000660010007a10 */ /* 0x040fe20007ffe0ff */
[----:B------:R-:W-:-:S04]  /*949d0*/  IMAD.WIDE R16, R16, 0x2, R4 ;  /* 0x0000000210107825 */ /* 0x000fc800078e0204 */
[----:B------:R-:W-:-:S04]  /*949e0*/  IMAD.WIDE R18, R0, 0x2, R6 ;  /* 0x0000000200127825 */ /* 0x000fc800078e0206 */
[----:B------:R-:W-:Y:S01]  /*949f0*/  @P4 STG.E.U16 [R16.64], R8 ;  /* 0x0000000810004986 */ /* 0x000fe2000c101506 */
[----:B---3--:R-:W-:-:S03]  /*94a00*/  PRMT R3, R25, 0x7632, R3 ;  /* 0x0000763219037816 */ /* 0x008fc60000000003 */
[----:B------:R0:W-:Y:S04]  /*94a10*/  @P5 STG.E.U16 [R18.64], R25 ;  /* 0x0000001912005986 */ /* 0x0001e8000c101506 */
[----:B0-----:R-:W3:Y:S01]  /*94a20*/  LDL.LU R25, [R1+0x3f4] ;  /* 0x0003f40001197983 */ /* 0x001ee20000300800 */
[----:B------:R-:W-:Y:S02]  /*94a30*/  ISETP.LT.AND P1, PT, R26, c[0x0][0x178], !P1 ;  /* 0x00005e001a007a0c */ /* 0x000fe40004f21270 */
[----:B------:R-:W-:Y:S02]  /*94a40*/  IADD3 R20, R28, 0x139, RZ ;  /* 0x000001391c147810 */ /* 0x000fe40007ffe0ff */
[----:B------:R-:W-:Y:S02]  /*94a50*/  ISETP.LT.AND P4, PT, R27, c[0x0][0x178], !P0 ;  /* 0x00005e001b007a0c */ /* 0x000fe40004781270 */
[----:B------:R-:W-:Y:S01]  /*94a60*/  ISETP.GE.AND P2, PT, R20, c[0x0][0x17c], PT ;  /* 0x00005f0014007a0c */ /* 0x000fe20003f46270 */
[C---:B------:R-:W-:Y:S01]  /*94a70*/  IMAD.WIDE R20, R0.reuse, 0x2, R4 ;  /* 0x0000000200147825 */ /* 0x040fe200078e0204 */
[----:B------:R-:W-:-:S02]  /*94a80*/  IADD3 R12, R0, c[0x0][0x198], RZ ;  /* 0x00006600000c7a10 */ /* 0x000fc40007ffe0ff */
[C---:B------:R-:W-:Y:S02]  /*94a90*/  ISETP.LT.AND P0, PT, R26.reuse, c[0x0][0x178], !P0 ;  /* 0x00005e001a007a0c */ /* 0x040fe40004701270 */
[----:B------:R-:W-:Y:S01]  /*94aa0*/  ISETP.LT.AND P5, PT, R27, c[0x0][0x178], !P6 ;  /* 0x00005e001b007a0c */ /* 0x000fe200077a1270 */
[----:B------:R0:W-:Y:S01]  /*94ab0*/  @P1 STG.E.U16 [R20.64], R9 ;  /* 0x0000000914001986 */ /* 0x0001e2000c101506 */
[----:B------:R-:W-:Y:S02]  /*94ac0*/  ISETP.LT.AND P6, PT, R26, c[0x0][0x178], !P6 ;  /* 0x00005e001a007a0c */ /* 0x000fe400077c1270 */
[----:B------:R-:W-:Y:S02]  /*94ad0*/  PRMT R18, R9, 0x7632, R18 ;  /* 0x0000763209127816 */ /* 0x000fe40000000012 */
[----:B------:R-:W-:Y:S02]  /*94ae0*/  IADD3 R16, R28, 0x13b, RZ ;  /* 0x0000013b1c107810 */ /* 0x000fe40007ffe0ff */
[C---:B------:R-:W-:Y:S01]  /*94af0*/  IADD3 R19, R12.reuse, c[0x0][0x198], RZ ;  /* 0x000066000c137a10 */ /* 0x040fe20007ffe0ff */
[----:B0-----:R-:W-:Y:S01]  /*94b00*/  IMAD.WIDE R8, R12, 0x2, R6 ;  /* 0x000000020c087825 */ /* 0x001fe200078e0206 */
[----:B------:R-:W-:-:S03]  /*94b10*/  ISETP.GE.AND P1, PT, R16, c[0x0][0x17c], PT ;  /* 0x00005f0010007a0c */ /* 0x000fc60003f26270 */
[----:B------:R-:W-:Y:S01]  /*94b20*/  IMAD.WIDE R12, R12, 0x2, R4 ;  /* 0x000000020c0c7825 */ /* 0x000fe200078e0204 */
[----:B------:R0:W-:Y:S01]  /*94b30*/  @P4 STG.E.U16 [R8.64], R3 ;  /* 0x0000000308004986 */ /* 0x0001e2000c101506 */
[----:B------:R-:W-:Y:S02]  /*94b40*/  IADD3 R0, R28, 0x13c, RZ ;  /* 0x0000013c1c007810 */ /* 0x000fe40007ffe0ff */
[C---:B------:R-:W-:Y:S01]  /*94b50*/  IMAD.WIDE R16, R19.reuse, 0x2, R6 ;  /* 0x0000000213107825 */ /* 0x040fe200078e0206 */
[----:B------:R1:W-:Y:S01]  /*94b60*/  @P0 STG.E.U16 [R12.64], R18 ;  /* 0x000000120c000986 */ /* 0x0003e2000c101506 */
[----:B------:R-:W-:Y:S02]  /*94b70*/  ISETP.GE.AND P4, PT, R0, c[0x0][0x17c], PT ;  /* 0x00005f0000007a0c */ /* 0x000fe40003f86270 */
[----:B------:R-:W-:Y:S01]  /*94b80*/  IADD3 R0, R28, 0x13d, RZ ;  /* 0x0000013d1c007810 */ /* 0x000fe20007ffe0ff */
[----:B0-----:R-:W-:-:S03]  /*94b90*/  IMAD.WIDE R8, R19, 0x2, R4 ;  /* 0x0000000213087825 */ /* 0x001fc600078e0204 */
[----:B------:R-:W-:Y:S02]  /*94ba0*/  ISETP.GE.AND P0, PT, R0, c[0x0][0x17c], PT ;  /* 0x00005f0000007a0c */ /* 0x000fe40003f06270 */
[----:B------:R-:W-:-:S05]  /*94bb0*/  IADD3 R0, R19, c[0x0][0x198], RZ ;  /* 0x0000660013007a10 */ /* 0x000fca0007ffe0ff */
[----:B-1----:R-:W-:Y:S01]  /*94bc0*/  IMAD.WIDE R12, R0, 0x2, R6 ;  /* 0x00000002000c7825 */ /* 0x002fe200078e0206 */
[----:B----4-:R0:W-:Y:S01]  /*94bd0*/  @P5 STG.E.U16 [R16.64], R22 ;  /* 0x0000001610005986 */ /* 0x0101e2000c101506 */
[----:B------:R-:W-:-:S03]  /*94be0*/  ISETP.LT.AND P5, PT, R27, c[0x0][0x178], !P2 ;  /* 0x00005e001b007a0c */ /* 0x000fc600057a1270 */
[----:B--2---:R1:W-:Y:S01]  /*94bf0*/  @P6 STG.E.U16 [R8.64], R24 ;  /* 0x0000001808006986 */ /* 0x0043e2000c101506 */
[----:B------:R-:W-:Y:S02]  /*94c00*/  ISETP.LT.AND P2, PT, R26, c[0x0][0x178], !P2 ;  /* 0x00005e001a007a0c */ /* 0x000fe40005741270 */
[----:B0-----:R-:W-:Y:S02]  /*94c10*/  PRMT R16, R24, 0x7632, R16 ;  /* 0x0000763218107816 */ /* 0x001fe40000000010 */
[----:B-1----:R-:W2:Y:S01]  /*94c20*/  LDL.LU R24, [R1+0x5a4] ;  /* 0x0005a40001187983 */ /* 0x002ea20000300800 */
[----:B------:R-:W-:-:S03]  /*94c30*/  ISETP.LT.AND P6, PT, R27, c[0x0][0x178], !P3 ;  /* 0x00005e001b007a0c */ /* 0x000fc60005fc1270 */
[----:B------:R-:W4:Y:S01]  /*94c40*/  LDL.LU R21, [R1+0x524] ;  /* 0x0005240001157983 */ /* 0x000f220000300800 */
[----:B------:R-:W-:Y:S01]  /*94c50*/  PRMT R3, R22, 0x7632, R3 ;  /* 0x0000763216037816 */ /* 0x000fe20000000003 */
[----:B------:R-:W-:Y:S01]  /*94c60*/  IMAD.WIDE R8, R0, 0x2, R4 ;  /* 0x0000000200087825 */ /* 0x000fe200078e0204 */
[----:B------:R-:W-:Y:S01]  /*94c70*/  ISETP.LT.AND P3, PT, R26, c[0x0][0x178], !P3 ;  /* 0x00005e001a007a0c */ /* 0x000fe20005f61270 */
[----:B------:R-:W4:Y:S01]  /*94c80*/  LDL.LU R22, [R1+0x5d4] ;  /* 0x0005d40001167983 */ /* 0x000f220000300800 */
[----:B------:R-:W-:-:S03]  /*94c90*/  IADD3 R0, R0, c[0x0][0x198], RZ ;  /* 0x0000660000007a10 */ /* 0x000fc60007ffe0ff */
[----:B------:R0:W-:Y:S04]  /*94ca0*/  @P5 STG.E.U16 [R12.64], R3 ;  /* 0x000000030c005986 */ /* 0x0001e8000c101506 */
[----:B------:R1:W-:Y:S01]  /*94cb0*/  @P2 STG.E.U16 [R8.64], R16 ;  /* 0x0000001008002986 */ /* 0x0003e2000c101506 */
[----:B0-----:R-:W-:-:S04]  /*94cc0*/  IMAD.WIDE R12, R0, 0x2, R4 ;  /* 0x00000002000c7825 */ /* 0x001fc800078e0204 */
[----:B-1----:R-:W-:Y:S01]  /*94cd0*/  IMAD.WIDE R8, R0, 0x2, R6 ;  /* 0x0000000200087825 */ /* 0x002fe200078e0206 */
[----:B---3--:R-:W-:-:S04]  /*94ce0*/  PRMT R16, R25, 0x7632, R16 ;  /* 0x0000763219107816 */ /* 0x008fc80000000010 */
[----:B------:R-:W-:Y:S04]  /*94cf0*/  @P6 STG.E.U16 [R8.64], R23 ;  /* 0x0000001708006986 */ /* 0x000fe8000c101506 */
[----:B------:R0:W-:Y:S04]  /*94d00*/  @P3 STG.E.U16 [R12.64], R25 ;  /* 0x000000190c003986 */ /* 0x0001e8000c101506 */
[----:B0-----:R-:W3:Y:S01]  /*94d10*/  LDL.LU R25, [R1+0x534] ;  /* 0x0005340001197983 */ /* 0x001ee20000300800 */
[----:B------:R-:W-:Y:S02]  /*94d20*/  ISETP.LT.AND P2, PT, R27, c[0x0][0x178], !P1 ;  /* 0x00005e001b007a0c */ /* 0x000fe40004f41270 */
[----:B------:R-:W-:-:S02]  /*94d30*/  IADD3 R3, R28, 0x13f, RZ ;  /* 0x0000013f1c037810 */ /* 0x000fc40007ffe0ff */
[----:B------:R-:W-:Y:S02]  /*94d40*/  IADD3 R0, R0, c[0x0][0x198], RZ ;  /* 0x0000660000007a10 */ /* 0x000fe40007ffe0ff */
[----:B------:R-:W-:Y:S02]  /*94d50*/  ISETP.LT.AND P1, PT, R26, c[0x0][0x178], !P1 ;  /* 0x00005e001a007a0c */ /* 0x000fe40004f21270 */
[----:B------:R-:W-:Y:S01]  /*94d60*/  ISETP.LT.AND P3, PT, R27, c[0x0][0x178], !P4 ;  /* 0x00005e001b007a0c */ /* 0x000fe20006761270 */
[C---:B------:R-:W-:Y:S01]  /*94d70*/  IMAD.WIDE R8, R0.reuse, 0x2, R6 ;  /* 0x0000000200087825 */ /* 0x040fe200078e0206 */
[----:B------:R-:W-:Y:S02]  /*94d80*/  ISETP.GE.AND P6, PT, R3, c[0x0][0x17c], PT ;  /* 0x00005f0003007a0c */ /* 0x000fe40003fc6270 */
[----:B------:R-:W-:Y:S01]  /*94d90*/  PRMT R3, R23, 0x7632, R3 ;  /* 0x0000763217037816 */ /* 0x000fe20000000003 */
[C---:B------:R-:W-:Y:S01]  /*94da0*/  IMAD.WIDE R12, R0.reuse, 0x2, R4 ;  /* 0x00000002000c7825 */ /* 0x040fe200078e0204 */
[----:B------:R-:W-:Y:S01]  /*94db0*/  IADD3 R0, R0, c[0x0][0x198], RZ ;  /* 0x0000660000007a10 */ /* 0x000fe20007ffe0ff */
[----:B------:R-:W3:Y:S01]  /*94dc0*/  LDL.LU R23, [R1+0x418] ;  /* 0x0004180001177983 */ /* 0x000ee20000300800 */
[----:B------:R-:W-:-:S03]  /*94dd0*/  ISETP.LT.AND P4, PT, R26, c[0x0][0x178], !P4 ;  /* 0x00005e001a007a0c */ /* 0x000fc60006781270 */
[----:B------:R0:W-:Y:S01]  /*94de0*/  @P2 STG.E.U16 [R8.64], R3 ;  /* 0x0000000308002986 */ /* 0x0001e2000c101506 */
[----:B------:R-:W-:Y:S02]  /*94df0*/  ISETP.LT.AND P2, PT, R27, c[0x0][0x178], !P0 ;  /* 0x00005e001b007a0c */ /* 0x000fe40004741270 */
[----:B------:R-:W-:Y:S01]  /*94e00*/  IADD3 R17, R28, 0x13e, RZ ;  /* 0x0000013e1c117810 */ /* 0x000fe20007ffe0ff */
[----:B------:R1:W-:Y:S01]  /*94e10*/  @P1 STG.E.U16 [R12.64], R16 ;  /* 0x000000100c001986 */ /* 0x0003e2000c101506 */
[C-C-:B0-----:R-:W-:Y:S01]  /*94e20*/  IMAD.WIDE R8, R0.reuse, 0x2, R6.reuse ;  /* 0x0000000200087825 */ /* 0x141fe200078e0206 */
[----:B-1----:R-:W-:Y:S02]  /*94e30*/  IADD3 R16, R0, c[0x0][0x198], RZ ;  /* 0x0000660000107a10 */ /* 0x002fe40007ffe0ff */
[----:B------:R-:W-:Y:S02]  /*94e40*/  ISETP.GE.AND P5, PT, R17, c[0x0][0x17c], PT ;  /* 0x00005f0011007a0c */ /* 0x000fe40003fa6270 */
[----:B------:R-:W-:Y:S01]  /*94e50*/  IADD3 R3, R28, 0x140, RZ ;  /* 0x000001401c037810 */ /* 0x000fe20007ffe0ff */
[----:B------:R-:W-:Y:S01]  /*94e60*/  IMAD.WIDE R12, R16, 0x2, R6 ;  /* 0x00000002100c7825 */ /* 0x000fe200078e0206 */
[----:B------:R-:W-:-:S02]  /*94e70*/  ISETP.LT.AND P0, PT, R26, c[0x0][0x178], !P0 ;  /* 0x00005e001a007a0c */ /* 0x000fc40004701270 */
[----:B------:R-:W-:Y:S02]  /*94e80*/  ISETP.GE.AND P1, PT, R3, c[0x0][0x17c], PT ;  /* 0x00005f0003007a0c */ /* 0x000fe40003f26270 */
[----:B------:R-:W-:Y:S01]  /*94e90*/  IADD3 R3, R28, 0x141, RZ ;  /* 0x000001411c037810 */ /* 0x000fe20007ffe0ff */
[----:B--2---:R0:W-:Y:S02]  /*94ea0*/  @P3 STG.E.U16 [R8.64], R24 ;  /* 0x0000001808003986 */ /* 0x0041e4000c101506 */
[----:B0-----:R-:W-:Y:S01]  /*94eb0*/  IMAD.WIDE R8, R0, 0x2, R4 ;  /* 0x0000000200087825 */ /* 0x001fe200078e0204 */
[----:B------:R-:W-:Y:S02]  /*94ec0*/  PRMT R0, R24, 0x7632, R0 ;  /* 0x0000763218007816 */ /* 0x000fe40000000000 */
[----:B------:R-:W2:Y:S04]  /*94ed0*/  LDL.LU R24, [R1+0x3c8] ;  /* 0x0003c80001187983 */ /* 0x000ea80000300800 */
[----:B----4-:R0:W-:Y:S01]  /*94ee0*/  @P4 STG.E.U16 [R8.64], R21 ;  /* 0x0000001508004986 */ /* 0x0101e2000c101506 */
[----:B------:R-:W-:-:S02]  /*94ef0*/  ISETP.LT.AND P4, PT, R27, c[0x0][0x178], !P5 ;  /* 0x00005e001b007a0c */ /* 0x000fc40006f81270 */
        /* <DEDUP_REMOVED lines=9> */
[----:B------:R0:W-:Y:S04]  /*94f90*/  @P4 STG.E.U16 [R12.64], R22 ;  /* 0x000000160c004986 */ /* 0x0001e8000c101506 */
[----:B---3--:R1:W-:Y:S01]  /*94fa0*/  @P5 STG.E.U16 [R16.64], R25 ;  /* 0x0000001910005986 */ /* 0x0083e2000c101506 */
[----:B------:R-:W-:Y:S02]  /*94fb0*/  PRMT R20, R25, 0x7632, R20 ;  /* 0x0000763219147816 */ /* 0x000fe40000000014 */
[----:B0-----:R-:W-:Y:S02]  /*94fc0*/  IADD3 R12, R0, c[0x0][0x198], RZ ;  /* 0x00006600000c7a10 */ /* 0x001fe40007ffe0ff */
[----:B------:R-:W-:-:S02]  /*94fd0*/  PRMT R0, R22, 0x7632, R0 ;  /* 0x0000763216007816 */ /* 0x000fc40000000000 */
[----:B------:R-:W3:Y:S04]  /*94fe0*/  LDL.LU R22, [R1+0x4a8] ;  /* 0x0004a80001167983 */ /* 0x000ee80000300800 */
[----:B-1----:R-:W4:Y:S01]  /*94ff0*/  LDL.LU R25, [R1+0x3e8] ;  /* 0x0003e80001197983 */ /* 0x002f220000300800 */
[C---:B------:R-:W-:Y:S02]  /*95000*/  ISETP.LT.AND P4, PT, R27.reuse, c[0x0][0x178], !P6 ;  /* 0x00005e001b007a0c */ /* 0x040fe40007781270 */
[C---:B------:R-:W-:Y:S02]  /*95010*/  ISETP.LT.AND P6, PT, R26.reuse, c[0x0][0x178], !P6 ;  /* 0x00005e001a007a0c */ /* 0x040fe400077c1270 */
[----:B------:R-:W-:Y:S02]  /*95020*/  ISETP.LT.AND P5, PT, R27, c[0x0][0x178], !P1 ;  /* 0x00005e001b007a0c */ /* 0x000fe40004fa1270 */
[----:B------:R-:W-:-:S02]  /*95030*/  ISETP.LT.AND P1, PT, R26, c[0x0][0x178], !P1 ;  /* 0x00005e001a007a0c */ /* 0x000fc40004f21270 */
[----:B------:R-:W-:Y:S02]  /*95040*/  IADD3 R3, R12, c[0x0][0x198], RZ ;  /* 0x000066000c037a10 */ /* 0x000fe40007ffe0ff */
[C---:B------:R-:W-:Y:S02]  /*95050*/  IADD3 R18, R28.reuse, 0x142, RZ ;  /* 0x000001421c127810 */ /* 0x040fe40007ffe0ff */
[----:B------:R-:W-:Y:S01]  /*95060*/  IADD3 R19, R28, 0x143, RZ ;  /* 0x000001431c137810 */ /* 0x000fe20007ffe0ff */
[----:B------:R-:W-:Y:S01]  /*95070*/  IMAD.WIDE R8, R12, 0x2, R6 ;  /* 0x000000020c087825 */ /* 0x000fe200078e0206 */
[----:B------:R-:W-:Y:S02]  /*95080*/  ISETP.GE.AND P2, PT, R18, c[0x0][0x17c], PT ;  /* 0x00005f0012007a0c */ /* 0x000fe40003f46270 */
[----:B------:R-:W-:Y:S01]  /*95090*/  ISETP.GE.AND P0, PT, R19, c[0x0][0x17c], PT ;  /* 0x00005f0013007a0c */ /* 0x000fe20003f06270 */
[----:B------:R-:W-:Y:S01]  /*950a0*/  IMAD.WIDE R12, R12, 0x2, R4 ;  /* 0x000000020c0c7825 */ /* 0x000fe200078e0204 */
[----:B------:R-:W-:Y:S03]  /*950b0*/  @P4 STG.E.U16 [R8.64], R0 ;  /* 0x0000000008004986 */ /* 0x000fe6000c101506 */
[C---:B------:R-:W-:Y:S01]  /*950c0*/  IMAD.WIDE R16, R3.reuse, 0x2, R6 ;  /* 0x0000000203107825 */ /* 0x040fe200078e0206 */
[----:B------:R0:W-:Y:S03]  /*950d0*/  @P6 STG.E.U16 [R12.64], R20 ;  /* 0x000000140c006986 */ /* 0x0001e6000c101506 */
[----:B------:R-:W-:Y:S01]  /*950e0*/  IMAD.WIDE R18, R3, 0x2, R4 ;  /* 0x0000000203127825 */ /* 0x000fe200078e0204 */
[----:B------:R1:W-:Y:S01]  /*950f0*/  @P5 STG.E.U16 [R16.64], R23 ;  /* 0x0000001710005986 */ /* 0x0003e2000c101506 */
[----:B------:R-:W-:-:S02]  /*95100*/  ISETP.LT.AND P5, PT, R27, c[0x0][0x178], !P3 ;  /* 0x00005e001b007a0c */ /* 0x000fc40005fa1270 */
[C---:B------:R-:W-:Y:S02]  /*95110*/  ISETP.LT.AND P3, PT, R26.reuse, c[0x0][0x178], !P3 ;  /* 0x00005e001a007a0c */ /* 0x040fe40005f61270 */
[----:B------:R-:W-:Y:S02]  /*95120*/  ISETP.LT.AND P6, PT, R27, c[0x0][0x178], !P2 ;  /* 0x00005e001b007a0c */ /* 0x000fe400057c1270 */
[----:B0-----:R-:W-:Y:S02]  /*95130*/  IADD3 R12, R3, c[0x0][0x198], RZ ;  /* 0x00006600030c7a10 */ /* 0x001fe40007ffe0ff */
[----:B------:R-:W-:Y:S02]  /*95140*/  ISETP.LT.AND P2, PT, R26, c[0x0][0x178], !P2 ;  /* 0x00005e001a007a0c */ /* 0x000fe40005741270 */
[----:B-1----:R-:W-:Y:S01]  /*95150*/  IADD3 R16, R28, 0x145, RZ ;  /* 0x000001451c107810 */ /* 0x002fe20007ffe0ff */
[----:B------:R-:W-:Y:S01]  /*95160*/  IMAD.WIDE R8, R12, 0x2, R6 ;  /* 0x000000020c087825 */ /* 0x000fe200078e0206 */
[----:B--2---:R0:W-:Y:S01]  /*95170*/  @P1 STG.E.U16 [R18.64], R24 ;  /* 0x0000001812001986 */ /* 0x0041e2000c101506 */
[----:B------:R-:W-:-:S02]  /*95180*/  PRMT R0, R24, 0x7632, R0 ;  /* 0x0000763218007816 */ /* 0x000fc40000000000 */
[----:B0-----:R-:W-:Y:S02]  /*95190*/  PRMT R18, R23, 0x7632, R18 ;  /* 0x0000763217127816 */ /* 0x001fe40000000012 */
[----:B------:R-:W2:Y:S04]  /*951a0*/  LDL.LU R23, [R1+0x4c8] ;  /* 0x0004c80001177983 */ /* 0x000ea80000300800 */
[----:B------:R-:W2:Y:S01]  /*951b0*/  LDL.LU R24, [R1+0x3d8] ;  /* 0x0003d80001187983 */ /* 0x000ea20000300800 */
[C---:B------:R-:W-:Y:S01]  /*951c0*/  IADD3 R19, R12.reuse, c[0x0][0x198], RZ ;  /* 0x000066000c137a10 */ /* 0x040fe20007ffe0ff */
[----:B------:R-:W-:Y:S01]  /*951d0*/  IMAD.WIDE R12, R12, 0x2, R4 ;  /* 0x000000020c0c7825 */ /* 0x000fe200078e0204 */
[----:B------:R-:W-:Y:S01]  /*951e0*/  ISETP.GE.AND P1, PT, R16, c[0x0][0x17c], PT ;  /* 0x00005f0010007a0c */ /* 0x000fe20003f26270 */
[----:B------:R0:W-:Y:S02]  /*951f0*/  @P5 STG.E.U16 [R8.64], R18 ;  /* 0x0000001208005986 */ /* 0x0001e4000c101506 */
[----:B------:R-:W-:-:S02]  /*95200*/  IMAD.WIDE R16, R19, 0x2, R6 ;  /* 0x0000000213107825 */ /* 0x000fc400078e0206 */
[----:B------:R-:W-:Y:S02]  /*95210*/  @P3 STG.E.U16 [R12.64], R0 ;  /* 0x000000000c003986 */ /* 0x000fe4000c101506 */
[----:B0-----:R-:W-:Y:S02]  /*95220*/  IMAD.WIDE R8, R19, 0x2, R4 ;  /* 0x0000000213087825 */ /* 0x001fe400078e0204 */
[----:B---3--:R0:W-:Y:S04]  /*95230*/  @P6 STG.E.U16 [R16.64], R22 ;  /* 0x0000001610006986 */ /* 0x0081e8000c101506 */
[----:B----4-:R1:W-:Y:S01]  /*95240*/  @P2 STG.E.U16 [R8.64], R25 ;  /* 0x0000001908002986 */ /* 0x0103e2000c101506 */
[----:B0-----:R-:W-:-:S03]  /*95250*/  PRMT R16, R25, 0x7632, R16 ;  /* 0x0000763219107816 */ /* 0x001fc60000000010 */
[----:B-1----:R-:W3:Y:S01]  /*95260*/  LDL.LU R25, [R1+0x4e8] ;  /* 0x0004e80001197983 */ /* 0x002ee20000300800 */
[C---:B------:R-:W-:Y:S02]  /*95270*/  IADD3 R0, R28.reuse, 0x147, RZ ;  /* 0x000001471c007810 */ /* 0x040fe40007ffe0ff */
[----:B------:R-:W-:Y:S02]  /*95280*/  IADD3 R21, R28, 0x144, RZ ;  /* 0x000001441c157810 */ /* 0x000fe40007ffe0ff */
[----:B------:R-:W-:Y:S02]  /*95290*/  ISETP.LT.AND P6, PT, R27, c[0x0][0x178], !P0 ;  /* 0x00005e001b007a0c */ /* 0x000fe400047c1270 */
[----:B------:R-:W-:Y:S02]  /*952a0*/  ISETP.LT.AND P0, PT, R26, c[0x0][0x178], !P0 ;  /* 0x00005e001a007a0c */ /* 0x000fe40004701270 */
[----:B------:R-:W-:Y:S02]  /*952b0*/  ISETP.GE.AND P3, PT, R0, c[0x0][0x17c], PT ;  /* 0x00005f0000007a0c */ /* 0x000fe40003f66270 */
[----:B------:R-:W-:-:S02]  /*952c0*/  ISETP.GE.AND P4, PT, R21, c[0x0][0x17c], PT ;  /* 0x00005f0015007a0c */ /* 0x000fc40003f86270 */
[----:B------:R-:W-:Y:S01]  /*952d0*/  IADD3 R3, R28, 0x146, RZ ;  /* 0x000001461c037810 */ /* 0x000fe20007ffe0ff */
[----:B------:R-:W4:Y:S01]  /*952e0*/  LDL.LU R21, [R1+0x358] ;  /* 0x0003580001157983 */ /* 0x000f220000300800 */
[----:B------:R-:W-:Y:S02]  /*952f0*/  IADD3 R0, R19, c[0x0][0x198], RZ ;  /* 0x0000660013007a10 */ /* 0x000fe40007ffe0ff */
[----:B------:R-:W-:Y:S02]  /*95300*/  ISETP.GE.AND P5, PT, R3, c[0x0][0x17c], PT ;  /* 0x00005f0003007a0c */ /* 0x000fe40003fa6270 */
[C---:B------:R-:W-:Y:S01]  /*95310*/  ISETP.LT.AND P2, PT, R27.reuse, c[0x0][0x178], !P4 ;  /* 0x00005e001b007a0c */ /* 0x040fe20006741270 */
[----:B------:R-:W-:Y:S01]  /*95320*/  IMAD.WIDE R12, R0, 0x2, R6 ;  /* 0x00000002000c7825 */ /* 0x000fe200078e0206 */
[----:B------:R-:W-:Y:S02]  /*95330*/  PRMT R3, R22, 0x7632, R3 ;  /* 0x0000763216037816 */ /* 0x000fe40000000003 */
[----:B------:R-:W-:Y:S01]  /*95340*/  ISETP.LT.AND P4, PT, R26, c[0x0][0x178], !P4 ;  /* 0x00005e001a007a0c */ /* 0x000fe20006781270 */
[C---:B------:R-:W-:Y:S01]  /*95350*/  IMAD.WIDE R8, R0.reuse, 0x2, R4 ;  /* 0x0000000200087825 */ /* 0x040fe200078e0204 */
[----:B------:R-:W-:Y:S01]  /*95360*/  IADD3 R0, R0, c[0x0][0x198], RZ ;  /* 0x0000660000007a10 */ /* 0x000fe20007ffe0ff */
[----:B------:R0:W-:Y:S04]  /*95370*/  @P6 STG.E.U16 [R12.64], R3 ;  /* 0x000000030c006986 */ /* 0x0001e8000c101506 */
[----:B------:R1:W-:Y:S01]  /*95380*/  @P0 STG.E.U16 [R8.64], R16 ;  /* 0x0000001008000986 */ /* 0x0003e2000c101506 */
[----:B------:R-:W-:-:S02]  /*95390*/  ISETP.LT.AND P0, PT, R27, c[0x0][0x178], !P1 ;  /* 0x00005e001b007a0c */ /* 0x000fc40004f01270 */
[----:B0-----:R-:W-:Y:S01]  /*953a0*/  IADD3 R3, R28, 0x149, RZ ;  /* 0x000001491c037810 */ /* 0x001fe20007ffe0ff */
[----:B------:R-:W-:-:S04]  /*953b0*/  IMAD.WIDE R12, R0, 0x2, R4 ;  /* 0x00000002000c7825 */ /* 0x000fc800078e0204 */
[C---:B-1----:R-:W-:Y:S01]  /*953c0*/  IMAD.WIDE R8, R0.reuse, 0x2, R6 ;  /* 0x0000000200087825 */ /* 0x042fe200078e0206 */
[----:B------:R-:W-:Y:S02]  /*953d0*/  IADD3 R0, R0, c[0x0][0x198], RZ ;  /* 0x0000660000007a10 */ /* 0x000fe40007ffe0ff */
[----:B------:R-:W-:Y:S02]  /*953e0*/  ISETP.LT.AND P1, PT, R26, c[0x0][0x178], !P1 ;  /* 0x00005e001a007a0c */ /* 0x000fe40004f21270 */
[----:B--2---:R0:W-:Y:S01]  /*953f0*/  @P2 STG.E.U16 [R8.64], R23 ;  /* 0x0000001708002986 */ /* 0x0041e2000c101506 */
[----:B------:R-:W-:Y:S02]  /*95400*/  PRMT R16, R23, 0x7632, R16 ;  /* 0x0000763217107816 */ /* 0x000fe40000000010 */
[----:B------:R-:W-:Y:S01]  /*95410*/  ISETP.GE.AND P2, PT, R3, c[0x0][0x17c], PT ;  /* 0x00005f0003007a0c */ /* 0x000fe20003f46270 */
[----:B------:R1:W-:Y:S01]  /*95420*/  @P4 STG.E.U16 [R12.64], R24 ;  /* 0x000000180c004986 */ /* 0x0003e2000c101506 */
[----:B------:R-:W-:-:S02]  /*95430*/  PRMT R3, R24, 0x7632, R3 ;  /* 0x0000763218037816 */ /* 0x000fc40000000003 */
[----:B------:R-:W-:Y:S01]  /*95440*/  ISETP.LT.AND P4, PT, R27, c[0x0][0x178], !P5 ;  /* 0x00005e001b007a0c */ /* 0x000fe20006f81270 */
[----:B0-----:R-:W2:Y:S04]  /*95450*/  LDL.LU R23, [R1+0x508] ;  /* 0x0005080001177983 */ /* 0x001ea80000300800 */
[----:B-1----:R-:W2:Y:S01]  /*95460*/  LDL.LU R24, [R1+0x408] ;  /* 0x0004080001187983 */ /* 0x002ea20000300800 */
[----:B------:R-:W-:-:S03]  /*95470*/  IMAD.WIDE R8, R0, 0x2, R6 ;  /* 0x0000000200087825 */ /* 0x000fc600078e0206 */
[----:B------:R-:W2:Y:S01]  /*95480*/  LDL.LU R22, [R1+0x518] ;  /* 0x0005180001167983 */ /* 0x000ea20000300800 */
[C---:B------:R-:W-:Y:S01]  /*95490*/  IMAD.WIDE R12, R0.reuse, 0x2, R4 ;  /* 0x00000002000c7825 */ /* 0x040fe200078e0204 */
[----:B------:R-:W-:Y:S02]  /*954a0*/  IADD3 R0, R0, c[0x0][0x198], RZ ;  /* 0x0000660000007a10 */ /* 0x000fe40007ffe0ff */
[----:B------:R0:W-:Y:S04]  /*954b0*/  @P0 STG.E.U16 [R8.64], R16 ;  /* 0x0000001008000986 */ /* 0x0001e8000c101506 */
[----:B------:R1:W-:Y:S01]  /*954c0*/  @P1 STG.E.U16 [R12.64], R3 ;  /* 0x000000030c001986 */ /* 0x0003e2000c101506 */
[C---:B0-----:R-:W-:Y:S01]  /*954d0*/  IMAD.WIDE R8, R0.reuse, 0x2, R6 ;  /* 0x0000000200087825 */ /* 0x041fe200078e0206 */
[----:B-1----:R-:W-:-:S04]  /*954e0*/  IADD3 R3, R0, c[0x0][0x198], RZ ;  /* 0x0000660000037a10 */ /* 0x002fc80007ffe0ff */
[----:B---3--:R0:W-:Y:S02]  /*954f0*/  @P4 STG.E.U16 [R8.64], R25 ;  /* 0x0000001908004986 */ /* 0x0081e4000c101506 */
[----:B0-----:R-:W-:Y:S01]  /*95500*/  IMAD.WIDE R8, R0, 0x2, R4 ;  /* 0x0000000200087825 */ /* 0x001fe200078e0204 */
[----:B------:R-:W-:Y:S02]  /*95510*/  PRMT R0, R25, 0x7632, R0 ;  /* 0x0000763219007816 */ /* 0x000fe40000000000 */
[----:B------:R-:W3:Y:S01]  /*95520*/  LDL.LU R25, [R1+0x4b8] ;  /* 0x0004b80001197983 */ /* 0x000ee20000300800 */
[----:B------:R-:W-:Y:S02]  /*95530*/  ISETP.LT.AND P5, PT, R26, c[0x0][0x178], !P5 ;  /* 0x00005e001a007a0c */ /* 0x000fe40006fa1270 */
[----:B------:R-:W-:Y:S02]  /*95540*/  ISETP.LT.AND P1, PT, R27, c[0x0][0x178], !P3 ;  /* 0x00005e001b007a0c */ /* 0x000fe40005f21270 */
[----:B------:R-:W-:-:S02]  /*95550*/  IADD3 R17, R28, 0x148, RZ ;  /* 0x000001481c117810 */ /* 0x000fc40007ffe0ff */
[----:B------:R-:W-:Y:S02]  /*95560*/  IADD3 R12, R28, 0x14b, RZ ;  /* 0x0000014b1c0c7810 */ /* 0x000fe40007ffe0ff */
[----:B------:R-:W-:Y:S02]  /*95570*/  ISETP.GE.AND P6, PT, R17, c[0x0][0x17c], PT ;  /* 0x00005f0011007a0c */ /* 0x000fe40003fc6270 */
[----:B------:R-:W-:Y:S01]  /*95580*/  ISETP.GE.AND P4, PT, R12, c[0x0][0x17c], PT ;  /* 0x00005f000c007a0c */ /* 0x000fe20003f86270 */
[----:B------:R-:W-:Y:S01]  /*95590*/  IMAD.WIDE R12, R3, 0x2, R6 ;  /* 0x00000002030c7825 */ /* 0x000fe200078e0206 */
[C---:B------:R-:W-:Y:S01]  /*955a0*/  ISETP.LT.AND P3, PT, R26.reuse, c[0x0][0x178], !P3 ;  /* 0x00005e001a007a0c */ /* 0x040fe20005f61270 */
[----:B----4-:R0:W-:Y:S01]  /*955b0*/  @P5 STG.E.U16 [R8.64], R21 ;  /* 0x0000001508005986 */ /* 0x0101e2000c101506 */
[----:B------:R-:W-:Y:S02]  /*955c0*/  ISETP.LT.AND P5, PT, R27, c[0x0][0x178], !P6 ;  /* 0x00005e001b007a0c */ /* 0x000fe400077a1270 */
[----:B------:R-:W-:Y:S01]  /*955d0*/  ISETP.LT.AND P6, PT, R26, c[0x0][0x178], !P6 ;  /* 0x00005e001a007a0c */ /* 0x000fe200077c1270 */
[----:B------:R1:W-:Y:S01]  /*955e0*/  @P1 STG.E.U16 [R12.64], R0 ;  /* 0x000000000c001986 */ /* 0x0003e2000c101506 */
[----:B------:R-:W-:-:S02]  /*955f0*/  IADD3 R16, R28, 0x14a, RZ ;  /* 0x0000014a1c107810 */ /* 0x000fc40007ffe0ff */
[----:B------:R-:W-:Y:S02]  /*95600*/  PRMT R19, R21, 0x7632, R19 ;  /* 0x0000763215137816 */ /* 0x000fe40000000013 */
[----:B------:R-:W-:Y:S01]  /*95610*/  ISETP.GE.AND P0, PT, R16, c[0x0][0x17c], PT ;  /* 0x00005f0010007a0c */ /* 0x000fe20003f06270 */
[C---:B0-----:R-:W-:Y:S01]  /*95620*/  IMAD.WIDE R8, R3.reuse, 0x2, R4 ;  /* 0x0000000203087825 */ /* 0x041fe200078e0204 */
[----:B-1----:R-:W-:-:S04]  /*95630*/  IADD3 R0, R3, c[0x0][0x198], RZ ;  /* 0x0000660003007a10 */ /* 0x002fc80007ffe0ff */
[----:B------:R-:W-:Y:S01]  /*95640*/  @P3 STG.E.U16 [R8.64], R19 ;  /* 0x0000001308003986 */ /* 0x000fe2000c101506 */
[----:B------:R-:W-:-:S04]  /*95650*/  IMAD.WIDE R12, R0, 0x2, R6 ;  /* 0x00000002000c7825 */ /* 0x000fc800078e0206 */
[----:B------:R-:W-:Y:S01]  /*95660*/  IMAD.WIDE R16, R0, 0x2, R4 ;  /* 0x0000000200107825 */ /* 0x000fe200078e0204 */
[C---:B------:R-:W-:Y:S02]  /*95670*/  IADD3 R3, R28.reuse, 0x14d, RZ ;  /* 0x0000014d1c037810 */ /* 0x040fe40007ffe0ff */
[----:B------:R-:W-:Y:S02]  /*95680*/  IADD3 R18, R28, 0x14c, RZ ;  /* 0x0000014c1c127810 */ /* 0x000fe40007ffe0ff */
[----:B------:R-:W-:Y:S02]  /*95690*/  ISETP.GE.AND P3, PT, R3, c[0x0][0x17c], PT ;  /* 0x00005f0003007a0c */ /* 0x000fe40003f66270 */
[----:B------:R-:W-:Y:S01]  /*956a0*/  ISETP.GE.AND P1, PT, R18, c[0x0][0x17c], PT ;  /* 0x00005f0012007a0c */ /* 0x000fe20003f26270 */
[----:B--2---:R0:W-:Y:S01]  /*956b0*/  @P5 STG.E.U16 [R12.64], R23 ;  /* 0x000000170c005986 */ /* 0x0041e2000c101506 */
[----:B------:R-:W-:-:S03]  /*956c0*/  ISETP.LT.AND P5, PT, R27, c[0x0][0x178], !P2 ;  /* 0x00005e001b007a0c */ /* 0x000fc600057a1270 */
[----:B------:R1:W-:Y:S01]  /*956d0*/  @P6 STG.E.U16 [R16.64], R24 ;  /* 0x0000001810006986 */ /* 0x0003e2000c101506 */
[----:B------:R-:W-:Y:S02]  /*956e0*/  PRMT R20, R24, 0x7632, R20 ;  /* 0x0000763218147816 */ /* 0x000fe40000000014 */
[----:B------:R-:W-:Y:S02]  /*956f0*/  ISETP.LT.AND P2, PT, R26, c[0x0][0x178], !P2 ;  /* 0x00005e001a007a0c */ /* 0x000fe40005741270 */
[----:B0-----:R-:W-:Y:S02]  /*95700*/  IADD3 R12, R0, c[0x0][0x198], RZ ;  /* 0x00006600000c7a10 */ /* 0x001fe40007ffe0ff */
[----:B------:R-:W-:Y:S02]  /*95710*/  PRMT R0, R23, 0x7632, R0 ;  /* 0x0000763217007816 */ /* 0x000fe40000000000 */
[----:B------:R-:W2:Y:S01]  /*95720*/  LDL.LU R23, [R1+0x548] ;  /* 0x0005480001177983 */ /* 0x000ea20000300800 */
[----:B------:R-:W-:-:S03]  /*95730*/  ISETP.LT.AND P6, PT, R27, c[0x0][0x178], !P0 ;  /* 0x00005e001b007a0c */ /* 0x000fc600047c1270 */
[----:B-1----:R-:W4:Y:S01]  /*95740*/  LDL.LU R24, [R1+0x3b8] ;  /* 0x0003b80001187983 */ /* 0x002f220000300800 */
[----:B------:R-:W-:Y:S02]  /*95750*/  ISETP.LT.AND P0, PT, R26, c[0x0][0x178], !P0 ;  /* 0x00005e001a007a0c */ /* 0x000fe40004701270 */
[C---:B------:R-:W-:Y:S01]  /*95760*/  IADD3 R3, R12.reuse, c[0x0][0x198], RZ ;  /* 0x000066000c037a10 */ /* 0x040fe20007ffe0ff */
[----:B------:R-:W-:-:S04]  /*95770*/  IMAD.WIDE R8, R12, 0x2, R6 ;  /* 0x000000020c087825 */ /* 0x000fc800078e0206 */
[----:B------:R-:W-:Y:S01]  /*95780*/  IMAD.WIDE R12, R12, 0x2, R4 ;  /* 0x000000020c0c7825 */ /* 0x000fe200078e0204 */
[----:B------:R-:W-:Y:S03]  /*95790*/  @P5 STG.E.U16 [R8.64], R0 ;  /* 0x0000000008005986 */ /* 0x000fe6000c101506 */
[C---:B------:R-:W-:Y:S01]  /*957a0*/  IMAD.WIDE R16, R3.reuse, 0x2, R6 ;  /* 0x0000000203107825 */ /* 0x040fe200078e0206 */
[----:B------:R-:W-:Y:S03]  /*957b0*/  @P2 STG.E.U16 [R12.64], R20 ;  /* 0x000000140c002986 */ /* 0x000fe6000c101506 */
[----:B------:R-:W-:Y:S01]  /*957c0*/  IMAD.WIDE R18, R3, 0x2, R4 ;  /* 0x0000000203127825 */ /* 0x000fe200078e0204 */
[----:B------:R-:W-:Y:S04]  /*957d0*/  @P6 STG.E.U16 [R16.64], R22 ;  /* 0x0000001610006986 */ /* 0x000fe8000c101506 */
[----:B---3--:R0:W-:Y:S02]  /*957e0*/  @P0 STG.E.U16 [R18.64], R25 ;  /* 0x0000001912000986 */ /* 0x0081e4000c101506 */
[----:B0-----:R-:W-:-:S02]  /*957f0*/  PRMT R19, R25, 0x7632, R19 ;  /* 0x0000763219137816 */ /* 0x001fc40000000013 */
[----:B------:R-:W3:Y:S01]  /*95800*/  LDL.LU R25, [R1+0x558] ;  /* 0x0005580001197983 */ /* 0x000ee20000300800 */
[----:B------:R-:W-:Y:S02]  /*95810*/  ISETP.LT.AND P0, PT, R27, c[0x0][0x178], !P4 ;  /* 0x00005e001b007a0c */ /* 0x000fe40006701270 */
[----:B------:R-:W-:Y:S02]  /*95820*/  IADD3 R12, R3, c[0x0][0x198], RZ ;  /* 0x00006600030c7a10 */ /* 0x000fe40007ffe0ff */
[C---:B------:R-:W-:Y:S02]  /*95830*/  ISETP.LT.AND P4, PT, R26.reuse, c[0x0][0x178], !P4 ;  /* 0x00005e001a007a0c */ /* 0x040fe40006781270 */
[----:B------:R-:W-:Y:S02]  /*95840*/  ISETP.LT.AND P2, PT, R27, c[0x0][0x178], !P1 ;  /* 0x00005e001b007a0c */ /* 0x000fe40004f41270 */
[----:B------:R-:W-:Y:S01]  /*95850*/  ISETP.LT.AND P1, PT, R26, c[0x0][0x178], !P1 ;  /* 0x00005e001a007a0c */ /* 0x000fe20004f21270 */
[----:B------:R-:W-:Y:S01]  /*95860*/  IMAD.WIDE R8, R12, 0x2, R6 ;  /* 0x000000020c087825 */ /* 0x000fe200078e0206 */
[----:B------:R-:W-:-:S02]  /*95870*/  PRMT R18, R22, 0x7632, R18 ;  /* 0x0000763216127816 */ /* 0x000fc40000000012 */
[----:B------:R-:W-:Y:S02]  /*95880*/  IADD3 R16, R28, 0x14f, RZ ;  /* 0x0000014f1c107810 */ /* 0x000fe40007ffe0ff */
[C---:B------:R-:W-:Y:S01]  /*95890*/  IADD3 R0, R12.reuse, c[0x0][0x198], RZ ;  /* 0x000066000c007a10 */ /* 0x040fe20007ffe0ff */
[----:B------:R-:W-:Y:S01]  /*958a0*/  IMAD.WIDE R12, R12, 0x2, R4 ;  /* 0x000000020c0c7825 */ /* 0x000fe200078e0204 */
[----:B------:R-:W-:Y:S01]  /*958b0*/  ISETP.GE.AND P6, PT, R16, c[0x0][0x17c], PT ;  /* 0x00005f0010007a0c */ /* 0x000fe20003fc6270 */
[----:B------:R0:W-:Y:S02]  /*958c0*/  @P0 STG.E.U16 [R8.64], R18 ;  /* 0x0000001208000986 */ /* 0x0001e4000c101506 */
[----:B------:R-:W-:Y:S01]  /*958d0*/  IMAD.WIDE R16, R0, 0x2, R6 ;  /* 0x0000000200107825 */ /* 0x000fe200078e0206 */
[C---:B------:R-:W-:Y:S01]  /*958e0*/  IADD3 R21, R28.reuse, 0x14e, RZ ;  /* 0x0000014e1c157810 */ /* 0x040fe20007ffe0ff */
[----:B------:R1:W-:Y:S01]  /*958f0*/  @P4 STG.E.U16 [R12.64], R19 ;  /* 0x000000130c004986 */ /* 0x0003e2000c101506 */
[----:B------:R-:W-:-:S02]  /*95900*/  IADD3 R3, R28, 0x150, RZ ;  /* 0x000001501c037810 */ /* 0x000fc40007ffe0ff */
[----:B------:R-:W-:Y:S01]  /*95910*/  ISETP.LT.AND P4, PT, R27, c[0x0][0x178], !P3 ;  /* 0x00005e001b007a0c */ /* 0x000fe20005f81270 */
[----:B0-----:R-:W-:Y:S01]  /*95920*/  IMAD.WIDE R8, R0, 0x2, R4 ;  /* 0x0000000200087825 */ /* 0x001fe200078e0204 */
[----:B------:R-:W-:Y:S02]  /*95930*/  ISETP.GE.AND P5, PT, R21, c[0x0][0x17c], PT ;  /* 0x00005f0015007a0c */ /* 0x000fe40003fa6270 */
[----:B------:R-:W-:Y:S02]  /*95940*/  ISETP.GE.AND P0, PT, R3, c[0x0][0x17c], PT ;  /* 0x00005f0003007a0c */ /* 0x000fe40003f06270 */
[----:B------:R-:W-:Y:S02]  /*95950*/  IADD3 R3, R28, 0x151, RZ ;  /* 0x000001511c037810 */ /* 0x000fe40007ffe0ff */
[----:B------:R-:W-:Y:S02]  /*95960*/  IADD3 R0, R0, c[0x0][0x198], RZ ;  /* 0x0000660000007a10 */ /* 0x000fe40007ffe0ff */
[----:B------:R-:W-:-:S03]  /*95970*/  ISETP.LT.AND P3, PT, R26, c[0x0][0x178], !P3 ;  /* 0x00005e001a007a0c */ /* 0x000fc60005f61270 */
[----:B-1----:R-:W-:Y:S01]  /*95980*/  IMAD.WIDE R12, R0, 0x2, R4 ;  /* 0x00000002000c7825 */ /* 0x002fe200078e0204 */
[----:B--2---:R0:W-:Y:S04]  /*95990*/  @P2 STG.E.U16 [R16.64], R23 ;  /* 0x0000001710002986 */ /* 0x0041e8000c101506 */
[----:B----4-:R1:W-:Y:S01]  /*959a0*/  @P1 STG.E.U16 [R8.64], R24 ;  /* 0x0000001808001986 */ /* 0x0103e2000c101506 */
[----:B------:R-:W-:Y:S02]  /*959b0*/  ISETP.LT.AND P1, PT, R27, c[0x0][0x178], !P5 ;  /* 0x00005e001b007a0c */ /* 0x000fe40006f21270 */
[----:B0-----:R-:W-:Y:S02]  /*959c0*/  PRMT R16, R24, 0x7632, R16 ;  /* 0x0000763218107816 */ /* 0x001fe40000000010 */
[----:B-1----:R-:W2:Y:S01]  /*959d0*/  LDL.LU R24, [R1+0x568] ;  /* 0x0005680001187983 */ /* 0x002ea20000300800 */
[----:B------:R-:W-:Y:S01]  /*959e0*/  ISETP.GE.AND P2, PT, R3, c[0x0][0x17c], PT ;  /* 0x00005f0003007a0c */ /* 0x000fe20003f46270 */
[C---:B------:R-:W-:Y:S01]  /*959f0*/  IMAD.WIDE R8, R0.reuse, 0x2, R6 ;  /* 0x0000000200087825 */ /* 0x040fe200078e0206 */
[----:B------:R-:W-:Y:S01]  /*95a00*/  PRMT R3, R23, 0x7632, R3 ;  /* 0x0000763217037816 */ /* 0x000fe20000000003 */
[----:B------:R-:W4:Y:S01]  /*95a10*/  LDL.LU R21, [R1+0x4f8] ;  /* 0x0004f80001157983 */ /* 0x000f220000300800 */
[----:B------:R-:W-:-:S03]  /*95a20*/  IADD3 R0, R0, c[0x0][0x198], RZ ;  /* 0x0000660000007a10 */ /* 0x000fc60007ffe0ff */
[----:B------:R0:W-:Y:S04]  /*95a30*/  @P4 STG.E.U16 [R8.64], R3 ;  /* 0x0000000308004986 */ /* 0x0001e8000c101506 */
[----:B------:R-:W-:Y:S04]  /*95a40*/  @P3 STG.E.U16 [R12.64], R16 ;  /* 0x000000100c003986 */ /* 0x000fe8000c101506 */
[----:B------:R-:W4:Y:S01]  /*95a50*/  LDL.LU R22, [R1+0x578] ;  /* 0x0005780001167983 */ /* 0x000f220000300800 */
[----:B0-----:R-:W-:Y:S01]  /*95a60*/  IMAD.WIDE R8, R0, 0x2, R6 ;  /* 0x0000000200087825 */ /* 0x001fe200078e0206 */
[----:B------:R-:W-:-:S04]  /*95a70*/  IADD3 R3, R28, 0x153, RZ ;  /* 0x000001531c037810 */ /* 0x000fc80007ffe0ff */
[----:B---3--:R0:W-:Y:S01]  /*95a80*/  @P1 STG.E.U16 [R8.64], R25 ;  /* 0x0000001908001986 */ /* 0x0081e2000c101506 */
[----:B------:R-:W-:Y:S02]  /*95a90*/  ISETP.GE.AND P1, PT, R3, c[0x0][0x17c], PT ;  /* 0x00005f0003007a0c */ /* 0x000fe40003f26270 */
[----:B------:R-:W-:Y:S02]  /*95aa0*/  PRMT R3, R25, 0x7632, R3 ;  /* 0x0000763219037816 */ /* 0x000fe40000000003 */
[----:B0-----:R-:W3:Y:S01]  /*95ab0*/  LDL.LU R25, [R1+0x498] ;  /* 0x0004980001197983 */ /* 0x001ee20000300800 */
[----:B------:R-:W-:Y:S01]  /*95ac0*/  ISETP.LT.AND P5, PT, R26, c[0x0][0x178], !P5 ;  /* 0x00005e001a007a0c */ /* 0x000fe20006fa1270 */
[----:B------:R-:W-:Y:S01]  /*95ad0*/  IMAD.WIDE R12, R0, 0x2, R4 ;  /* 0x00000002000c7825 */ /* 0x000fe200078e0204 */
[----:B------:R-:W-:Y:S01]  /*95ae0*/  ISETP.LT.AND P3, PT, R27, c[0x0][0x178], !P6 ;  /* 0x00005e001b007a0c */ /* 0x000fe20007761270 */
[----:B------:R-:W3:Y:S01]  /*95af0*/  LDL.LU R23, [R1+0x588] ;  /* 0x0005880001177983 */ /* 0x000ee20000300800 */
[----:B------:R-:W-:-:S02]  /*95b00*/  ISETP.LT.AND P6, PT, R26, c[0x0][0x178], !P6 ;  /* 0x00005e001a007a0c */ /* 0x000fc400077c1270 */
[----:B------:R-:W-:-:S07]  /*95b10*/  IADD3 R0, R0, c[0x0][0x198], RZ ;  /* 0x0000660000007a10 */ /* 0x000fce0007ffe0ff */
[----:B------:R0:W-:Y:S01]  /*95b20*/  @P5 STG.E.U16 [R12.64], R14 ;  /* 0x0000000e0c005986 */ /* 0x0001e2000c101506 */
[----:B------:R-:W-:Y:S01]  /*95b30*/  ISETP.LT.AND P5, PT, R27, c[0x0][0x178], !P0 ;  /* 0x00005e001b007a0c */ /* 0x000fe200047a1270 */
[----:B------:R-:W-:Y:S01]  /*95b40*/  IMAD.WIDE R8, R0, 0x2, R6 ;  /* 0x0000000200087825 */ /* 0x000fe200078e0206 */
[----:B------:R-:W-:-:S04]  /*95b50*/  ISETP.LT.AND P0, PT, R26, c[0x0][0x178], !P0 ;  /* 0x00005e001a007a0c */ /* 0x000fc80004701270 */
[----:B------:R1:W-:Y:S01]  /*95b60*/  @P3 STG.E.U16 [R8.64], R3 ;  /* 0x0000000308003986 */ /* 0x0003e2000c101506 */
[----:B0-----:R-:W-:Y:S01]  /*95b70*/  IMAD.WIDE R12, R0, 0x2, R4 ;  /* 0x00000002000c7825 */ /* 0x001fe200078e0204 */
[----:B------:R-:W-:Y:S02]  /*95b80*/  PRMT R14, R14, 0x7632, R14 ;  /* 0x000076320e0e7816 */ /* 0x000fe4000000000e */
[----:B------:R-:W-:-:S03]  /*95b90*/  IADD3 R0, R0, c[0x0][0x198], RZ ;  /* 0x0000660000007a10 */ /* 0x000fc60007ffe0ff */
[----:B------:R0:W-:Y:S01]  /*95ba0*/  @P6 STG.E.U16 [R12.64], R14 ;  /* 0x0000000e0c006986 */ /* 0x0001e2000c101506 */
[----:B------:R-:W-:Y:S01]  /*95bb0*/  ISETP.LT.AND P6, PT, R27, c[0x0][0x178], !P2 ;  /* 0x00005e001b007a0c */ /* 0x000fe200057c1270 */
[--C-:B-1----:R-:W-:Y:S01]  /*95bc0*/  IMAD.WIDE R8, R0, 0x2, R6.reuse ;  /* 0x0000000200087825 */ /* 0x102fe200078e0206 */
[----:B------:R-:W-:Y:S02]  /*95bd0*/  IADD3 R17, R28, 0x152, RZ ;  /* 0x000001521c117810 */ /* 0x000fe40007ffe0ff */
[----:B------:R-:W-:Y:S02]  /*95be0*/  IADD3 R16, R0, c[0x0][0x198], RZ ;  /* 0x0000660000107a10 */ /* 0x000fe40007ffe0ff */
[----:B------:R-:W-:Y:S02]  /*95bf0*/  ISETP.GE.AND P4, PT, R17, c[0x0][0x17c], PT ;  /* 0x00005f0011007a0c */ /* 0x000fe40003f86270 */
[----:B------:R-:W-:Y:S01]  /*95c00*/  IADD3 R3, R28, 0x154, RZ ;  /* 0x000001541c037810 */ /* 0x000fe20007ffe0ff */
[----:B0-----:R-:W-:Y:S01]  /*95c10*/  IMAD.WIDE R12, R16, 0x2, R6 ;  /* 0x00000002100c7825 */ /* 0x001fe200078e0206 */
[----:B------:R-:W-:-:S02]  /*95c20*/  ISETP.LT.AND P2, PT, R26, c[0x0][0x178], !P2 ;  /* 0x00005e001a007a0c */ /* 0x000fc40005741270 */
[----:B------:R-:W-:Y:S02]  /*95c30*/  ISETP.GE.AND P3, PT, R3, c[0x0][0x17c], PT ;  /* 0x00005f0003007a0c */ /* 0x000fe40003f66270 */
[C---:B------:R-:W-:Y:S02]  /*95c40*/  IADD3 R3, R28.reuse, 0x155, RZ ;  /* 0x000001551c037810 */ /* 0x040fe40007ffe0ff */
        /* <DEDUP_REMOVED lines=15> */
[----:B------:R-:W-:Y:S01]  /*95d40*/  IMAD.WIDE R16, R0, 0x2, R4 ;  /* 0x0000000200107825 */ /* 0x000fe200078e0204 */
[----:B------:R-:W-:Y:S01]  /*95d50*/  ISETP.GE.AND P6, PT, R14, c[0x0][0x17c], PT ;  /* 0x00005f000e007a0c */ /* 0x000fe20003fc6270 */
[----:B------:R-:W-:Y:S01]  /*95d60*/  @P0 STG.E.U16 [R12.64], R22 ;  /* 0x000000160c000986 */ /* 0x000fe2000c101506 */
[----:B---3--:R-:W-:-:S03]  /*95d70*/  PRMT R14, R25, 0x7632, R14 ;  /* 0x00007632190e7816 */ /* 0x008fc6000000000e */
[----:B------:R0:W-:Y:S04]  /*95d80*/  @P4 STG.E.U16 [R16.64], R25 ;  /* 0x0000001910004986 */ /* 0x0001e8000c101506 */
[----:B0-----:R-:W3:Y:S01]  /*95d90*/  LDL.LU R25, [R1+0x598] ;  /* 0x0005980001197983 */ /* 0x001ee20000300800 */
[C---:B------:R-:W-:Y:S02]  /*95da0*/  ISETP.LT.AND P0, PT, R27.reuse, c[0x0][0x178], !P1 ;  /* 0x00005e001b007a0c */ /* 0x040fe40004f01270 */
[----:B------:R-:W-:Y:S02]  /*95db0*/  ISETP.LT.AND P1, PT, R26, c[0x0][0x178], !P1 ;  /* 0x00005e001a007a0c */ /* 0x000fe40004f21270 */
[----:B------:R-:W-:Y:S02]  /*95dc0*/  IADD3 R12, R0, c[0x0][0x198], RZ ;  /* 0x00006600000c7a10 */ /* 0x000fe40007ffe0ff */
[----:B------:R-:W-:-:S02]  /*95dd0*/  ISETP.LT.AND P4, PT, R27, c[0x0][0x178], !P3 ;  /* 0x00005e001b007a0c */ /* 0x000fc40005f81270 */
[----:B------:R-:W-:Y:S01]  /*95de0*/  ISETP.LT.AND P3, PT, R26, c[0x0][0x178], !P3 ;  /* 0x00005e001a007a0c */ /* 0x000fe20005f61270 */
[----:B------:R-:W-:Y:S01]  /*95df0*/  IMAD.WIDE R8, R12, 0x2, R6 ;  /* 0x000000020c087825 */ /* 0x000fe200078e0206 */
[----:B------:R-:W-:Y:S02]  /*95e00*/  PRMT R0, R22, 0x7632, R0 ;  /* 0x0000763216007816 */ /* 0x000fe40000000000 */
[C---:B------:R-:W-:Y:S01]  /*95e10*/  IADD3 R3, R12.reuse, c[0x0][0x198], RZ ;  /* 0x000066000c037a10 */ /* 0x040fe20007ffe0ff */
[----:B------:R-:W-:Y:S01]  /*95e20*/  IMAD.WIDE R12, R12, 0x2, R4 ;  /* 0x000000020c0c7825 */ /* 0x000fe200078e0204 */
[----:B------:R-:W-:Y:S01]  /*95e30*/  IADD3 R18, R28, 0x157, RZ ;  /* 0x000001571c127810 */ /* 0x000fe20007ffe0ff */
[----:B------:R-:W-:Y:S02]  /*95e40*/  @P0 STG.E.U16 [R8.64], R0 ;  /* 0x0000000008000986 */ /* 0x000fe4000c101506 */
[----:B------:R-:W-:Y:S01]  /*95e50*/  IMAD.WIDE R16, R3, 0x2, R6 ;  /* 0x0000000203107825 */ /* 0x000fe200078e0206 */
[----:B------:R-:W-:Y:S01]  /*95e60*/  ISETP.GE.AND P2, PT, R18, c[0x0][0x17c], PT ;  /* 0x00005f0012007a0c */ /* 0x000fe20003f46270 */
[----:B------:R0:W-:Y:S01]  /*95e70*/  @P1 STG.E.U16 [R12.64], R14 ;  /* 0x0000000e0c001986 */ /* 0x0001e2000c101506 */
[----:B------:R-:W-:Y:S01]  /*95e80*/  ISETP.LT.AND P1, PT, R27, c[0x0][0x178], !P5 ;  /* 0x00005e001b007a0c */ /* 0x000fe20006f21270 */
[----:B------:R-:W-:Y:S01]  /*95e90*/  IMAD.WIDE R18, R3, 0x2, R4 ;  /* 0x0000000203127825 */ /* 0x000fe200078e0204 */
[----:B------:R-:W-:Y:S01]  /*95ea0*/  ISETP.LT.AND P5, PT, R26, c[0x0][0x178], !P5 ;  /* 0x00005e001a007a0c */ /* 0x000fe20006fa1270 */
[----:B------:R1:W-:Y:S01]  /*95eb0*/  @P4 STG.E.U16 [R16.64], R23 ;  /* 0x0000001710004986 */ /* 0x0003e2000c101506 */
[----:B0-----:R-:W-:-:S02]  /*95ec0*/  PRMT R14, R23, 0x7632, R14 ;  /* 0x00007632170e7816 */ /* 0x001fc4000000000e */
[----:B------:R-:W-:Y:S01]  /*95ed0*/  IADD3 R12, R3, c[0x0][0x198], RZ ;  /* 0x00006600030c7a10 */ /* 0x000fe20007ffe0ff */
[----:B-1----:R-:W4:Y:S01]  /*95ee0*/  LDL.LU R23, [R1+0x5c8] ;  /* 0x0005c80001177983 */ /* 0x002f220000300800 */
[----:B------:R-:W-:Y:S02]  /*95ef0*/  IADD3 R16, R28, 0x159, RZ ;  /* 0x000001591c107810 */ /* 0x000fe40007ffe0ff */
[C---:B------:R-:W-:Y:S01]  /*95f00*/  IADD3 R0, R12.reuse, c[0x0][0x198], RZ ;  /* 0x000066000c007a10 */ /* 0x040fe20007ffe0ff */
[----:B------:R-:W-:Y:S01]  /*95f10*/  IMAD.WIDE R8, R12, 0x2, R6 ;  /* 0x000000020c087825 */ /* 0x000fe200078e0206 */
[----:B------:R-:W-:Y:S02]  /*95f20*/  IADD3 R3, R28, 0x15a, RZ ;  /* 0x0000015a1c037810 */ /* 0x000fe40007ffe0ff */
[----:B------:R-:W-:Y:S01]  /*95f30*/  ISETP.GE.AND P4, PT, R16, c[0x0][0x17c], PT ;  /* 0x00005f0010007a0c */ /* 0x000fe20003f86270 */
[----:B------:R-:W-:-:S04]  /*95f40*/  IMAD.WIDE R12, R12, 0x2, R4 ;  /* 0x000000020c0c7825 */ /* 0x000fc800078e0204 */
[----:B------:R-:W-:Y:S01]  /*95f50*/  IMAD.WIDE R16, R0, 0x2, R6 ;  /* 0x0000000200107825 */ /* 0x000fe200078e0206 */
[----:B--2---:R0:W-:Y:S01]  /*95f60*/  @P3 STG.E.U16 [R18.64], R24 ;  /* 0x0000001812003986 */ /* 0x0041e2000c101506 */
[----:B------:R-:W-:-:S03]  /*95f70*/  ISETP.LT.AND P3, PT, R27, c[0x0][0x178], !P6 ;  /* 0x00005e001b007a0c */ /* 0x000fc60007761270 */
[----:B------:R-:W-:Y:S01]  /*95f80*/  @P1 STG.E.U16 [R8.64], R14 ;  /* 0x0000000e08001986 */ /* 0x000fe2000c101506 */
[----:B0-----:R-:W-:-:S03]  /*95f90*/  PRMT R18, R24, 0x7632, R18 ;  /* 0x0000763218127816 */ /* 0x001fc60000000012 */
[----:B------:R-:W2:Y:S01]  /*95fa0*/  LDL.LU R24, [R1+0x4d8] ;  /* 0x0004d80001187983 */ /* 0x000ea20000300800 */
[----:B------:R-:W-:Y:S02]  /*95fb0*/  ISETP.GE.AND P1, PT, R3, c[0x0][0x17c], PT ;  /* 0x00005f0003007a0c */ /* 0x000fe40003f26270 */
[----:B------:R-:W-:Y:S01]  /*95fc0*/  IADD3 R3, R28, 0x15b, RZ ;  /* 0x0000015b1c037810 */ /* 0x000fe20007ffe0ff */
[----:B------:R-:W-:Y:S04]  /*95fd0*/  @P5 STG.E.U16 [R12.64], R18 ;  /* 0x000000120c005986 */ /* 0x000fe8000c101506 */
[----:B---3--:R0:W-:Y:S01]  /*95fe0*/  @P3 STG.E.U16 [R16.64], R25 ;  /* 0x0000001910003986 */ /* 0x0081e2000c101506 */
[----:B------:R-:W-:Y:S02]  /*95ff0*/  ISETP.GE.AND P3, PT, R3, c[0x0][0x17c], PT ;  /* 0x00005f0003007a0c */ /* 0x000fe40003f66270 */
[----:B------:R-:W-:-:S02]  /*96000*/  PRMT R3, R25, 0x7632, R3 ;  /* 0x0000763219037816 */ /* 0x000fc40000000003 */
[----:B0-----:R-:W3:Y:S01]  /*96010*/  LDL.LU R25, [R1+0x5b8] ;  /* 0x0005b80001197983 */ /* 0x001ee20000300800 */
[----:B------:R-:W-:Y:S02]  /*96020*/  ISETP.LT.AND P6, PT, R26, c[0x0][0x178], !P6 ;  /* 0x00005e001a007a0c */ /* 0x000fe400077c1270 */
[----:B------:R-:W-:Y:S01]  /*96030*/  IADD3 R20, R28, 0x158, RZ ;  /* 0x000001581c147810 */ /* 0x000fe20007ffe0ff */
[----:B------:R-:W-:Y:S01]  /*96040*/  IMAD.WIDE R8, R0, 0x2, R4 ;  /* 0x0000000200087825 */ /* 0x000fe200078e0204 */
[----:B------:R-:W-:Y:S01]  /*96050*/  ISETP.LT.AND P5, PT, R27, c[0x0][0x178], !P2 ;  /* 0x00005e001b007a0c */ /* 0x000fe200057a1270 */
[----:B------:R-:W3:Y:S01]  /*96060*/  LDL.LU R21, [R1+0x3f8] ;  /* 0x0003f80001157983 */ /* 0x000ee20000300800 */
[----:B------:R-:W-:Y:S02]  /*96070*/  ISETP.GE.AND P0, PT, R20, c[0x0][0x17c], PT ;  /* 0x00005f0014007a0c */ /* 0x000fe40003f06270 */
[----:B------:R-:W-:Y:S02]  /*96080*/  ISETP.LT.AND P2, PT, R26, c[0x0][0x178], !P2 ;  /* 0x00005e001a007a0c */ /* 0x000fe40005741270 */
[----:B------:R-:W-:-:S03]  /*96090*/  IADD3 R0, R0, c[0x0][0x198], RZ ;  /* 0x0000660000007a10 */ /* 0x000fc60007ffe0ff */
[----:B------:R0:W-:Y:S01]  /*960a0*/  @P6 STG.E.U16 [R8.64], R10 ;  /* 0x0000000a08006986 */ /* 0x0001e2000c101506 */
[----:B------:R-:W-:Y:S01]  /*960b0*/  ISETP.LT.AND P6, PT, R27, c[0x0][0x178], !P0 ;  /* 0x00005e001b007a0c */ /* 0x000fe200047c1270 */
[----:B------:R-:W-:Y:S01]  /*960c0*/  IMAD.WIDE R12, R0, 0x2, R4 ;  /* 0x00000002000c7825 */ /* 0x000fe200078e0204 */
[----:B------:R-:W-:-:S03]  /*960d0*/  ISETP.LT.AND P0, PT, R26, c[0x0][0x178], !P0 ;  /* 0x00005e001a007a0c */ /* 0x000fc60004701270 */
[C---:B0-----:R-:W-:Y:S01]  /*960e0*/  IMAD.WIDE R8, R0.reuse, 0x2, R6 ;  /* 0x0000000200087825 */ /* 0x041fe200078e0206 */
[----:B------:R-:W-:Y:S02]  /*960f0*/  IADD3 R0, R0, c[0x0][0x198], RZ ;  /* 0x0000660000007a10 */ /* 0x000fe40007ffe0ff */
[----:B------:R-:W-:Y:S02]  /*96100*/  PRMT R10, R10, 0x7632, R10 ;  /* 0x000076320a0a7816 */ /* 0x000fe4000000000a */
[----:B------:R0:W-:Y:S04]  /*96110*/  @P5 STG.E.U16 [R8.64], R3 ;  /* 0x0000000308005986 */ /* 0x0001e8000c101506 */
[----:B------:R1:W-:Y:S01]  /*96120*/  @P2 STG.E.U16 [R12.64], R10 ;  /* 0x0000000a0c002986 */ /* 0x0003e2000c101506 */
[----:B------:R-:W-:Y:S01]  /*96130*/  ISETP.LT.AND P2, PT, R27, c[0x0][0x178], !P4 ;  /* 0x00005e001b007a0c */ /* 0x000fe20006741270 */
[----:B0-----:R-:W-:Y:S01]  /*96140*/  IMAD.WIDE R8, R0, 0x2, R6 ;  /* 0x0000000200087825 */ /* 0x001fe200078e0206 */
[----:B------:R-:W-:-:S03]  /*96150*/  IADD3 R3, R28, 0x15d, RZ ;  /* 0x0000015d1c037810 */ /* 0x000fc60007ffe0ff */
[C---:B-1----:R-:W-:Y:S01]  /*96160*/  IMAD.WIDE R12, R0.reuse, 0x2, R4 ;  /* 0x00000002000c7825 */ /* 0x042fe200078e0204 */
[----:B----4-:R0:W-:Y:S01]  /*96170*/  @P6 STG.E.U16 [R8.64], R23 ;  /* 0x0000001708006986 */ /* 0x0101e2000c101506 */
[----:B------:R-:W-:Y:S02]  /*96180*/  IADD3 R0, R0, c[0x0][0x198], RZ ;  /* 0x0000660000007a10 */ /* 0x000fe40007ffe0ff */
[----:B------:R-:W-:Y:S02]  /*96190*/  ISETP.GE.AND P6, PT, R3, c[0x0][0x17c], PT ;  /* 0x00005f0003007a0c */ /* 0x000fe40003fc6270 */
[----:B------:R-:W-:Y:S02]  /*961a0*/  PRMT R3, R23, 0x7632, R3 ;  /* 0x0000763217037816 */ /* 0x000fe40000000003 */
[----:B------:R-:W-:Y:S01]  /*961b0*/  ISETP.LT.AND P4, PT, R26, c[0x0][0x178], !P4 ;  /* 0x00005e001a007a0c */ /* 0x000fe20006781270 */
[----:B0-----:R-:W4:Y:S01]  /*961c0*/  LDL.LU R23, [R1+0x5a8] ;  /* 0x0005a80001177983 */ /* 0x001f220000300800 */
[----:B------:R-:W-:-:S03]  /*961d0*/  IMAD.WIDE R8, R0, 0x2, R6 ;  /* 0x0000000200087825 */ /* 0x000fc600078e0206 */
[----:B--2---:R0:W-:Y:S01]  /*961e0*/  @P0 STG.E.U16 [R12.64], R24 ;  /* 0x000000180c000986 */ /* 0x0041e2000c101506 */
[----:B------:R-:W-:Y:S02]  /*961f0*/  ISETP.LT.AND P0, PT, R27, c[0x0][0x178], !P1 ;  /* 0x00005e001b007a0c */ /* 0x000fe40004f01270 */
[----:B------:R-:W-:Y:S01]  /*96200*/  PRMT R10, R24, 0x7632, R10 ;  /* 0x00007632180a7816 */ /* 0x000fe2000000000a */
[----:B------:R1:W-:Y:S04]  /*96210*/  @P2 STG.E.U16 [R8.64], R3 ;  /* 0x0000000308002986 */ /* 0x0003e8000c101506 */
[----:B0-----:R-:W2:Y:S01]  /*96220*/  LDL.LU R24, [R1+0x528] ;  /* 0x0005280001187983 */ /* 0x001ea20000300800 */
[C---:B------:R-:W-:Y:S01]  /*96230*/  IMAD.WIDE R12, R0.reuse, 0x2, R4 ;  /* 0x00000002000c7825 */ /* 0x040fe200078e0204 */
[----:B------:R-:W-:-:S02]  /*96240*/  IADD3 R0, R0, c[0x0][0x198], RZ ;  /* 0x0000660000007a10 */ /* 0x000fc40007ffe0ff */
[----:B-1----:R-:W-:Y:S01]  /*96250*/  IADD3 R3, R28, 0x15e, RZ ;  /* 0x0000015e1c037810 */ /* 0x002fe20007ffe0ff */
[----:B------:R-:W2:Y:S02]  /*96260*/  LDL.LU R22, [R1+0x5d8] ;  /* 0x0005d80001167983 */ /* 0x000ea40000300800 */
[C---:B------:R-:W-:Y:S01]  /*96270*/  IMAD.WIDE R8, R0.reuse, 0x2, R6 ;  /* 0x0000000200087825 */ /* 0x040fe200078e0206 */
[----:B------:R-:W-:Y:S01]  /*96280*/  ISETP.GE.AND P2, PT, R3, c[0x0][0x17c], PT ;  /* 0x00005f0003007a0c */ /* 0x000fe20003f46270 */
[----:B------:R-:W-:Y:S01]  /*96290*/  @P4 STG.E.U16 [R12.64], R10 ;  /* 0x0000000a0c004986 */ /* 0x000fe2000c101506 */
[----:B------:R-:W-:-:S03]  /*962a0*/  IADD3 R3, R0, c[0x0][0x198], RZ ;  /* 0x0000660000037a10 */ /* 0x000fc60007ffe0ff */
[----:B---3--:R0:W-:Y:S02]  /*962b0*/  @P0 STG.E.U16 [R8.64], R25 ;  /* 0x0000001908000986 */ /* 0x0081e4000c101506 */
[----:B0-----:R-:W-:Y:S01]  /*962c0*/  IMAD.WIDE R8, R0, 0x2, R4 ;  /* 0x0000000200087825 */ /* 0x001fe200078e0204 */
[----:B------:R-:W-:Y:S02]  /*962d0*/  PRMT R0, R25, 0x7632, R0 ;  /* 0x0000763219007816 */ /* 0x000fe40000000000 */
[----:B------:R-:W3:Y:S01]  /*962e0*/  LDL.LU R25, [R1+0x538] ;  /* 0x0005380001197983 */ /* 0x000ee20000300800 */
[----:B------:R-:W-:Y:S02]  /*962f0*/  ISETP.LT.AND P1, PT, R26, c[0x0][0x178], !P1 ;  /* 0x00005e001a007a0c */ /* 0x000fe40004f21270 */
[----:B------:R-:W-:Y:S02]  /*96300*/  ISETP.LT.AND P4, PT, R27, c[0x0][0x178], !P3 ;  /* 0x00005e001b007a0c */ /* 0x000fe40005f81270 */
[----:B------:R-:W-:Y:S01]  /*96310*/  IADD3 R14, R28, 0x15c, RZ ;  /* 0x0000015c1c0e7810 */ /* 0x000fe20007ffe0ff */
[----:B------:R-:W-:-:S03]  /*96320*/  IMAD.WIDE R12, R3, 0x2, R6 ;  /* 0x00000002030c7825 */ /* 0x000fc600078e0206 */
[----:B------:R-:W-:Y:S02]  /*96330*/  ISETP.GE.AND P5, PT, R14, c[0x0][0x17c], PT ;  /* 0x00005f000e007a0c */ /* 0x000fe40003fa6270 */
[----:B------:R-:W-:-:S03]  /*96340*/  ISETP.LT.AND P3, PT, R26, c[0x0][0x178], !P3 ;  /* 0x00005e001a007a0c */ /* 0x000fc60005f61270 */
[----:B------:R0:W-:Y:S01]  /*96350*/  @P1 STG.E.U16 [R8.64], R21 ;  /* 0x0000001508001986 */ /* 0x0001e2000c101506 */
[----:B------:R-:W-:Y:S02]  /*96360*/  ISETP.LT.AND P1, PT, R27, c[0x0][0x178], !P5 ;  /* 0x00005e001b007a0c */ /* 0x000fe40006f21270 */
[----:B------:R-:W-:Y:S01]  /*96370*/  ISETP.LT.AND P5, PT, R26, c[0x0][0x178], !P5 ;  /* 0x00005e001a007a0c */ /* 0x000fe20006fa1270 */
[----:B------:R1:W-:Y:S01]  /*96380*/  @P4 STG.E.U16 [R12.64], R0 ;  /* 0x000000000c004986 */ /* 0x0003e2000c101506 */
[----:B------:R-:W-:Y:S01]  /*96390*/  PRMT R14, R21, 0x7632, R14 ;  /* 0x00007632150e7816 */ /* 0x000fe2000000000e */
[C---:B0-----:R-:W-:Y:S01]  /*963a0*/  IMAD.WIDE R8, R3.reuse, 0x2, R4 ;  /* 0x0000000203087825 */ /* 0x041fe200078e0204 */
[----:B-1----:R-:W-:-:S04]  /*963b0*/  IADD3 R0, R3, c[0x0][0x198], RZ ;  /* 0x0000660003007a10 */ /* 0x002fc80007ffe0ff */
[----:B------:R-:W-:Y:S01]  /*963c0*/  @P3 STG.E.U16 [R8.64], R14 ;  /* 0x0000000e08003986 */ /* 0x000fe2000c101506 */
[----:B------:R-:W-:Y:S01]  /*963d0*/  IMAD.WIDE R12, R0, 0x2, R6 ;  /* 0x00000002000c7825 */ /* 0x000fe200078e0206 */
[----:B------:R-:W-:-:S03]  /*963e0*/  IADD3 R10, R28, 0x15f, RZ ;  /* 0x0000015f1c0a7810 */ /* 0x000fc60007ffe0ff */
[----:B------:R-:W-:Y:S01]  /*963f0*/  IMAD.WIDE R16, R0, 0x2, R4 ;  /* 0x0000000200107825 */ /* 0x000fe200078e0204 */
[----:B------:R-:W-:Y:S01]  /*96400*/  IADD3 R3, R28, 0x161, RZ ;  /* 0x000001611c037810 */ /* 0x000fe20007ffe0ff */
[----:B----4-:R0:W-:Y:S01]  /*96410*/  @P1 STG.E.U16 [R12.64], R23 ;  /* 0x000000170c001986 */ /* 0x0101e2000c101506 */
[----:B------:R-:W-:Y:S02]  /*96420*/  ISETP.LT.AND P1, PT, R27, c[0x0][0x178], !P6 ;  /* 0x00005e001b007a0c */ /* 0x000fe40007721270 */
[----:B------:R-:W-:Y:S02]  /*96430*/  ISETP.LT.AND P6, PT, R26, c[0x0][0x178], !P6 ;  /* 0x00005e001a007a0c */ /* 0x000fe400077c1270 */
[----:B------:R-:W-:Y:S02]  /*96440*/  ISETP.GE.AND P0, PT, R10, c[0x0][0x17c], PT ;  /* 0x00005f000a007a0c */ /* 0x000fe40003f06270 */
[----:B------:R-:W-:Y:S02]  /*96450*/  IADD3 R10, R28, 0x160, RZ ;  /* 0x000001601c0a7810 */ /* 0x000fe40007ffe0ff */
[----:B------:R-:W-:-:S02]  /*96460*/  ISETP.GE.AND P3, PT, R3, c[0x0][0x17c], PT ;  /* 0x00005f0003007a0c */ /* 0x000fc40003f66270 */
[----:B0-----:R-:W-:-:S04]  /*96470*/  IADD3 R12, R0, c[0x0][0x198], RZ ;  /* 0x00006600000c7a10 */ /* 0x001fc80007ffe0ff */
[C---:B------:R-:W-:Y:S01]  /*96480*/  IADD3 R3, R12.reuse, c[0x0][0x198], RZ ;  /* 0x000066000c037a10 */ /* 0x040fe20007ffe0ff */
[----:B------:R-:W-:Y:S01]  /*96490*/  IMAD.WIDE R8, R12, 0x2, R6 ;  /* 0x000000020c087825 */ /* 0x000fe200078e0206 */
[----:B------:R-:W-:Y:S02]  /*964a0*/  ISETP.GE.AND P4, PT, R10, c[0x0][0x17c], PT ;  /* 0x00005f000a007a0c */ /* 0x000fe40003f86270 */
[----:B------:R-:W-:Y:S01]  /*964b0*/  PRMT R0, R23, 0x7632, R0 ;  /* 0x0000763217007816 */ /* 0x000fe20000000000 */
[----:B------:R-:W-:-:S04]  /*964c0*/  IMAD.WIDE R12, R12, 0x2, R4 ;  /* 0x000000020c0c7825 */ /* 0x000fc800078e0204 */
[----:B------:R-:W-:Y:S01]  /*964d0*/  IMAD.WIDE R18, R3, 0x2, R4 ;  /* 0x0000000203127825 */ /* 0x000fe200078e0204 */
[----:B------:R-:W-:Y:S01]  /*964e0*/  IADD3 R14, R28, 0x162, RZ ;  /* 0x000001621c0e7810 */ /* 0x000fe20007ffe0ff */
[----:B--2---:R0:W-:Y:S01]  /*964f0*/  @P5 STG.E.U16 [R16.64], R24 ;  /* 0x0000001810005986 */ /* 0x0041e2000c101506 */
[----:B------:R-:W-:Y:S02]  /*96500*/  ISETP.LT.AND P5, PT, R27, c[0x0][0x178], !P2 ;  /* 0x00005e001b007a0c */ /* 0x000fe400057a1270 */
[----:B------:R-:W-:Y:S02]  /*96510*/  ISETP.LT.AND P2, PT, R26, c[0x0][0x178], !P2 ;  /* 0x00005e001a007a0c */ /* 0x000fe40005741270 */
[----:B------:R-:W-:Y:S01]  /*96520*/  PRMT R10, R24, 0x7632, R10 ;  /* 0x00007632180a7816 */ /* 0x000fe2000000000a */
[----:B------:R-:W-:Y:S04]  /*96530*/  @P1 STG.E.U16 [R8.64], R0 ;  /* 0x0000000008001986 */ /* 0x000fe8000c101506 */
[----:B------:R-:W2:Y:S01]  /*96540*/  LDL.LU R27, [R1+0x23d8] ;  /* 0x0023d800011b7983 */ /* 0x000ea20000300800 */
[----:B0-----:R-:W-:-:S03]  /*96550*/  IMAD.WIDE R16, R3, 0x2, R6 ;  /* 0x0000000203107825 */ /* 0x001fc600078e0206 */
[----:B------:R-:W-:Y:S04]  /*96560*/  @P6 STG.E.U16 [R12.64], R10 ;  /* 0x0000000a0c006986 */ /* 0x000fe8000c101506 */
[----:B------:R-:W4:Y:S04]  /*96570*/  LDL.LU R23, [R1+0x41c] ;  /* 0x00041c0001177983 */ /* 0x000f280000300800 */
[----:B------:R-:W-:Y:S04]  /*96580*/  @P5 STG.E.U16 [R16.64], R22 ;  /* 0x0000001610005986 */ /* 0x000fe8000c101506 */
[----:B------:R-:W2:Y:S04]  /*96590*/  LDL.LU R24, [R1+0x3cc] ;  /* 0x0003cc0001187983 */ /* 0x000ea80000300800 */
[----:B---3--:R0:W-:Y:S04]  /*965a0*/  @P2 STG.E.U16 [R18.64], R25 ;  /* 0x0000001912002986 */ /* 0x0081e8000c101506 */
[----:B0-----:R-:W3:Y:S01]  /*965b0*/  LDL R18, [R1+0x1720] ;  /* 0x0017200001127983 */ /* 0x001ee20000100800 */
[----:B------:R-:W-:-:S02]  /*965c0*/  ISETP.GE.AND P1, PT, R14, c[0x0][0x17c], PT ;  /* 0x00005f000e007a0c */ /* 0x000fc40003f26270 */
[----:B------:R-:W-:Y:S02]  /*965d0*/  PRMT R14, R22, 0x7632, R14 ;  /* 0x00007632160e7816 */ /* 0x000fe4000000000e */
[----:B------:R-:W-:Y:S01]  /*965e0*/  PRMT R0, R25, 0x7632, R0 ;  /* 0x0000763219007816 */ /* 0x000fe20000000000 */
[----:B------:R-:W2:Y:S04]  /*965f0*/  LDL.LU R22, [R1+0x4ac] ;  /* 0x0004ac0001167983 */ /* 0x000ea80000300800 */
[----:B------:R-:W2:Y:S01]  /*96600*/  LDL.LU R25, [R1+0x3ec] ;  /* 0x0003ec0001197983 */ /* 0x000ea20000300800 */
[----:B------:R-:W-:-:S04]  /*96610*/  IADD3 R8, R3, c[0x0][0x198], RZ ;  /* 0x0000660003087a10 */ /* 0x000fc80007ffe0ff */
[C---:B------:R-:W-:Y:S01]  /*96620*/  IADD3 R3, R8.reuse, c[0x0][0x198], RZ ;  /* 0x0000660008037a10 */ /* 0x040fe20007ffe0ff */
[----:B------:R-:W-:-:S04]  /*96630*/  IMAD.WIDE R12, R8, 0x2, R6 ;  /* 0x00000002080c7825 */ /* 0x000fc800078e0206 */
[----:B------:R-:W-:Y:S01]  /*96640*/  IMAD.WIDE R8, R8, 0x2, R4 ;  /* 0x0000000208087825 */ /* 0x000fe200078e0204 */
[C---:B------:R-:W-:Y:S02]  /*96650*/  IADD3 R10, R28.reuse, 0x164, RZ ;  /* 0x000001641c0a7810 */ /* 0x040fe40007ffe0ff */
[----:B------:R-:W-:-:S04]  /*96660*/  IADD3 R16, R28, 0x163, RZ ;  /* 0x000001631c107810 */ /* 0x000fc80007ffe0ff */
[----:B------:R-:W-:Y:S02]  /*96670*/  ISETP.GE.AND P2, PT, R16, c[0x0][0x17c], PT ;  /* 0x00005f0010007a0c */ /* 0x000fe40003f46270 */
[----:B------:R-:W-:Y:S02]  /*96680*/  IADD3 R16, R28, 0x165, RZ ;  /* 0x000001651c107810 */ /* 0x000fe40007ffe0ff */
[----:B---3--:R-:W-:Y:S02]  /*96690*/  ISETP.LT.AND P5, PT, R18, c[0x0][0x178], !P0 ;  /* 0x00005e0012007a0c */ /* 0x008fe400047a1270 */
[----:B------:R-:W-:Y:S02]  /*966a0*/  ISETP.LT.AND P0, PT, R26, c[0x0][0x178], !P0 ;  /* 0x00005e001a007a0c */ /* 0x000fe40004701270 */
[----:B------:R-:W-:Y:S02]  /*966b0*/  ISETP.LT.AND P6, PT, R18, c[0x0][0x178], !P4 ;  /* 0x00005e0012007a0c */ /* 0x000fe400067c1270 */
[----:B------:R-:W-:-:S07]  /*966c0*/  ISETP.LT.AND P4, PT, R26, c[0x0][0x178], !P4 ;  /* 0x00005e001a007a0c */ /* 0x000fce0006781270 */
[----:B------:R0:W-:Y:S04]  /*966d0*/  @P5 STG.E.U16 [R12.64], R14 ;  /* 0x0000000e0c005986 */ /* 0x0001e8000c101506 */
[----:B------:R1:W-:Y:S01]  /*966e0*/  @P0 STG.E.U16 [R8.64], R0 ;  /* 0x0000000008000986 */ /* 0x0003e2000c101506 */
[----:B------:R-:W-:Y:S02]  /*966f0*/  ISETP.LT.AND P0, PT, R18, c[0x0][0x178], !P3 ;  /* 0x00005e0012007a0c */ /* 0x000fe40005f01270 */
[----:B------:R-:W-:Y:S01]  /*96700*/  ISETP.GE.AND P5, PT, R10, c[0x0][0x17c], PT ;  /* 0x00005f000a007a0c */ /* 0x000fe20003fa6270 */
[----:B0-----:R-:W-:-:S04]  /*96710*/  IMAD.WIDE R12, R3, 0x2, R6 ;  /* 0x00000002030c7825 */ /* 0x001fc800078e0206 */
[----:B-1----:R-:W-:Y:S01]  /*96720*/  IMAD.WIDE R8, R3, 0x2, R4 ;  /* 0x0000000203087825 */ /* 0x002fe200078e0204 */
[----:B----4-:R-:W-:Y:S01]  /*96730*/  PRMT R0, R23, 0x7632, R0 ;  /* 0x0000763217007816 */ /* 0x010fe20000000000 */
[----:B------:R0:W-:Y:S01]  /*96740*/  @P6 STG.E.U16 [R12.64], R23 ;  /* 0x000000170c006986 */ /* 0x0001e2000c101506 */
[----:B--2---:R-:W-:-:S03]  /*96750*/  PRMT R10, R24, 0x7632, R10 ;  /* 0x00007632180a7816 */ /* 0x004fc6000000000a */
[----:B------:R1:W-:Y:S01]  /*96760*/  @P4 STG.E.U16 [R8.64], R24 ;  /* 0x0000001808004986 */ /* 0x0003e2000c101506 */
[----:B------:R-:W-:Y:S02]  /*96770*/  ISETP.LT.AND P3, PT, R26, c[0x0][0x178], !P3 ;  /* 0x00005e001a007a0c */ /* 0x000fe40005f61270 */
[----:B------:R-:W-:Y:S01]  /*96780*/  ISETP.LT.AND P4, PT, R18, c[0x0][0x178], !P1 ;  /* 0x00005e0012007a0c */ /* 0x000fe20004f81270 */
[----:B0-----:R-:W2:Y:S01]  /*96790*/  LDL.LU R23, [R1+0x4cc] ;  /* 0x0004cc0001177983 */ /* 0x001ea20000300800 */
[----:B------:R-:W-:-:S03]  /*967a0*/  IADD3 R12, R3, c[0x0][0x198], RZ ;  /* 0x00006600030c7a10 */ /* 0x000fc60007ffe0ff */
[----:B-1----:R-:W3:Y:S01]  /*967b0*/  LDL.LU R24, [R1+0x3dc] ;  /* 0x0003dc0001187983 */ /* 0x002ee20000300800 */
[----:B------:R-:W-:Y:S01]  /*967c0*/  ISETP.LT.AND P1, PT, R26, c[0x0][0x178], !P1 ;  /* 0x00005e001a007a0c */ /* 0x000fe20004f21270 */
[C---:B------:R-:W-:Y:S01]  /*967d0*/  IMAD.WIDE R8, R12.reuse, 0x2, R6 ;  /* 0x000000020c087825 */ /* 0x040fe200078e0206 */
[----:B------:R-:W-:Y:S02]  /*967e0*/  IADD3 R3, R12, c[0x0][0x198], RZ ;  /* 0x000066000c037a10 */ /* 0x000fe40007ffe0ff */
[----:B------:R-:W-:Y:S01]  /*967f0*/  ISETP.GE.AND P6, PT, R16, c[0x0][0x17c], PT ;  /* 0x00005f0010007a0c */ /* 0x000fe20003fc6270 */
[----:B------:R-:W-:Y:S01]  /*96800*/  IMAD.WIDE R12, R12, 0x2, R4 ;  /* 0x000000020c0c7825 */ /* 0x000fe200078e0204 */
[----:B------:R0:W-:Y:S03]  /*96810*/  @P0 STG.E.U16 [R8.64], R0 ;  /* 0x0000000008000986 */ /* 0x0001e6000c101506 */
[C---:B------:R-:W-:Y:S01]  /*96820*/  IMAD.WIDE R16, R3.reuse, 0x2, R6 ;  /* 0x0000000203107825 */ /* 0x040fe200078e0206 */
[----:B------:R1:W-:Y:S04]  /*96830*/  @P3 STG.E.U16 [R12.64], R10 ;  /* 0x0000000a0c003986 */ /* 0x0003e8000c101506 */
[----:B------:R-:W-:Y:S01]  /*96840*/  @P4 STG.E.U16 [R16.64], R22 ;  /* 0x0000001610004986 */ /* 0x000fe2000c101506 */
[----:B0-----:R-:W-:Y:S01]  /*96850*/  IMAD.WIDE R8, R3, 0x2, R4 ;  /* 0x0000000203087825 */ /* 0x001fe200078e0204 */
[----:B-1----:R-:W-:-:S04]  /*96860*/  PRMT R10, R25, 0x7632, R10 ;  /* 0x00007632190a7816 */ /* 0x002fc8000000000a */
[----:B------:R0:W-:Y:S04]  /*96870*/  @P1 STG.E.U16 [R8.64], R25 ;  /* 0x0000001908001986 */ /* 0x0001e8000c101506 */
[----:B0-----:R-:W4:Y:S01]  /*96880*/  LDL.LU R25, [R1+0x4ec] ;  /* 0x0004ec0001197983 */ /* 0x001f220000300800 */
[----:B------:R-:W-:Y:S02]  /*96890*/  ISETP.LT.AND P3, PT, R18, c[0x0][0x178], !P2 ;  /* 0x00005e0012007a0c */ /* 0x000fe40005761270 */
[----:B------:R-:W-:Y:S02]  /*968a0*/  ISETP.LT.AND P2, PT, R26, c[0x0][0x178], !P2 ;  /* 0x00005e001a007a0c */ /* 0x000fe40005741270 */
[----:B------:R-:W-:Y:S02]  /*968b0*/  IADD3 R16, R3, c[0x0][0x198], RZ ;  /* 0x0000660003107a10 */ /* 0x000fe40007ffe0ff */
[----:B------:R-:W-:-:S02]  /*968c0*/  ISETP.LT.AND P4, PT, R18, c[0x0][0x178], !P5 ;  /* 0x00005e0012007a0c */ /* 0x000fc40006f81270 */
[----:B------:R-:W-:Y:S01]  /*968d0*/  ISETP.LT.AND P5, PT, R26, c[0x0][0x178], !P5 ;  /* 0x00005e001a007a0c */ /* 0x000fe20006fa1270 */
[----:B------:R-:W-:Y:S01]  /*968e0*/  IMAD.WIDE R12, R16, 0x2, R6 ;  /* 0x00000002100c7825 */ /* 0x000fe200078e0206 */
[----:B------:R-:W-:Y:S02]  /*968f0*/  PRMT R0, R22, 0x7632, R0 ;  /* 0x0000763216007816 */ /* 0x000fe40000000000 */
[C---:B------:R-:W-:Y:S01]  /*96900*/  IADD3 R3, R16.reuse, c[0x0][0x198], RZ ;  /* 0x0000660010037a10 */ /* 0x040fe20007ffe0ff */
[----:B------:R-:W-:Y:S02]  /*96910*/  IMAD.WIDE R8, R16, 0x2, R4 ;  /* 0x0000000210087825 */ /* 0x000fe400078e0204 */
[----:B------:R0:W-:Y:S01]  /*96920*/  @P3 STG.E.U16 [R12.64], R0 ;  /* 0x000000000c003986 */ /* 0x0001e2000c101506 */
[----:B------:R-:W-:-:S03]  /*96930*/  IADD3 R14, R28, 0x166, RZ ;  /* 0x000001661c0e7810 */ /* 0x000fc60007ffe0ff */
[----:B------:R1:W-:Y:S01]  /*96940*/  @P2 STG.E.U16 [R8.64], R10 ;  /* 0x0000000a08002986 */ /* 0x0003e2000c101506 */
[----:B------:R-:W-:Y:S01]  /*96950*/  ISETP.LT.AND P2, PT, R18, c[0x0][0x178], !P6 ;  /* 0x00005e0012007a0c */ /* 0x000fe20007741270 */
[----:B0-----:R-:W-:-:S04]  /*96960*/  IMAD.WIDE R12, R3, 0x2, R6 ;  /* 0x00000002030c7825 */ /* 0x001fc800078e0206 */
[----:B-1----:R-:W-:Y:S01]  /*96970*/  IMAD.WIDE R8, R3, 0x2, R4 ;  /* 0x0000000203087825 */ /* 0x002fe200078e0204 */
[----:B------:R-:W-:Y:S02]  /*96980*/  ISETP.GE.AND P0, PT, R14, c[0x0][0x17c], PT ;  /* 0x00005f000e007a0c */ /* 0x000fe40003f06270 */
[----:B------:R-:W-:Y:S02]  /*96990*/  ISETP.LT.AND P6, PT, R26, c[0x0][0x178], !P6 ;  /* 0x00005e001a007a0c */ /* 0x000fe400077c1270 */
[C---:B------:R-:W-:Y:S02]  /*969a0*/  IADD3 R17, R28.reuse, 0x167, RZ ;  /* 0x000001671c117810 */ /* 0x040fe40007ffe0ff */
[----:B------:R-:W-:Y:S02]  /*969b0*/  IADD3 R16, R28, 0x169, RZ ;  /* 0x000001691c107810 */ /* 0x000fe40007ffe0ff */
[----:B------:R-:W-:Y:S02]  /*969c0*/  ISETP.GE.AND P1, PT, R17, c[0x0][0x17c], PT ;  /* 0x00005f0011007a0c */ /* 0x000fe40003f26270 */
[----:B--2---:R-:W-:Y:S01]  /*969d0*/  PRMT R0, R23, 0x7632, R0 ;  /* 0x0000763217007816 */ /* 0x004fe20000000000 */
[----:B------:R0:W-:Y:S01]  /*969e0*/  @P4 STG.E.U16 [R12.64], R23 ;  /* 0x000000170c004986 */ /* 0x0001e2000c101506 */
[----:B---3--:R-:W-:-:S03]  /*969f0*/  PRMT R10, R24, 0x7632, R10 ;  /* 0x00007632180a7816 */ /* 0x008fc6000000000a */
[----:B------:R1:W-:Y:S01]  /*96a00*/  @P5 STG.E.U16 [R8.64], R24 ;  /* 0x0000001808005986 */ /* 0x0003e2000c101506 */
[----:B------:R-:W-:Y:S02]  /*96a10*/  ISETP.LT.AND P4, PT, R18, c[0x0][0x178], !P0 ;  /* 0x00005e0012007a0c */ /* 0x000fe40004781270 */
[----:B------:R-:W-:Y:S01]  /*96a20*/  ISETP.LT.AND P0, PT, R26, c[0x0][0x178], !P0 ;  /* 0x00005e001a007a0c */ /* 0x000fe20004701270 */
[----:B0-----:R-:W2:Y:S01]  /*96a30*/  LDL.LU R23, [R1+0x50c] ;  /* 0x00050c0001177983 */ /* 0x001ea20000300800 */
[----:B------:R-:W-:-:S03]  /*96a40*/  IADD3 R12, R3, c[0x0][0x198], RZ ;  /* 0x00006600030c7a10 */ /* 0x000fc60007ffe0ff */
[----:B-1----:R-:W3:Y:S01]  /*96a50*/  LDL.LU R24, [R1+0x40c] ;  /* 0x00040c0001187983 */ /* 0x002ee20000300800 */
[C---:B------:R-:W-:Y:S01]  /*96a60*/  IADD3 R3, R12.reuse, c[0x0][0x198], RZ ;  /* 0x000066000c037a10 */ /* 0x040fe20007ffe0ff */
[----:B------:R-:W-:Y:S01]  /*96a70*/  IMAD.WIDE R8, R12, 0x2, R6 ;  /* 0x000000020c087825 */ /* 0x000fe200078e0206 */
[----:B------:R-:W-:-:S03]  /*96a80*/  ISETP.GE.AND P5, PT, R16, c[0x0][0x17c], PT ;  /* 0x00005f0010007a0c */ /* 0x000fc60003fa6270 */
[----:B------:R-:W-:Y:S01]  /*96a90*/  IMAD.WIDE R12, R12, 0x2, R4 ;  /* 0x000000020c0c7825 */ /* 0x000fe200078e0204 */
[----:B------:R0:W-:Y:S03]  /*96aa0*/  @P2 STG.E.U16 [R8.64], R0 ;  /* 0x0000000008002986 */ /* 0x0001e6000c101506 */
[C---:B------:R-:W-:Y:S01]  /*96ab0*/  IMAD.WIDE R16, R3.reuse, 0x2, R6 ;  /* 0x0000000203107825 */ /* 0x040fe200078e0206 */
[----:B------:R1:W-:Y:S03]  /*96ac0*/  @P6 STG.E.U16 [R12.64], R10 ;  /* 0x0000000a0c006986 */ /* 0x0003e6000c101506 */
[----:B0-----:R-:W-:Y:S01]  /*96ad0*/  IMAD.WIDE R8, R3, 0x2, R4 ;  /* 0x0000000203087825 */ /* 0x001fe200078e0204 */
[----:B----4-:R-:W-:Y:S01]  /*96ae0*/  @P4 STG.E.U16 [R16.64], R25 ;  /* 0x0000001910004986 */ /* 0x010fe2000c101506 */
[----:B-1----:R-:W-:-:S03]  /*96af0*/  PRMT R10, R27, 0x7632, R10 ;  /* 0x000076321b0a7816 */ /* 0x002fc6000000000a */
[----:B------:R0:W-:Y:S01]  /*96b00*/  @P0 STG.E.U16 [R8.64], R27 ;  /* 0x0000001b08000986 */ /* 0x0001e2000c101506 */
[----:B------:R-:W-:-:S03]  /*96b10*/  PRMT R0, R25, 0x7632, R0 ;  /* 0x0000763219007816 */ /* 0x000fc60000000000 */
[----:B0-----:R-:W4:Y:S04]  /*96b20*/  LDL.LU R27, [R1+0x23d4] ;  /* 0x0023d400011b7983 */ /* 0x001f280000300800 */
[----:B------:R-:W4:Y:S04]  /*96b30*/  LDL.LU R22, [R1+0x51c] ;  /* 0x00051c0001167983 */ /* 0x000f280000300800 */
[----:B------:R-:W4:Y:S01]  /*96b40*/  LDL.LU R25, [R1+0x4bc] ;  /* 0x0004bc0001197983 */ /* 0x000f220000300800 */
[----:B------:R-:W-:Y:S02]  /*96b50*/  IADD3 R14, R28, 0x168, RZ ;  /* 0x000001681c0e7810 */ /* 0x000fe40007ffe0ff */
[----:B------:R-:W-:-:S02]  /*96b60*/  ISETP.LT.AND P4, PT, R18, c[0x0][0x178], !P1 ;  /* 0x00005e0012007a0c */ /* 0x000fc40004f81270 */
[----:B------:R-:W-:Y:S02]  /*96b70*/  ISETP.LT.AND P1, PT, R26, c[0x0][0x178], !P1 ;  /* 0x00005e001a007a0c */ /* 0x000fe40004f21270 */
[----:B------:R-:W-:Y:S02]  /*96b80*/  ISETP.GE.AND P3, PT, R14, c[0x0][0x17c], PT ;  /* 0x00005f000e007a0c */ /* 0x000fe40003f66270 */
[----:B------:R-:W-:Y:S02]  /*96b90*/  IADD3 R16, R3, c[0x0][0x198], RZ ;  /* 0x0000660003107a10 */ /* 0x000fe40007ffe0ff */
[----:B------:R-:W-:Y:S02]  /*96ba0*/  ISETP.LT.AND P6, PT, R18, c[0x0][0x178], !P3 ;  /* 0x00005e0012007a0c */ /* 0x000fe40005fc1270 */
[----:B------:R-:W-:Y:S01]  /*96bb0*/  ISETP.LT.AND P3, PT, R26, c[0x0][0x178], !P3 ;  /* 0x00005e001a007a0c */ /* 0x000fe20005f61270 */
[C---:B------:R-:W-:Y:S01]  /*96bc0*/  IMAD.WIDE R12, R16.reuse, 0x2, R6 ;  /* 0x00000002100c7825 */ /* 0x040fe200078e0206 */
[----:B------:R-:W-:-:S03]  /*96bd0*/  IADD3 R3, R16, c[0x0][0x198], RZ ;  /* 0x0000660010037a10 */ /* 0x000fc60007ffe0ff */
[----:B------:R-:W-:Y:S01]  /*96be0*/  IMAD.WIDE R8, R16, 0x2, R4 ;  /* 0x0000000210087825 */ /* 0x000fe200078e0204 */
[----:B------:R0:W-:Y:S04]  /*96bf0*/  @P4 STG.E.U16 [R12.64], R0 ;  /* 0x000000000c004986 */ /* 0x0001e8000c101506 */
[----:B------:R1:W-:Y:S01]  /*96c00*/  @P1 STG.E.U16 [R8.64], R10 ;  /* 0x0000000a08001986 */ /* 0x0003e2000c101506 */
[----:B------:R-:W-:Y:S01]  /*96c10*/  IADD3 R14, R28, 0x16a, RZ ;  /* 0x0000016a1c0e7810 */ /* 0x000fe20007ffe0ff */
[----:B0-----:R-:W-:-:S04]  /*96c20*/  IMAD.WIDE R12, R3, 0x2, R6 ;  /* 0x00000002030c7825 */ /* 0x001fc800078e0206 */
[----:B-1----:R-:W-:Y:S01]  /*96c30*/  IMAD.WIDE R8, R3, 0x2, R4 ;  /* 0x0000000203087825 */ /* 0x002fe200078e0204 */
[----:B------:R-:W-:Y:S02]  /*96c40*/  ISETP.LT.AND P1, PT, R18, c[0x0][0x178], !P5 ;  /* 0x00005e0012007a0c */ /* 0x000fe40006f21270 */
[----:B------:R-:W-:Y:S02]  /*96c50*/  ISETP.GE.AND P2, PT, R14, c[0x0][0x17c], PT ;  /* 0x00005f000e007a0c */ /* 0x000fe40003f46270 */
[----:B------:R-:W-:Y:S02]  /*96c60*/  ISETP.LT.AND P5, PT, R26, c[0x0][0x178], !P5 ;  /* 0x00005e001a007a0c */ /* 0x000fe40006fa1270 */
[C---:B------:R-:W-:Y:S02]  /*96c70*/  IADD3 R17, R28.reuse, 0x16b, RZ ;  /* 0x0000016b1c117810 */ /* 0x040fe40007ffe0ff */
[----:B------:R-:W-:Y:S02]  /*96c80*/  IADD3 R16, R28, 0x16d, RZ ;  /* 0x0000016d1c107810 */ /* 0x000fe40007ffe0ff */
[----:B------:R-:W-:-:S02]  /*96c90*/  ISETP.GE.AND P0, PT, R17, c[0x0][0x17c], PT ;  /* 0x00005f0011007a0c */ /* 0x000fc40003f06270 */
[----:B--2---:R-:W-:Y:S01]  /*96ca0*/  PRMT R0, R23, 0x7632, R0 ;  /* 0x0000763217007816 */ /* 0x004fe20000000000 */
[----:B------:R0:W-:Y:S01]  /*96cb0*/  @P6 STG.E.U16 [R12.64], R23 ;  /* 0x000000170c006986 */ /* 0x0001e2000c101506 */
[----:B---3--:R-:W-:-:S03]  /*96cc0*/  PRMT R10, R24, 0x7632, R10 ;  /* 0x00007632180a7816 */ /* 0x008fc6000000000a */
[----:B------:R1:W-:Y:S01]  /*96cd0*/  @P3 STG.E.U16 [R8.64], R24 ;  /* 0x0000001808003986 */ /* 0x0003e2000c101506 */
[----:B------:R-:W-:-:S03]  /*96ce0*/  ISETP.LT.AND P3, PT, R18, c[0x0][0x178], !P2 ;  /* 0x00005e0012007a0c */ /* 0x000fc60005761270 */
        /* <DEDUP_REMOVED lines=10> */
[----:B------:R1:W-:Y:S03]  /*96d90*/  @P5 STG.E.U16 [R12.64], R10 ;  /* 0x0000000a0c005986 */ /* 0x0003e6000c101506 */
[----:B0-----:R-:W-:Y:S01]  /*96da0*/  IMAD.WIDE R8, R3, 0x2, R4 ;  /* 0x0000000203087825 */ /* 0x001fe200078e0204 */
[----:B----4-:R-:W-:Y:S01]  /*96db0*/  @P3 STG.E.U16 [R16.64], R22 ;  /* 0x0000001610003986 */ /* 0x010fe2000c101506 */
[----:B-1----:R-:W-:-:S03]  /*96dc0*/  PRMT R10, R25, 0x7632, R10 ;  /* 0x00007632190a7816 */ /* 0x002fc6000000000a */
[----:B------:R0:W-:Y:S04]  /*96dd0*/  @P2 STG.E.U16 [R8.64], R25 ;  /* 0x0000001908002986 */ /* 0x0001e8000c101506 */
[----:B0-----:R-:W4:Y:S01]  /*96de0*/  LDL.LU R25, [R1+0x55c] ;  /* 0x00055c0001197983 */ /* 0x001f220000300800 */
[----:B------:R-:W-:Y:S02]  /*96df0*/  IADD3 R14, R28, 0x16c, RZ ;  /* 0x0000016c1c0e7810 */ /* 0x000fe40007ffe0ff */
[----:B------:R-:W-:Y:S02]  /*96e00*/  ISETP.LT.AND P3, PT, R18, c[0x0][0x178], !P0 ;  /* 0x00005e0012007a0c */ /* 0x000fe40004761270 */
[----:B------:R-:W-:Y:S02]  /*96e10*/  ISETP.LT.AND P0, PT, R26, c[0x0][0x178], !P0 ;  /* 0x00005e001a007a0c */ /* 0x000fe40004701270 */
[----:B------:R-:W-:-:S02]  /*96e20*/  ISETP.GE.AND P4, PT, R14, c[0x0][0x17c], PT ;  /* 0x00005f000e007a0c */ /* 0x000fc40003f86270 */
[----:B------:R-:W-:Y:S02]  /*96e30*/  IADD3 R16, R3, c[0x0][0x198], RZ ;  /* 0x0000660003107a10 */ /* 0x000fe40007ffe0ff */
[----:B------:R-:W-:Y:S02]  /*96e40*/  ISETP.LT.AND P5, PT, R18, c[0x0][0x178], !P4 ;  /* 0x00005e0012007a0c */ /* 0x000fe400067a1270 */
[----:B------:R-:W-:Y:S01]  /*96e50*/  ISETP.LT.AND P4, PT, R26, c[0x0][0x178], !P4 ;  /* 0x00005e001a007a0c */ /* 0x000fe20006781270 */
[----:B------:R-:W-:Y:S01]  /*96e60*/  IMAD.WIDE R12, R16, 0x2, R6 ;  /* 0x00000002100c7825 */ /* 0x000fe200078e0206 */
[----:B------:R-:W-:Y:S02]  /*96e70*/  PRMT R0, R22, 0x7632, R0 ;  /* 0x0000763216007816 */ /* 0x000fe40000000000 */
[C---:B------:R-:W-:Y:S01]  /*96e80*/  IADD3 R3, R16.reuse, c[0x0][0x198], RZ ;  /* 0x0000660010037a10 */ /* 0x040fe20007ffe0ff */
[----:B------:R-:W-:Y:S01]  /*96e90*/  IMAD.WIDE R8, R16, 0x2, R4 ;  /* 0x0000000210087825 */ /* 0x000fe200078e0204 */
[----:B------:R-:W-:Y:S01]  /*96ea0*/  IADD3 R14, R28, 0x16e, RZ ;  /* 0x0000016e1c0e7810 */ /* 0x000fe20007ffe0ff */
[----:B------:R0:W-:Y:S04]  /*96eb0*/  @P3 STG.E.U16 [R12.64], R0 ;  /* 0x000000000c003986 */ /* 0x0001e8000c101506 */
[----:B------:R1:W-:Y:S04]  /*96ec0*/  @P0 STG.E.U16 [R8.64], R10 ;  /* 0x0000000a08000986 */ /* 0x0003e8000c101506 */
[----:B------:R-:W4:Y:S01]  /*96ed0*/  LDL.LU R22, [R1+0x56c] ;  /* 0x00056c0001167983 */ /* 0x000f220000300800 */
[----:B0-----:R-:W-:-:S04]  /*96ee0*/  IMAD.WIDE R12, R3, 0x2, R6 ;  /* 0x00000002030c7825 */ /* 0x001fc800078e0206 */
[----:B-1----:R-:W-:Y:S01]  /*96ef0*/  IMAD.WIDE R8, R3, 0x2, R4 ;  /* 0x0000000203087825 */ /* 0x002fe200078e0204 */
[----:B------:R-:W-:Y:S02]  /*96f00*/  ISETP.GE.AND P1, PT, R14, c[0x0][0x17c], PT ;  /* 0x00005f000e007a0c */ /* 0x000fe40003f26270 */
[----:B------:R-:W-:Y:S02]  /*96f10*/  ISETP.LT.AND P0, PT, R18, c[0x0][0x178], !P6 ;  /* 0x00005e0012007a0c */ /* 0x000fe40007701270 */
[----:B------:R-:W-:Y:S02]  /*96f20*/  ISETP.LT.AND P6, PT, R26, c[0x0][0x178], !P6 ;  /* 0x00005e001a007a0c */ /* 0x000fe400077c1270 */
[C---:B------:R-:W-:Y:S02]  /*96f30*/  IADD3 R17, R28.reuse, 0x16f, RZ ;  /* 0x0000016f1c117810 */ /* 0x040fe40007ffe0ff */
[----:B------:R-:W-:Y:S02]  /*96f40*/  IADD3 R16, R28, 0x171, RZ ;  /* 0x000001711c107810 */ /* 0x000fe40007ffe0ff */
[----:B------:R-:W-:Y:S01]  /*96f50*/  ISETP.GE.AND P2, PT, R17, c[0x0][0x17c], PT ;  /* 0x00005f0011007a0c */ /* 0x000fe20003f46270 */
[----:B--2---:R0:W-:Y:S01]  /*96f60*/  @P5 STG.E.U16 [R12.64], R23 ;  /* 0x000000170c005986 */ /* 0x0041e2000c101506 */
[----:B---3--:R-:W-:-:S03]  /*96f70*/  PRMT R10, R24, 0x7632, R10 ;  /* 0x00007632180a7816 */ /* 0x008fc6000000000a */
[----:B------:R1:W-:Y:S01]  /*96f80*/  @P4 STG.E.U16 [R8.64], R24 ;  /* 0x0000001808004986 */ /* 0x0003e2000c101506 */
[----:B------:R-:W-:Y:S02]  /*96f90*/  ISETP.LT.AND P4, PT, R18, c[0x0][0x178], !P1 ;  /* 0x00005e0012007a0c */ /* 0x000fe40004f81270 */
[----:B0-----:R-:W-:Y:S01]  /*96fa0*/  IADD3 R12, R3, c[0x0][0x198], RZ ;  /* 0x00006600030c7a10 */ /* 0x001fe20007ffe0ff */
[----:B-1----:R-:W2:Y:S03]  /*96fb0*/  LDL.LU R24, [R1+0x4fc] ;  /* 0x0004fc0001187983 */ /* 0x002ea60000300800 */
[C---:B------:R-:W-:Y:S01]  /*96fc0*/  IADD3 R3, R12.reuse, c[0x0][0x198], RZ ;  /* 0x000066000c037a10 */ /* 0x040fe20007ffe0ff */
[----:B------:R-:W-:Y:S01]  /*96fd0*/  IMAD.WIDE R8, R12, 0x2, R6 ;  /* 0x000000020c087825 */ /* 0x000fe200078e0206 */
[----:B------:R-:W-:Y:S02]  /*96fe0*/  PRMT R0, R23, 0x7632, R0 ;  /* 0x0000763217007816 */ /* 0x000fe40000000000 */
[----:B------:R-:W-:Y:S01]  /*96ff0*/  ISETP.GE.AND P5, PT, R16, c[0x0][0x17c], PT ;  /* 0x00005f0010007a0c */ /* 0x000fe20003fa6270 */
[----:B------:R-:W-:Y:S01]  /*97000*/  IMAD.WIDE R12, R12, 0x2, R4 ;  /* 0x000000020c0c7825 */ /* 0x000fe200078e0204 */
[----:B------:R-:W3:Y:S03]  /*97010*/  LDL.LU R23, [R1+0x57c] ;  /* 0x00057c0001177983 */ /* 0x000ee60000300800 */
[----:B------:R-:W-:Y:S01]  /*97020*/  IMAD.WIDE R16, R3, 0x2, R6 ;  /* 0x0000000203107825 */ /* 0x000fe200078e0206 */
[----:B------:R4:W-:Y:S04]  /*97030*/  @P0 STG.E.U16 [R8.64], R0 ;  /* 0x0000000008000986 */ /* 0x0009e8000c101506 */
[----:B------:R-:W-:Y:S01]  /*97040*/  @P6 STG.E.U16 [R12.64], R10 ;  /* 0x0000000a0c006986 */ /* 0x000fe2000c101506 */
[----:B----4-:R-:W-:-:S03]  /*97050*/  PRMT R0, R25, 0x7632, R0 ;  /* 0x0000763219007816 */ /* 0x010fc60000000000 */
[----:B------:R0:W-:Y:S04]  /*97060*/  @P4 STG.E.U16 [R16.64], R25 ;  /* 0x0000001910004986 */ /* 0x0001e8000c101506 */
[----:B0-----:R-:W4:Y:S01]  /*97070*/  LDL.LU R25, [R1+0x49c] ;  /* 0x00049c0001197983 */ /* 0x001f220000300800 */
[----:B------:R-:W-:Y:S02]  /*97080*/  ISETP.LT.AND P1, PT, R26, c[0x0][0x178], !P1 ;  /* 0x00005e001a007a0c */ /* 0x000fe40004f21270 */
[----:B------:R-:W-:Y:S02]  /*97090*/  IADD3 R14, R28, 0x170, RZ ;  /* 0x000001701c0e7810 */ /* 0x000fe40007ffe0ff */
[----:B------:R-:W-:Y:S02]  /*970a0*/  ISETP.LT.AND P4, PT, R18, c[0x0][0x178], !P2 ;  /* 0x00005e0012007a0c */ /* 0x000fe40005781270 */
[----:B------:R-:W-:Y:S01]  /*970b0*/  ISETP.LT.AND P2, PT, R26, c[0x0][0x178], !P2 ;  /* 0x00005e001a007a0c */ /* 0x000fe20005741270 */
[----:B------:R-:W-:Y:S01]  /*970c0*/  IMAD.WIDE R8, R3, 0x2, R4 ;  /* 0x0000000203087825 */ /* 0x000fe200078e0204 */
[----:B------:R-:W-:-:S02]  /*970d0*/  ISETP.GE.AND P3, PT, R14, c[0x0][0x17c], PT ;  /* 0x00005f000e007a0c */ /* 0x000fc40003f66270 */
[----:B------:R-:W-:Y:S02]  /*970e0*/  IADD3 R16, R3, c[0x0][0x198], RZ ;  /* 0x0000660003107a10 */ /* 0x000fe40007ffe0ff */
[----:B------:R-:W-:Y:S01]  /*970f0*/  ISETP.LT.AND P6, PT, R18, c[0x0][0x178], !P3 ;  /* 0x00005e0012007a0c */ /* 0x000fe20005fc1270 */
[----:B------:R0:W-:Y:S01]  /*97100*/  @P1 STG.E.U16 [R8.64], R15 ;  /* 0x0000000f08001986 */ /* 0x0001e2000c101506 */
[----:B------:R-:W-:Y:S01]  /*97110*/  ISETP.LT.AND P3, PT, R26, c[0x0][0x178], !P3 ;  /* 0x00005e001a007a0c */ /* 0x000fe20005f61270 */
[C---:B------:R-:W-:Y:S01]  /*97120*/  IMAD.WIDE R12, R16.reuse, 0x2, R6 ;  /* 0x00000002100c7825 */ /* 0x040fe200078e0206 */
[----:B------:R-:W-:Y:S02]  /*97130*/  PRMT R10, R15, 0x7632, R10 ;  /* 0x000076320f0a7816 */ /* 0x000fe4000000000a */
[C---:B------:R-:W-:Y:S02]  /*97140*/  IADD3 R3, R16.reuse, c[0x0][0x198], RZ ;  /* 0x0000660010037a10 */ /* 0x040fe40007ffe0ff */
[----:B------:R1:W-:Y:S01]  /*97150*/  @P4 STG.E.U16 [R12.64], R0 ;  /* 0x000000000c004986 */ /* 0x0003e2000c101506 */
[----:B0-----:R-:W-:Y:S01]  /*97160*/  IMAD.WIDE R8, R16, 0x2, R4 ;  /* 0x0000000210087825 */ /* 0x001fe200078e0204 */
[----:B------:R-:W-:-:S04]  /*97170*/  IADD3 R14, R28, 0x172, RZ ;  /* 0x000001721c0e7810 */ /* 0x000fc80007ffe0ff */
[----:B------:R0:W-:Y:S01]  /*97180*/  @P2 STG.E.U16 [R8.64], R10 ;  /* 0x0000000a08002986 */ /* 0x0001e2000c101506 */
[----:B-1----:R-:W-:Y:S01]  /*97190*/  IMAD.WIDE R12, R3, 0x2, R6 ;  /* 0x00000002030c7825 */ /* 0x002fe200078e0206 */
[----:B------:R-:W-:-:S04]  /*971a0*/  ISETP.LT.AND P2, PT, R18, c[0x0][0x178], !P5 ;  /* 0x00005e0012007a0c */ /* 0x000fc80006f41270 */
[----:B------:R1:W-:Y:S01]  /*971b0*/  @P6 STG.E.U16 [R12.64], R22 ;  /* 0x000000160c006986 */ /* 0x0003e2000c101506 */
[C---:B0-----:R-:W-:Y:S01]  /*971c0*/  IMAD.WIDE R8, R3.reuse, 0x2, R4 ;  /* 0x0000000203087825 */ /* 0x041fe200078e0204 */
[----:B------:R-:W-:Y:S02]  /*971d0*/  ISETP.GE.AND P0, PT, R14, c[0x0][0x17c], PT ;  /* 0x00005f000e007a0c */ /* 0x000fe40003f06270 */
[----:B------:R-:W-:Y:S02]  /*971e0*/  IADD3 R14, R28, 0x174, RZ ;  /* 0x000001741c0e7810 */ /* 0x000fe40007ffe0ff */
[----:B------:R-:W-:Y:S02]  /*971f0*/  ISETP.LT.AND P5, PT, R26, c[0x0][0x178], !P5 ;  /* 0x00005e001a007a0c */ /* 0x000fe40006fa1270 */
[----:B-1----:R-:W-:Y:S02]  /*97200*/  IADD3 R12, R3, c[0x0][0x198], RZ ;  /* 0x00006600030c7a10 */ /* 0x002fe40007ffe0ff */
[----:B------:R-:W-:-:S02]  /*97210*/  ISETP.GE.AND P4, PT, R14, c[0x0][0x17c], PT ;  /* 0x00005f000e007a0c */ /* 0x000fc40003f86270 */
[----:B------:R-:W-:Y:S02]  /*97220*/  IADD3 R15, R28, 0x173, RZ ;  /* 0x000001731c0f7810 */ /* 0x000fe40007ffe0ff */
[----:B------:R-:W-:Y:S02]  /*97230*/  PRMT R0, R22, 0x7632, R0 ;  /* 0x0000763216007816 */ /* 0x000fe40000000000 */
[----:B------:R-:W-:Y:S02]  /*97240*/  IADD3 R14, R28, 0x175, RZ ;  /* 0x000001751c0e7810 */ /* 0x000fe40007ffe0ff */
[----:B------:R-:W-:Y:S02]  /*97250*/  IADD3 R3, R12, c[0x0][0x198], RZ ;  /* 0x000066000c037a10 */ /* 0x000fe40007ffe0ff */
[----:B------:R-:W-:Y:S02]  /*97260*/  ISETP.GE.AND P1, PT, R15, c[0x0][0x17c], PT ;  /* 0x00005f000f007a0c */ /* 0x000fe40003f26270 */
[----:B------:R-:W-:Y:S01]  /*97270*/  ISETP.GE.AND P6, PT, R14, c[0x0][0x17c], PT ;  /* 0x00005f000e007a0c */ /* 0x000fe20003fc6270 */
[----:B------:R-:W-:Y:S01]  /*97280*/  IMAD.WIDE R14, R3, 0x2, R6 ;  /* 0x00000002030e7825 */ /* 0x000fe200078e0206 */
[----:B--2---:R-:W-:Y:S01]  /*97290*/  PRMT R10, R24, 0x7632, R10 ;  /* 0x00007632180a7816 */ /* 0x004fe2000000000a */
[----:B------:R0:W-:Y:S01]  /*972a0*/  @P3 STG.E.U16 [R8.64], R24 ;  /* 0x0000001808003986 */ /* 0x0001e2000c101506 */
[----:B------:R-:W-:-:S02]  /*972b0*/  ISETP.LT.AND P3, PT, R18, c[0x0][0x178], !P0 ;  /* 0x00005e0012007a0c */ /* 0x000fc40004761270 */
[----:B------:R-:W-:Y:S01]  /*972c0*/  ISETP.LT.AND P0, PT, R26, c[0x0][0x178], !P0 ;  /* 0x00005e001a007a0c */ /* 0x000fe20004701270 */
[----:B0-----:R-:W2:Y:S01]  /*972d0*/  LDL.LU R24, [R1+0x58c] ;  /* 0x00058c0001187983 */ /* 0x001ea20000300800 */
[----:B------:R-:W-:-:S04]  /*972e0*/  IMAD.WIDE R8, R12, 0x2, R6 ;  /* 0x000000020c087825 */ /* 0x000fc800078e0206 */
[--C-:B------:R-:W-:Y:S01]  /*972f0*/  IMAD.WIDE R12, R12, 0x2, R4.reuse ;  /* 0x000000020c0c7825 */ /* 0x100fe200078e0204 */
[----:B------:R0:W-:Y:S04]  /*97300*/  @P2 STG.E.U16 [R8.64], R0 ;  /* 0x0000000008002986 */ /* 0x0001e8000c101506 */
[----:B------:R4:W-:Y:S04]  /*97310*/  @P5 STG.E.U16 [R12.64], R10 ;  /* 0x0000000a0c005986 */ /* 0x0009e8000c101506 */
[----:B---3--:R-:W-:Y:S01]  /*97320*/  @P3 STG.E.U16 [R14.64], R23 ;  /* 0x000000170e003986 */ /* 0x008fe2000c101506 */
[----:B0-----:R-:W-:Y:S01]  /*97330*/  IMAD.WIDE R8, R3, 0x2, R4 ;  /* 0x0000000203087825 */ /* 0x001fe200078e0204 */
[----:B----4-:R-:W-:-:S04]  /*97340*/  PRMT R10, R25, 0x7632, R10 ;  /* 0x00007632190a7816 */ /* 0x010fc8000000000a */
[----:B------:R0:W-:Y:S04]  /*97350*/  @P0 STG.E.U16 [R8.64], R25 ;  /* 0x0000001908000986 */ /* 0x0001e8000c101506 */
[----:B0-----:R-:W3:Y:S01]  /*97360*/  LDL.LU R25, [R1+0x59c] ;  /* 0x00059c0001197983 */ /* 0x001ee20000300800 */
        /* <DEDUP_REMOVED lines=9> */
[----:B------:R0:W-:Y:S04]  /*97400*/  @P3 STG.E.U16 [R12.64], R0 ;  /* 0x000000000c003986 */ /* 0x0001e8000c101506 */
[----:B------:R1:W-:Y:S01]  /*97410*/  @P1 STG.E.U16 [R8.64], R10 ;  /* 0x0000000a08001986 */ /* 0x0003e2000c101506 */
[----:B------:R-:W-:Y:S01]  /*97420*/  IADD3 R16, R28, 0x176, RZ ;  /* 0x000001761c107810 */ /* 0x000fe20007ffe0ff */
[----:B0-----:R-:W-:-:S04]  /*97430*/  IMAD.WIDE R12, R3, 0x2, R6 ;  /* 0x00000002030c7825 */ /* 0x001fc800078e0206 */
[----:B-1----:R-:W-:Y:S01]  /*97440*/  IMAD.WIDE R8, R3, 0x2, R4 ;  /* 0x0000000203087825 */ /* 0x002fe200078e0204 */
[----:B------:R-:W-:Y:S02]  /*97450*/  PRMT R10, R27, 0x7632, R10 ;  /* 0x000076321b0a7816 */ /* 0x000fe4000000000a */
[----:B------:R-:W-:Y:S02]  /*97460*/  ISETP.GE.AND P2, PT, R16, c[0x0][0x17c], PT ;  /* 0x00005f0010007a0c */ /* 0x000fe40003f46270 */
[----:B------:R-:W-:Y:S02]  /*97470*/  IADD3 R14, R28, 0x178, RZ ;  /* 0x000001781c0e7810 */ /* 0x000fe40007ffe0ff */
[----:B------:R-:W-:Y:S02]  /*97480*/  ISETP.LT.AND P1, PT, R18, c[0x0][0x178], !P6 ;  /* 0x00005e0012007a0c */ /* 0x000fe40007721270 */
[----:B------:R-:W-:Y:S02]  /*97490*/  ISETP.LT.AND P6, PT, R26, c[0x0][0x178], !P6 ;  /* 0x00005e001a007a0c */ /* 0x000fe400077c1270 */
[----:B------:R-:W-:-:S02]  /*974a0*/  ISETP.GE.AND P3, PT, R14, c[0x0][0x17c], PT ;  /* 0x00005f000e007a0c */ /* 0x000fc40003f66270 */
[----:B------:R-:W-:Y:S01]  /*974b0*/  IADD3 R14, R28, 0x179, RZ ;  /* 0x000001791c0e7810 */ /* 0x000fe20007ffe0ff */
[----:B--2---:R0:W-:Y:S04]  /*974c0*/  @P5 STG.E.U16 [R12.64], R24 ;  /* 0x000000180c005986 */ /* 0x0041e8000c101506 */
[----:B------:R1:W-:Y:S01]  /*974d0*/  @P4 STG.E.U16 [R8.64], R27 ;  /* 0x0000001b08004986 */ /* 0x0003e2000c101506 */
[----:B------:R-:W-:Y:S02]  /*974e0*/  PRMT R0, R24, 0x7632, R0 ;  /* 0x0000763218007816 */ /* 0x000fe40000000000 */
[----:B------:R-:W-:Y:S02]  /*974f0*/  ISETP.LT.AND P4, PT, R18, c[0x0][0x178], !P2 ;  /* 0x00005e0012007a0c */ /* 0x000fe40005781270 */
[----:B0-----:R-:W-:Y:S01]  /*97500*/  IADD3 R12, R3, c[0x0][0x198], RZ ;  /* 0x00006600030c7a10 */ /* 0x001fe20007ffe0ff */
[----:B-1----:R-:W2:Y:S04]  /*97510*/  LDL.LU R27, [R1+0x23d0] ;  /* 0x0023d000011b7983 */ /* 0x002ea80000300800 */
[----:B------:R-:W4:Y:S01]  /*97520*/  LDL.LU R23, [R1+0x5cc] ;  /* 0x0005cc0001177983 */ /* 0x000f220000300800 */
[----:B------:R-:W-:-:S03]  /*97530*/  IADD3 R3, R12, c[0x0][0x198], RZ ;  /* 0x000066000c037a10 */ /* 0x000fc60007ffe0ff */
[----:B------:R-:W2:Y:S01]  /*97540*/  LDL.LU R24, [R1+0x4dc] ;  /* 0x0004dc0001187983 */ /* 0x000ea20000300800 */
[----:B------:R-:W-:Y:S01]  /*97550*/  IMAD.WIDE R8, R12, 0x2, R6 ;  /* 0x000000020c087825 */ /* 0x000fe200078e0206 */
[----:B------:R-:W-:-:S03]  /*97560*/  ISETP.GE.AND P5, PT, R14, c[0x0][0x17c], PT ;  /* 0x00005f000e007a0c */ /* 0x000fc60003fa6270 */
[----:B------:R-:W-:Y:S01]  /*97570*/  IMAD.WIDE R12, R12, 0x2, R4 ;  /* 0x000000020c0c7825 */ /* 0x000fe200078e0204 */
[----:B------:R3:W-:Y:S03]  /*97580*/  @P1 STG.E.U16 [R8.64], R0 ;  /* 0x0000000008001986 */ /* 0x0007e6000c101506 */
[----:B------:R-:W-:Y:S01]  /*97590*/  IMAD.WIDE R14, R3, 0x2, R6 ;  /* 0x00000002030e7825 */ /* 0x000fe200078e0206 */
[----:B------:R-:W-:Y:S01]  /*975a0*/  @P6 STG.E.U16 [R12.64], R10 ;  /* 0x0000000a0c006986 */ /* 0x000fe2000c101506 */
[----:B---3--:R-:W-:-:S03]  /*975b0*/  PRMT R0, R25, 0x7632, R0 ;  /* 0x0000763219007816 */ /* 0x008fc60000000000 */
[----:B------:R0:W-:Y:S04]  /*975c0*/  @P4 STG.E.U16 [R14.64], R25 ;  /* 0x000000190e004986 */ /* 0x0001e8000c101506 */
[----:B0-----:R-:W3:Y:S01]  /*975d0*/  LDL.LU R25, [R1+0x5bc] ;  /* 0x0005bc0001197983 */ /* 0x001ee20000300800 */
[----:B------:R-:W-:Y:S02]  /*975e0*/  IADD3 R16, R28, 0x177, RZ ;  /* 0x000001771c107810 */ /* 0x000fe40007ffe0ff */
[----:B------:R-:W-:Y:S01]  /*975f0*/  ISETP.LT.AND P2, PT, R26, c[0x0][0x178], !P2 ;  /* 0x00005e001a007a0c */ /* 0x000fe20005741270 */
[----:B------:R-:W-:Y:S01]  /*97600*/  IMAD.WIDE R8, R3, 0x2, R4 ;  /* 0x0000000203087825 */ /* 0x000fe200078e0204 */
[----:B------:R-:W-:Y:S01]  /*97610*/  ISETP.GE.AND P0, PT, R16, c[0x0][0x17c], PT ;  /* 0x00005f0010007a0c */ /* 0x000fe20003f06270 */
[----:B------:R-:W3:Y:S03]  /*97620*/  LDL.LU R22, [R1+0x52c] ;  /* 0x00052c0001167983 */ /* 0x000ee60000300800 */
[----:B------:R-:W-:-:S02]  /*97630*/  ISETP.LT.AND P4, PT, R18, c[0x0][0x178], !P0 ;  /* 0x00005e0012007a0c */ /* 0x000fc40004781270 */
[----:B------:R-:W-:Y:S02]  /*97640*/  ISETP.LT.AND P0, PT, R26, c[0x0][0x178], !P0 ;  /* 0x00005e001a007a0c */ /* 0x000fe40004701270 */
[----:B------:R-:W-:Y:S02]  /*97650*/  IADD3 R13, R3, c[0x0][0x198], RZ ;  /* 0x00006600030d7a10 */ /* 0x000fe40007ffe0ff */
[----:B------:R-:W-:Y:S01]  /*97660*/  ISETP.LT.AND P6, PT, R18, c[0x0][0x178], !P3 ;  /* 0x00005e0012007a0c */ /* 0x000fe20005fc1270 */
[----:B------:R0:W-:Y:S01]  /*97670*/  @P2 STG.E.U16 [R8.64], R11 ;  /* 0x0000000b08002986 */ /* 0x0001e2000c101506 */
[----:B------:R-:W-:Y:S02]  /*97680*/  PRMT R12, R11, 0x7632, R12 ;  /* 0x000076320b0c7816 */ /* 0x000fe4000000000c */
[C---:B------:R-:W-:Y:S02]  /*97690*/  IADD3 R3, R13.reuse, c[0x0][0x198], RZ ;  /* 0x000066000d037a10 */ /* 0x040fe40007ffe0ff */
[----:B------:R-:W-:Y:S01]  /*976a0*/  ISETP.LT.AND P3, PT, R26, c[0x0][0x178], !P3 ;  /* 0x00005e001a007a0c */ /* 0x000fe20005f61270 */
[----:B0-----:R-:W-:-:S04]  /*976b0*/  IMAD.WIDE R10, R13, 0x2, R6 ;  /* 0x000000020d0a7825 */ /* 0x001fc800078e0206 */
[----:B------:R-:W-:Y:S01]  /*976c0*/  IMAD.WIDE R8, R13, 0x2, R4 ;  /* 0x000000020d087825 */ /* 0x000fe200078e0204 */
[----:B------:R0:W-:Y:S01]  /*976d0*/  @P4 STG.E.U16 [R10.64], R0 ;  /* 0x000000000a004986 */ /* 0x0001e2000c101506 */
[----:B------:R-:W-:-:S03]  /*976e0*/  IADD3 R16, R28, 0x17a, RZ ;  /* 0x0000017a1c107810 */ /* 0x000fc60007ffe0ff */
[----:B------:R1:W-:Y:S01]  /*976f0*/  @P0 STG.E.U16 [R8.64], R12 ;  /* 0x0000000c08000986 */ /* 0x0003e2000c101506 */
[----:B------:R-:W-:Y:S01]  /*97700*/  ISETP.LT.AND P0, PT, R18, c[0x0][0x178], !P5 ;  /* 0x00005e0012007a0c */ /* 0x000fe20006f01270 */
[----:B0-----:R-:W-:Y:S01]  /*97710*/  IMAD.WIDE R10, R3, 0x2, R6 ;  /* 0x00000002030a7825 */ /* 0x001fe200078e0206 */
[----:B------:R-:W-:-:S03]  /*97720*/  ISETP.GE.AND P1, PT, R16, c[0x0][0x17c], PT ;  /* 0x00005f0010007a0c */ /* 0x000fc60003f26270 */
[----:B-1----:R-:W-:Y:S01]  /*97730*/  IMAD.WIDE R8, R3, 0x2, R4 ;  /* 0x0000000203087825 */ /* 0x002fe200078e0204 */
[----:B------:R-:W-:Y:S02]  /*97740*/  IADD3 R0, R28, 0x17d, RZ ;  /* 0x0000017d1c007810 */ /* 0x000fe40007ffe0ff */
[----:B------:R-:W-:Y:S02]  /*97750*/  ISETP.LT.AND P5, PT, R26, c[0x0][0x178], !P5 ;  /* 0x00005e001a007a0c */ /* 0x000fe40006fa1270 */
[C---:B------:R-:W-:Y:S02]  /*97760*/  IADD3 R14, R28.reuse, 0x17b, RZ ;  /* 0x0000017b1c0e7810 */ /* 0x040fe40007ffe0ff */
[----:B------:R-:W-:Y:S02]  /*97770*/  IADD3 R12, R28, 0x17e, RZ ;  /* 0x0000017e1c0c7810 */ /* 0x000fe40007ffe0ff */
[----:B------:R-:W-:Y:S02]  /*97780*/  ISETP.GE.AND P2, PT, R14, c[0x0][0x17c], PT ;  /* 0x00005f000e007a0c */ /* 0x000fe40003f46270 */
[----:B------:R-:W-:Y:S01]  /*97790*/  IADD3 R14, R28, 0x17f, RZ ;  /* 0x0000017f1c0e7810 */ /* 0x000fe20007ffe0ff */
[----:B----4-:R0:W-:Y:S01]  /*977a0*/  @P6 STG.E.U16 [R10.64], R23 ;  /* 0x000000170a006986 */ /* 0x0101e2000c101506 */
[----:B------:R-:W-:-:S03]  /*977b0*/  ISETP.GE.AND P6, PT, R0, c[0x0][0x17c], PT ;  /* 0x00005f0000007a0c */ /* 0x000fc60003fc6270 */
[----:B--2---:R1:W-:Y:S01]  /*977c0*/  @P3 STG.E.U16 [R8.64], R24 ;  /* 0x0000001808003986 */ /* 0x0043e2000c101506 */
[----:B------:R-:W-:Y:S02]  /*977d0*/  ISETP.LT.AND P3, PT, R18, c[0x0][0x178], !P1 ;  /* 0x00005e0012007a0c */ /* 0x000fe40004f61270 */
[----:B------:R-:W-:Y:S02]  /*977e0*/  ISETP.LT.AND P1, PT, R26, c[0x0][0x178], !P1 ;  /* 0x00005e001a007a0c */ /* 0x000fe40004f21270 */
[----:B0-----:R-:W-:Y:S02]  /*977f0*/  IADD3 R10, R3, c[0x0][0x198], RZ ;  /* 0x00006600030a7a10 */ /* 0x001fe40007ffe0ff */
[----:B------:R-:W-:-:S03]  /*97800*/  PRMT R11, R23, 0x7632, R11 ;  /* 0x00007632170b7816 */ /* 0x000fc6000000000b */
[C---:B-1----:R-:W-:Y:S01]  /*97810*/  IMAD.WIDE R8, R10.reuse, 0x2, R6 ;  /* 0x000000020a087825 */ /* 0x042fe200078e0206 */
[----:B------:R-:W-:Y:S02]  /*97820*/  IADD3 R0, R10, c[0x0][0x198], RZ ;  /* 0x000066000a007a10 */ /* 0x000fe40007ffe0ff */
[----:B------:R-:W-:Y:S02]  /*97830*/  PRMT R3, R24, 0x7632, R3 ;  /* 0x0000763218037816 */ /* 0x000fe40000000003 */
[----:B------:R0:W-:Y:S01]  /*97840*/  @P0 STG.E.U16 [R8.64], R11 ;  /* 0x0000000b08000986 */ /* 0x0001e2000c101506 */
[----:B------:R-:W-:Y:S01]  /*97850*/  ISETP.GE.AND P0, PT, R12, c[0x0][0x17c], PT ;  /* 0x00005f000c007a0c */ /* 0x000fe20003f06270 */
[----:B------:R-:W-:-:S04]  /*97860*/  IMAD.WIDE R12, R0, 0x2, R4 ;  /* 0x00000002000c7825 */ /* 0x000fc800078e0204 */
[----:B0-----:R-:W-:-:S04]  /*97870*/  IMAD.WIDE R8, R10, 0x2, R4 ;  /* 0x000000020a087825 */ /* 0x001fc800078e0204 */
[----:B------:R-:W-:Y:S01]  /*97880*/  IMAD.WIDE R10, R0, 0x2, R6 ;  /* 0x00000002000a7825 */ /* 0x000fe200078e0206 */
[----:B------:R-:W-:Y:S01]  /*97890*/  @P5 STG.E.U16 [R8.64], R3 ;  /* 0x0000000308005986 */ /* 0x000fe2000c101506 */
[----:B------:R-:W-:Y:S02]  /*978a0*/  ISETP.GE.AND P5, PT, R14, c[0x0][0x17c], PT ;  /* 0x00005f000e007a0c */ /* 0x000fe40003fa6270 */
[----:B------:R-:W-:Y:S01]  /*978b0*/  PRMT R14, R27, 0x7632, R14 ;  /* 0x000076321b0e7816 */ /* 0x000fe2000000000e */
[----:B---3--:R-:W-:Y:S04]  /*978c0*/  @P3 STG.E.U16 [R10.64], R25 ;  /* 0x000000190a003986 */ /* 0x008fe8000c101506 */
[----:B------:R0:W-:Y:S04]  /*978d0*/  @P1 STG.E.U16 [R12.64], R27 ;  /* 0x0000001b0c001986 */ /* 0x0001e8000c101506 */
[----:B0-----:R-:W2:Y:S01]  /*978e0*/  LDL.LU R27, [R1+0x23cc] ;  /* 0x0023cc00011b7983 */ /* 0x001ea20000300800 */
[----:B------:R-:W-:-:S02]  /*978f0*/  IADD3 R15, R28, 0x17c, RZ ;  /* 0x0000017c1c0f7810 */ /* 0x000fc40007ffe0ff */
[----:B------:R-:W-:Y:S01]  /*97900*/  ISETP.LT.AND P3, PT, R18, c[0x0][0x178], !P2 ;  /* 0x00005e0012007a0c */ /* 0x000fe20005761270 */
[----:B------:R-:W3:Y:S01]  /*97910*/  LDL.LU R21, [R1+0x5dc] ;  /* 0x0005dc0001157983 */ /* 0x000ee20000300800 */
[----:B------:R-:W-:Y:S02]  /*97920*/  ISETP.GE.AND P4, PT, R15, c[0x0][0x17c], PT ;  /* 0x00005f000f007a0c */ /* 0x000fe40003f86270 */
[----:B------:R-:W-:Y:S01]  /*97930*/  ISETP.LT.AND P2, PT, R26, c[0x0][0x178], !P2 ;  /* 0x00005e001a007a0c */ /* 0x000fe20005741270 */
[----:B------:R-:W4:Y:S01]  /*97940*/  LDL.LU R23, [R1+0x53c] ;  /* 0x00053c0001177983 */ /* 0x000f220000300800 */
[----:B------:R-:W-:Y:S02]  /*97950*/  IADD3 R8, R0, c[0x0][0x198], RZ ;  /* 0x0000660000087a10 */ /* 0x000fe40007ffe0ff */
[----:B------:R-:W-:Y:S02]  /*97960*/  ISETP.LT.AND P1, PT, R18, c[0x0][0x178], !P4 ;  /* 0x00005e0012007a0c */ /* 0x000fe40006721270 */
[C---:B------:R-:W-:Y:S01]  /*97970*/  IADD3 R0, R8.reuse, c[0x0][0x198], RZ ;  /* 0x0000660008007a10 */ /* 0x040fe20007ffe0ff */
[----:B------:R-:W-:Y:S01]  /*97980*/  IMAD.WIDE R10, R8, 0x2, R6 ;  /* 0x00000002080a7825 */ /* 0x000fe200078e0206 */
[----:B------:R-:W-:-:S03]  /*97990*/  PRMT R3, R25, 0x7632, R3 ;  /* 0x0000763219037816 */ /* 0x000fc60000000003 */
[----:B------:R-:W-:-:S04]  /*979a0*/  IMAD.WIDE R12, R8, 0x2, R4 ;  /* 0x00000002080c7825 */ /* 0x000fc800078e0204 */
[----:B------:R-:W-:Y:S01]  /*979b0*/  IMAD.WIDE R8, R0, 0x2, R6 ;  /* 0x0000000200087825 */ /* 0x000fe200078e0206 */
[----:B------:R0:W-:Y:S01]  /*979c0*/  @P3 STG.E.U16 [R10.64], R3 ;  /* 0x000000030a003986 */ /* 0x0001e2000c101506 */
[----:B------:R-:W-:-:S03]  /*979d0*/  ISETP.LT.AND P4, PT, R26, c[0x0][0x178], !P4 ;  /* 0x00005e001a007a0c */ /* 0x000fc60006781270 */
[----:B------:R-:W-:Y:S04]  /*979e0*/  @P2 STG.E.U16 [R12.64], R14 ;  /* 0x0000000e0c002986 */ /* 0x000fe8000c101506 */
[----:B--2---:R-:W-:Y:S01]  /*979f0*/  @P1 STG.E.U16 [R8.64], R27 ;  /* 0x0000001b08001986 */ /* 0x004fe2000c101506 */
[----:B------:R-:W-:Y:S02]  /*97a00*/  ISETP.LT.AND P1, PT, R18, c[0x0][0x178], !P6 ;  /* 0x00005e0012007a0c */ /* 0x000fe40007721270 */
[----:B0-----:R-:W-:Y:S02]  /*97a10*/  PRMT R3, R27, 0x7632, R3 ;  /* 0x000076321b037816 */ /* 0x001fe40000000003 */
[----:B------:R-:W-:Y:S02]  /*97a20*/  ISETP.LT.AND P6, PT, R26, c[0x0][0x178], !P6 ;  /* 0x00005e001a007a0c */ /* 0x000fe400077c1270 */
[----:B------:R-:W0:Y:S04]  /*97a30*/  LDS.128 R24, [R2] ;  /* 0x0000000002187984 */ /* 0x000e280000000c00 */
[----:B0-----:R0:W-:Y:S04]  /*97a40*/  STL [R1+0x2380], R25 ;  /* 0x0023801901007387 */ /* 0x0011e80000100800 */
[----:B0-----:R-:W2:Y:S01]  /*97a50*/  LDL R25, [R1+0x1724] ;  /* 0x0017240001197983 */ /* 0x001ea20000100800 */
[C---:B------:R-:W-:Y:S01]  /*97a60*/  IADD3 R11, R0.reuse, c[0x0][0x198], RZ ;  /* 0x00006600000b7a10 */ /* 0x040fe20007ffe0ff */
[----:B------:R-:W-:Y:S01]  /*97a70*/  IMAD.WIDE R8, R0, 0x2, R4 ;  /* 0x0000000200087825 */ /* 0x000fe200078e0204 */
[----:B------:R-:W-:-:S02]  /*97a80*/  ISETP.LT.AND P2, PT, R18, c[0x0][0x178], !P0 ;  /* 0x00005e0012007a0c */ /* 0x000fc40004741270 */
[----:B------:R-:W-:Y:S01]  /*97a90*/  IADD3 R15, R28, 0x180, RZ ;  /* 0x000001801c0f7810 */ /* 0x000fe20007ffe0ff */
[C---:B------:R-:W-:Y:S01]  /*97aa0*/  IMAD.WIDE R12, R11.reuse, 0x2, R6 ;  /* 0x000000020b0c7825 */ /* 0x040fe200078e0206 */
[----:B------:R-:W-:Y:S01]  /*97ab0*/  IADD3 R0, R11, c[0x0][0x198], RZ ;  /* 0x000066000b007a10 */ /* 0x000fe20007ffe0ff */
[----:B------:R0:W-:Y:S01]  /*97ac0*/  @P4 STG.E.U16 [R8.64], R22 ;  /* 0x0000001608004986 */ /* 0x0001e2000c101506 */
[----:B------:R-:W-:Y:S02]  /*97ad0*/  ISETP.GE.AND P3, PT, R15, c[0x0][0x17c], PT ;  /* 0x00005f000f007a0c */ /* 0x000fe40003f66270 */
[----:B------:R-:W-:Y:S01]  /*97ae0*/  PRMT R10, R22, 0x7632, R10 ;  /* 0x00007632160a7816 */ /* 0x000fe2000000000a */
[----:B------:R1:W-:Y:S01]  /*97af0*/  @P1 STG.E.U16 [R12.64], R3 ;  /* 0x000000030c001986 */ /* 0x0003e2000c101506 */
[C---:B------:R-:W-:Y:S02]  /*97b00*/  IADD3 R14, R28.reuse, 0x181, RZ ;  /* 0x000001811c0e7810 */ /* 0x040fe40007ffe0ff */
[----:B------:R-:W-:Y:S01]  /*97b10*/  IADD3 R15, R28, 0x182, RZ ;  /* 0x000001821c0f7810 */ /* 0x000fe20007ffe0ff */
[----:B0-----:R-:W-:-:S04]  /*97b20*/  IMAD.WIDE R8, R11, 0x2, R4 ;  /* 0x000000020b087825 */ /* 0x001fc800078e0204 */
[----:B-1----:R-:W-:Y:S01]  /*97b30*/  IMAD.WIDE R12, R0, 0x2, R6 ;  /* 0x00000002000c7825 */ /* 0x002fe200078e0206 */
[----:B------:R0:W-:Y:S01]  /*97b40*/  @P6 STG.E.U16 [R8.64], R10 ;  /* 0x0000000a08006986 */ /* 0x0001e2000c101506 */
[----:B------:R-:W-:-:S03]  /*97b50*/  ISETP.GE.AND P1, PT, R15, c[0x0][0x17c], PT ;  /* 0x00005f000f007a0c */ /* 0x000fc60003f26270 */
[----:B---3--:R-:W-:Y:S01]  /*97b60*/  @P2 STG.E.U16 [R12.64], R21 ;  /* 0x000000150c002986 */ /* 0x008fe2000c101506 */
[----:B------:R-:W-:-:S03]  /*97b70*/  IADD3 R3, R28, 0x183, RZ ;  /* 0x000001831c037810 */ /* 0x000fc60007ffe0ff */
[----:B------:R-:W-:Y:S04]  /*97b80*/  STL [R1+0x237c], R26 ;  /* 0x00237c1a01007387 */ /* 0x000fe80000100800 */
[----:B------:R-:W-:Y:S01]  /*97b90*/  STL [R1+0x2378], R27 ;  /* 0x0023781b01007387 */ /* 0x000fe20000100800 */
[----:B0-----:R-:W-:-:S03]  /*97ba0*/  IMAD.WIDE R8, R0, 0x2, R4 ;  /* 0x0000000200087825 */ /* 0x001fc600078e0204 */
[----:B------:R-:W3:Y:S01]  /*97bb0*/  LDL.LU R22, [R1+0x5e0] ;  /* 0x0005e00001167983 */ /* 0x000ee20000300800 */
[----:B------:R-:W-:Y:S02]  /*97bc0*/  ISETP.GE.AND P2, PT, R3, c[0x0][0x17c], PT ;  /* 0x00005f0003007a0c */ /* 0x000fe40003f46270 */
[----:B----4-:R-:W-:Y:S02]  /*97bd0*/  PRMT R3, R23, 0x7632, R3 ;  /* 0x0000763217037816 */ /* 0x010fe40000000003 */
[----:B--2---:R-:W-:Y:S02]  /*97be0*/  ISETP.LT.AND P4, PT, R25, c[0x0][0x178], !P0 ;  /* 0x00005e0019007a0c */ /* 0x004fe40004781270 */
[----:B------:R-:W-:Y:S02]  /*97bf0*/  ISETP.GE.AND P0, PT, R14, c[0x0][0x17c], PT ;  /* 0x00005f000e007a0c */ /* 0x000fe40003f06270 */
[----:B------:R-:W0:Y:S09]  /*97c00*/  LDS.128 R12, [R29] ;  /* 0x000000001d0c7984 */ /* 0x000e320000000c00 */
[----:B------:R1:W-:Y:S04]  /*97c10*/  @P4 STG.E.U16 [R8.64], R23 ;  /* 0x0000001708004986 */ /* 0x0003e8000c101506 */
[----:B0-----:R-:W-:Y:S04]  /*97c20*/  STL [R1+0x34], R13 ;  /* 0x0000340d01007387 */ /* 0x001fe80000100800 */
[----:B------:R0:W-:Y:S04]  /*97c30*/  STL.64 [R1+0x38], R14 ;  /* 0x0000380e01007387 */ /* 0x0001e80000100a00 */
[----:B-1----:R-:W2:Y:S01]  /*97c40*/  LDL.LU R23, [R1+0x5f0] ;  /* 0x0005f00001177983 */ /* 0x002ea20000300800 */
[----:B------:R-:W-:-:S02]  /*97c50*/  ISETP.LT.AND P6, PT, R18, c[0x0][0x178], !P5 ;  /* 0x00005e0012007a0c */ /* 0x000fc40006fc1270 */
[----:B------:R-:W-:Y:S02]  /*97c60*/  IADD3 R10, R0, c[0x0][0x198], RZ ;  /* 0x00006600000a7a10 */ /* 0x000fe40007ffe0ff */
[----:B------:R-:W-:Y:S02]  /*97c70*/  ISETP.LT.AND P5, PT, R25, c[0x0][0x178], !P5 ;  /* 0x00005e0019007a0c */ /* 0x000fe40006fa1270 */
[----:B------:R-:W-:Y:S01]  /*97c80*/  ISETP.LT.AND P4, PT, R18, c[0x0][0x178], !P3 ;  /* 0x00005e0012007a0c */ /* 0x000fe20005f81270 */
[C---:B------:R-:W-:Y:S01]  /*97c90*/  IMAD.WIDE R8, R10.reuse, 0x2, R6 ;  /* 0x000000020a087825 */ /* 0x040fe200078e0206 */
[----:B------:R-:W-:Y:S02]  /*97ca0*/  PRMT R11, R21, 0x7632, R11 ;  /* 0x00007632150b7816 */ /* 0x000fe4000000000b */
[----:B------:R-:W-:Y:S02]  /*97cb0*/  ISETP.LT.AND P3, PT, R25, c[0x0][0x178], !P3 ;  /* 0x00005e0019007a0c */ /* 0x000fe40005f61270 */
[----:B------:R-:W-:Y:S01]  /*97cc0*/  IADD3 R0, R10, c[0x0][0x198], RZ ;  /* 0x000066000a007a10 */ /* 0x000fe20007ffe0ff */
[----:B------:R1:W-:Y:S01]  /*97cd0*/  @P6 STG.E.U16 [R8.64], R11 ;  /* 0x0000000b08006986 */ /* 0x0003e2000c101506 */
[----:B------:R-:W-:Y:S01]  /*97ce0*/  IMAD.MOV.U32 R19, RZ, RZ, R12 ;  /* 0x000000ffff137224 */ /* 0x000fe200078e000c */
[----:B0-----:R-:W-:-:S02]  /*97cf0*/  IADD3 R14, R28, 0x184, RZ ;  /* 0x000001841c0e7810 */ /* 0x001fc40007ffe0ff */
[--C-:B------:R-:W-:Y:S02]  /*97d00*/  IMAD.WIDE R12, R0, 0x2, R4.reuse ;  /* 0x00000002000c7825 */ /* 0x100fe400078e0204 */
[----:B------:R-:W-:Y:S02]  /*97d10*/  ISETP.GE.AND P6, PT, R14, c[0x0][0x17c], PT ;  /* 0x00005f000e007a0c */ /* 0x000fe40003fc6270 */
[----:B-1----:R-:W-:-:S04]  /*97d20*/  IMAD.WIDE R8, R10, 0x2, R4 ;  /* 0x000000020a087825 */ /* 0x002fc800078e0204 */
[----:B------:R-:W-:Y:S01]  /*97d30*/  IMAD.WIDE R10, R0, 0x2, R6 ;  /* 0x00000002000a7825 */ /* 0x000fe200078e0206 */
[----:B------:R0:W-:Y:S01]  /*97d40*/  @P5 STG.E.U16 [R8.64], R3 ;  /* 0x0000000308005986 */ /* 0x0001e2000c101506 */
[----:B------:R-:W-:-:S03]  /*97d50*/  PRMT R14, R24, 0x7632, R14 ;  /* 0x00007632180e7816 */ /* 0x000fc6000000000e */
[----:B---3--:R-:W-:Y:S04]  /*97d60*/  @P4 STG.E.U16 [R10.64], R22 ;  /* 0x000000160a004986 */ /* 0x008fe8000c101506 */
[----:B------:R1:W-:Y:S01]  /*97d70*/  @P3 STG.E.U16 [R12.64], R24 ;  /* 0x000000180c003986 */ /* 0x0003e2000c101506 */
[----:B0-----:R-:W-:Y:S02]  /*97d80*/  PRMT R3, R22, 0x7632, R3 ;  /* 0x0000763216037816 */ /* 0x001fe40000000003 */
[----:B-1----:R-:W-:Y:S02]  /*97d90*/  LOP3.LUT R24, R2, 0x40, RZ, 0x3c, !PT ;  /* 0x0000004002187812 */ /* 0x002fe400078e3cff */
[C---:B------:R-:W-:Y:S02]  /*97da0*/  ISETP.LT.AND P3, PT, R18.reuse, c[0x0][0x178], !P0 ;  /* 0x00005e0012007a0c */ /* 0x040fe40004761270 */
[----:B------:R-:W-:-:S02]  /*97db0*/  ISETP.LT.AND P4, PT, R18, c[0x0][0x178], !P1 ;  /* 0x00005e0012007a0c */ /* 0x000fc40004f81270 */
[C---:B------:R-:W-:Y:S02]  /*97dc0*/  ISETP.LT.AND P0, PT, R25.reuse, c[0x0][0x178], !P0 ;  /* 0x00005e0019007a0c */ /* 0x040fe40004701270 */
[----:B------:R-:W-:Y:S01]  /*97dd0*/  ISETP.LT.AND P1, PT, R25, c[0x0][0x178], !P1 ;  /* 0x00005e0019007a0c */ /* 0x000fe20004f21270 */
[----:B--2---:R-:W-:Y:S04]  /*97de0*/  STL [R1+0x23c8], R23 ;  /* 0x0023c81701007387 */ /* 0x004fe80000100800 */
[----:B------:R-:W-:Y:S04]  /*97df0*/  STL [R1+0x23c4], R20 ;  /* 0x0023c41401007387 */ /* 0x000fe80000100800 */
[----:B------:R-:W0:Y:S04]  /*97e00*/  LDS.128 R20, [R24] ;  /* 0x0000000018147984 */ /* 0x000e280000000c00 */
[----:B0-----:R-:W-:Y:S04]  /*97e10*/  STL [R1+0x54], R21 ;  /* 0x0000541501007387 */ /* 0x001fe80000100800 */
[----:B------:R0:W-:Y:S04]  /*97e20*/  STL.64 [R1+0x58], R22 ;  /* 0x0000581601007387 */ /* 0x0001e80000100a00 */
[----:B0-----:R-:W2:Y:S01]  /*97e30*/  LDL.LU R23, [R1+0x23c8] ;  /* 0x0023c80001177983 */ /* 0x001ea20000300800 */
[----:B------:R-:W-:Y:S01]  /*97e40*/  IMAD.MOV.U32 R26, RZ, RZ, R20 ;  /* 0x000000ffff1a7224 */ /* 0x000fe200078e0014 */
[----:B------:R-:W-:-:S02]  /*97e50*/  LOP3.LUT R22, R2, 0x60, RZ, 0x3c, !PT ;  /* 0x0000006002167812 */ /* 0x000fc400078e3cff */
[----:B------:R-:W3:Y:S04]  /*97e60*/  LDL.LU R20, [R1+0x23c4] ;  /* 0x0023c40001147983 */ /* 0x000ee80000300800 */
[----:B------:R-:W4:Y:S04]  /*97e70*/  LDL.LU R21, [R1+0x600] ;  /* 0x0006000001157983 */ /* 0x000f280000300800 */
[----:B------:R-:W-:Y:S04]  /*97e80*/  STL [R1+0x23c0], R26 ;  /* 0x0023c01a01007387 */ /* 0x000fe80000100800 */
[----:B------:R-:W-:Y:S04]  /*97e90*/  STL.64 [R1+0x23b8], R24 ;  /* 0x0023b81801007387 */ /* 0x000fe80000100a00 */
[----:B------:R-:W0:Y:S04]  /*97ea0*/  LDS.128 R24, [R22] ;  /* 0x0000000016187984 */ /* 0x000e280000000c00 */
[----:B0-----:R-:W-:Y:S01]  /*97eb0*/  STL [R1+0xb4], R25 ;  /* 0x0000b41901007387 */ /* 0x001fe20000100800 */
[----:B------:R-:W-:-:S03]  /*97ec0*/  IMAD.MOV.U32 R17, RZ, RZ, R24 ;  /* 0x000000ffff117224 */ /* 0x000fc600078e0018 */
[----:B------:R0:W-:Y:S04]  /*97ed0*/  STL.64 [R1+0xb8], R26 ;  /* 0x0000b81a01007387 */ /* 0x0001e80000100a00 */
[----:B0-----:R-:W3:Y:S04]  /*97ee0*/  LDL.LU R26, [R1+0x23c0] ;  /* 0x0023c000011a7983 */ /* 0x001ee80000300800 */
[----:B------:R-:W3:Y:S01]  /*97ef0*/  LDL.LU.64 R24, [R1+0x23b8] ;  /* 0x0023b80001187983 */ /* 0x000ee20000300a00 */
[----:B------:R-:W-:-:S04]  /*97f00*/  IADD3 R10, R0, c[0x0][0x198], RZ ;  /* 0x00006600000a7a10 */ /* 0x000fc80007ffe0ff */
[C---:B------:R-:W-:Y:S01]  /*97f10*/  IADD3 R0, R10.reuse, c[0x0][0x198], RZ ;  /* 0x000066000a007a10 */ /* 0x040fe20007ffe0ff */
[----:B------:R-:W-:-:S04]  /*97f20*/  IMAD.WIDE R8, R10, 0x2, R6 ;  /* 0x000000020a087825 */ /* 0x000fc800078e0206 */
[----:B------:R-:W-:Y:S01]  /*97f30*/  IMAD.WIDE R10, R10, 0x2, R4 ;  /* 0x000000020a0a7825 */ /* 0x000fe200078e0204 */
[----:B------:R-:W-:Y:S03]  /*97f40*/  @P3 STG.E.U16 [R8.64], R3 ;  /* 0x0000000308003986 */ /* 0x000fe6000c101506 */
[----:B------:R-:W-:Y:S01]  /*97f50*/  IMAD.WIDE R12, R0, 0x2, R6 ;  /* 0x00000002000c7825 */ /* 0x000fe200078e0206 */
[----:B------:R0:W-:Y:S04]  /*97f60*/  @P0 STG.E.U16 [R10.64], R14 ;  /* 0x0000000e0a000986 */ /* 0x0001e8000c101506 */
[----:B--2---:R1:W-:Y:S01]  /*97f70*/  @P4 STG.E.U16 [R12.64], R23 ;  /* 0x000000170c004986 */ /* 0x0043e2000c101506 */
[----:B0-----:R-:W-:-:S03]  /*97f80*/  PRMT R14, R23, 0x7632, R14 ;  /* 0x00007632170e7816 */ /* 0x001fc6000000000e */
[----:B-1----:R-:W2:Y:S01]  /*97f90*/  LDL.LU R23, [R1+0x610] ;  /* 0x0006100001177983 */ /* 0x002ea20000300800 */
[----:B------:R-:W-:Y:S01]  /*97fa0*/  ISETP.LT.AND P4, PT, R18, c[0x0][0x178], !P2 ;  /* 0x00005e0012007a0c */ /* 0x000fe20005781270 */
[C---:B------:R-:W-:Y:S01]  /*97fb0*/  IMAD.WIDE R8, R0.reuse, 0x2, R4 ;  /* 0x0000000200087825 */ /* 0x040fe200078e0204 */
[----:B------:R-:W-:-:S04]  /*97fc0*/  IADD3 R13, R0, c[0x0][0x198], RZ ;  /* 0x00006600000d7a10 */ /* 0x000fc80007ffe0ff */
[----:B------:R0:W-:Y:S01]  /*97fd0*/  @P1 STG.E.U16 [R8.64], R19 ;  /* 0x0000001308001986 */ /* 0x0001e2000c101506 */
[----:B------:R-:W-:Y:S01]  /*97fe0*/  ISETP.LT.AND P1, PT, R18, c[0x0][0x178], !P6 ;  /* 0x00005e0012007a0c */ /* 0x000fe20007721270 */
[C---:B------:R-:W-:Y:S01]  /*97ff0*/  IMAD.WIDE R10, R13.reuse, 0x2, R6 ;  /* 0x000000020d0a7825 */ /* 0x040fe200078e0206 */
[----:B------:R-:W-:Y:S02]  /*98000*/  IADD3 R3, R28, 0x187, RZ ;  /* 0x000001871c037810 */ /* 0x000fe40007ffe0ff */
[----:B------:R-:W-:Y:S02]  /*98010*/  IADD3 R0, R13, c[0x0][0x198], RZ ;  /* 0x000066000d007a10 */ /* 0x000fe40007ffe0ff */
[----:B------:R-:W-:Y:S01]  /*98020*/  ISETP.GE.AND P0, PT, R3, c[0x0][0x17c], PT ;  /* 0x00005f0003007a0c */ /* 0x000fe20003f06270 */
[----:B------:R1:W-:Y:S01]  /*98030*/  @P4 STG.E.U16 [R10.64], R14 ;  /* 0x0000000e0a004986 */ /* 0x0003e2000c101506 */
[----:B------:R-:W-:Y:S01]  /*98040*/  PRMT R3, R19, 0x7632, R3 ;  /* 0x0000763213037816 */ /* 0x000fe20000000003 */
[----:B0-----:R-:W-:-:S04]  /*98050*/  IMAD.WIDE R8, R13, 0x2, R4 ;  /* 0x000000020d087825 */ /* 0x001fc800078e0204 */
[----:B-1----:R-:W-:Y:S01]  /*98060*/  IMAD.WIDE R10, R0, 0x2, R6 ;  /* 0x00000002000a7825 */ /* 0x002fe200078e0206 */
[----:B---3--:R-:W-:-:S13]  /*98070*/  ISETP.LT.AND P2, PT, R25, c[0x0][0x178], !P2 ;  /* 0x00005e0019007a0c */ /* 0x008fda0005741270 */
[----:B------:R-:W-:Y:S04]  /*98080*/  @P2 STG.E.U16 [R8.64], R3 ;  /* 0x0000000308002986 */ /* 0x000fe8000c101506 */
[----:B----4-:R-:W-:Y:S04]  /*98090*/  @P1 STG.E.U16 [R10.64], R21 ;  /* 0x000000150a001986 */ /* 0x010fe8000c101506 */
[----:B------:R-:W0:Y:S01]  /*980a0*/  LDS.128 R8, [R2+0x800] ;  /* 0x0008000002087984 */ /* 0x000e220000000c00 */
[C---:B------:R-:W-:Y:S02]  /*980b0*/  IADD3 R12, R28.reuse, 0x188, RZ ;  /* 0x000001881c0c7810 */ /* 0x040fe40007ffe0ff */
[----:B------:R-:W-:-:S02]  /*980c0*/  IADD3 R15, R28, 0x185, RZ ;  /* 0x000001851c0f7810 */ /* 0x000fc40007ffe0ff */
[----:B------:R-:W-:Y:S02]  /*980d0*/  ISETP.GE.AND P4, PT, R12, c[0x0][0x17c], PT ;  /* 0x00005f000c007a0c */ /* 0x000fe40003f86270 */
[----:B------:R-:W-:Y:S02]  /*980e0*/  IADD3 R12, R0, c[0x0][0x198], RZ ;  /* 0x00006600000c7a10 */ /* 0x000fe40007ffe0ff */
[----:B------:R-:W-:Y:S02]  /*980f0*/  ISETP.GE.AND P5, PT, R15, c[0x0][0x17c], PT ;  /* 0x00005f000f007a0c */ /* 0x000fe40003fa6270 */
[----:B------:R-:W-:Y:S02]  /*98100*/  ISETP.LT.AND P6, PT, R25, c[0x0][0x178], !P6 ;  /* 0x00005e0019007a0c */ /* 0x000fe400077c1270 */
[----:B------:R-:W-:Y:S02]  /*98110*/  ISETP.LT.AND P2, PT, R18, c[0x0][0x178], !P5 ;  /* 0x00005e0012007a0c */ /* 0x000fe40006f41270 */
[----:B------:R-:W-:-:S04]  /*98120*/  IADD3 R15, R28, 0x186, RZ ;  /* 0x000001861c0f7810 */ /* 0x000fc80007ffe0ff */
[----:B------:R-:W-:Y:S02]  /*98130*/  ISETP.GE.AND P3, PT, R15, c[0x0][0x17c], PT ;  /* 0x00005f000f007a0c */ /* 0x000fe40003f66270 */
[----:B------:R-:W-:Y:S01]  /*98140*/  ISETP.LT.AND P5, PT, R25, c[0x0][0x178], !P5 ;  /* 0x00005e0019007a0c */ /* 0x000fe20006fa1270 */
[----:B0-----:R0:W-:Y:S01]  /*98150*/  STL [R1+0xa4], R9 ;  /* 0x0000a40901007387 */ /* 0x0011e20000100800 */
[----:B------:R-:W-:-:S03]  /*98160*/  IMAD.MOV.U32 R19, RZ, RZ, R8 ;  /* 0x000000ffff137224 */ /* 0x000fc600078e0008 */
[----:B------:R1:W-:Y:S01]  /*98170*/  STL.64 [R1+0xa8], R10 ;  /* 0x0000a80a01007387 */ /* 0x0003e20000100a00 */
[----:B0-----:R-:W-:Y:S01]  /*98180*/  IMAD.WIDE R8, R0, 0x2, R4 ;  /* 0x0000000200087825 */ /* 0x001fe200078e0204 */
[----:B------:R-:W-:Y:S02]  /*98190*/  PRMT R0, R21, 0x7632, R0 ;  /* 0x0000763215007816 */ /* 0x000fe40000000000 */
[----:B------:R-:W3:Y:S01]  /*981a0*/  LDL.LU R21, [R1+0x620] ;  /* 0x0006200001157983 */ /* 0x000ee20000300800 */
[----:B-1----:R-:W-:-:S03]  /*981b0*/  IMAD.WIDE R10, R12, 0x2, R6 ;  /* 0x000000020c0a7825 */ /* 0x002fc600078e0206 */
[----:B------:R0:W-:Y:S01]  /*981c0*/  @P6 STG.E.U16 [R8.64], R26 ;  /* 0x0000001a08006986 */ /* 0x0001e2000c101506 */
[----:B------:R-:W-:Y:S02]  /*981d0*/  ISETP.LT.AND P6, PT, R18, c[0x0][0x178], !P3 ;  /* 0x00005e0012007a0c */ /* 0x000fe40005fc1270 */
[----:B------:R-:W-:Y:S01]  /*981e0*/  IADD3 R3, R28, 0x189, RZ ;  /* 0x000001891c037810 */ /* 0x000fe20007ffe0ff */
[----:B------:R1:W-:Y:S03]  /*981f0*/  @P2 STG.E.U16 [R10.64], R0 ;  /* 0x000000000a002986 */ /* 0x0003e6000c101506 */
[----:B------:R-:W-:Y:S02]  /*98200*/  ISETP.GE.AND P1, PT, R3, c[0x0][0x17c], PT ;  /* 0x00005f0003007a0c */ /* 0x000fe40003f26270 */
[----:B------:R-:W-:Y:S01]  /*98210*/  PRMT R3, R26, 0x7632, R3 ;  /* 0x000076321a037816 */ /* 0x000fe20000000003 */
[C---:B0-----:R-:W-:Y:S01]  /*98220*/  IMAD.WIDE R8, R12.reuse, 0x2, R4 ;  /* 0x000000020c087825 */ /* 0x041fe200078e0204 */
[----:B-1----:R-:W-:-:S04]  /*98230*/  IADD3 R0, R12, c[0x0][0x198], RZ ;  /* 0x000066000c007a10 */ /* 0x002fc80007ffe0ff */
[----:B------:R0:W-:Y:S01]  /*98240*/  @P5 STG.E.U16 [R8.64], R3 ;  /* 0x0000000308005986 */ /* 0x0001e2000c101506 */
[----:B------:R-:W-:-:S05]  /*98250*/  IMAD.WIDE R10, R0, 0x2, R6 ;  /* 0x00000002000a7825 */ /* 0x000fca00078e0206 */
[----:B--2---:R-:W-:Y:S04]  /*98260*/  @P6 STG.E.U16 [R10.64], R23 ;  /* 0x000000170a006986 */ /* 0x004fe8000c101506 */
[----:B------:R-:W1:Y:S01]  /*98270*/  LDS.128 R8, [R29+0x800] ;  /* 0x000800001d087984 */ /* 0x000e620000000c00 */
[----:B0-----:R-:W-:-:S03]  /*98280*/  PRMT R3, R23, 0x7632, R3 ;  /* 0x0000763217037816 */ /* 0x001fc60000000003 */
[----:B-1----:R-:W-:Y:S04]  /*98290*/  STL [R1+0x94], R9 ;  /* 0x0000940901007387 */ /* 0x002fe80000100800 */
[----:B------:R0:W-:Y:S04]  /*982a0*/  STL.64 [R1+0x98], R10 ;  /* 0x0000980a01007387 */ /* 0x0001e80000100a00 */
[----:B------:R-:W2:Y:S01]  /*982b0*/  LDL.LU R23, [R1+0x630] ;  /* 0x0006300001177983 */ /* 0x000ea20000300800 */
[----:B------:R-:W-:Y:S01]  /*982c0*/  ISETP.LT.AND P3, PT, R25, c[0x0][0x178], !P3 ;  /* 0x00005e0019007a0c */ /* 0x000fe20005f61270 */
[C---:B------:R-:W-:Y:S01]  /*982d0*/  IMAD.WIDE R12, R0.reuse, 0x2, R4 ;  /* 0x00000002000c7825 */ /* 0x040fe200078e0204 */
[----:B0-----:R-:W-:-:S11]  /*982e0*/  IADD3 R10, R0, c[0x0][0x198], RZ ;  /* 0x00006600000a7a10 */ /* 0x001fd60007ffe0ff */
[----:B------:R0:W-:Y:S01]  /*982f0*/  @P3 STG.E.U16 [R12.64], R17 ;  /* 0x000000110c003986 */ /* 0x0001e2000c101506 */
[----:B------:R-:W-:Y:S02]  /*98300*/  ISETP.LT.AND P3, PT, R18, c[0x0][0x178], !P0 ;  /* 0x00005e0012007a0c */ /* 0x000fe40004761270 */
[----:B------:R-:W-:Y:S01]  /*98310*/  ISETP.LT.AND P0, PT, R25, c[0x0][0x178], !P0 ;  /* 0x00005e0019007a0c */ /* 0x000fe20004701270 */
[----:B------:R-:W-:Y:S01]  /*98320*/  IMAD.MOV.U32 R26, RZ, RZ, R8 ;  /* 0x000000ffff1a7224 */ /* 0x000fe200078e0008 */
[C---:B------:R-:W-:Y:S01]  /*98330*/  IADD3 R0, R10.reuse, c[0x0][0x198], RZ ;  /* 0x000066000a007a10 */ /* 0x040fe20007ffe0ff */
[----:B------:R-:W-:Y:S01]  /*98340*/  IMAD.WIDE R8, R10, 0x2, R6 ;  /* 0x000000020a087825 */ /* 0x000fe200078e0206 */
[----:B------:R-:W-:-:S03]  /*98350*/  PRMT R16, R17, 0x7632, R16 ;  /* 0x0000763211107816 */ /* 0x000fc60000000010 */
[----:B------:R-:W-:-:S04]  /*98360*/  IMAD.WIDE R10, R10, 0x2, R4 ;  /* 0x000000020a0a7825 */ /* 0x000fc800078e0204 */
[----:B------:R1:W-:Y:S04]  /*98370*/  @P3 STG.E.U16 [R8.64], R3 ;  /* 0x0000000308003986 */ /* 0x0003e8000c101506 */
[----:B------:R-:W-:Y:S04]  /*98380*/  @P0 STG.E.U16 [R10.64], R16 ;  /* 0x000000100a000986 */ /* 0x000fe8000c101506 */
[----:B------:R-:W4:Y:S01]  /*98390*/  LDS.128 R8, [R24+0x800] ;  /* 0x0008000018087984 */ /* 0x000f220000000c00 */
[----:B------:R-:W-:Y:S02]  /*983a0*/  ISETP.LT.AND P6, PT, R18, c[0x0][0x178], !P4 ;  /* 0x00005e0012007a0c */ /* 0x000fe400067c1270 */
[----:B------:R-:W-:-:S02]  /*983b0*/  ISETP.LT.AND P4, PT, R25, c[0x0][0x178], !P4 ;  /* 0x00005e0019007a0c */ /* 0x000fc40006781270 */
[C---:B------:R-:W-:Y:S02]  /*983c0*/  IADD3 R14, R28.reuse, 0x18a, RZ ;  /* 0x0000018a1c0e7810 */ /* 0x040fe40007ffe0ff */
[----:B------:R-:W-:Y:S01]  /*983d0*/  IADD3 R15, R28, 0x18b, RZ ;  /* 0x0000018b1c0f7810 */ /* 0x000fe20007ffe0ff */
[----:B0-----:R-:W-:Y:S01]  /*983e0*/  IMAD.WIDE R12, R0, 0x2, R6 ;  /* 0x00000002000c7825 */ /* 0x001fe200078e0206 */
[----:B------:R-:W-:Y:S02]  /*983f0*/  ISETP.GE.AND P2, PT, R14, c[0x0][0x17c], PT ;  /* 0x00005f000e007a0c */ /* 0x000fe40003f46270 */
[----:B------:R-:W-:Y:S01]  /*98400*/  ISETP.GE.AND P5, PT, R15, c[0x0][0x17c], PT ;  /* 0x00005f000f007a0c */ /* 0x000fe20003fa6270 */
[C---:B------:R-:W-:Y:S01]  /*98410*/  IMAD.WIDE R14, R0.reuse, 0x2, R4 ;  /* 0x00000002000e7825 */ /* 0x040fe200078e0204 */
[----:B------:R-:W-:Y:S02]  /*98420*/  IADD3 R0, R0, c[0x0][0x198], RZ ;  /* 0x0000660000007a10 */ /* 0x000fe40007ffe0ff */
[----:B------:R-:W-:-:S02]  /*98430*/  IADD3 R17, R28, 0x18c, RZ ;  /* 0x0000018c1c117810 */ /* 0x000fc40007ffe0ff */
[----:B-1----:R-:W-:Y:S02]  /*98440*/  PRMT R3, R19, 0x7632, R3 ;  /* 0x0000763213037816 */ /* 0x002fe40000000003 */
[----:B------:R-:W-:Y:S01]  /*98450*/  ISETP.GE.AND P3, PT, R17, c[0x0][0x17c], PT ;  /* 0x00005f0011007a0c */ /* 0x000fe20003f66270 */
[----:B----4-:R-:W-:Y:S01]  /*98460*/  STL [R1+0x84], R9 ;  /* 0x0000840901007387 */ /* 0x010fe20000100800 */
[----:B------:R-:W-:-:S03]  /*98470*/  IMAD.MOV.U32 R16, RZ, RZ, R8 ;  /* 0x000000ffff107224 */ /* 0x000fc600078e0008 */
[----:B------:R0:W-:Y:S04]  /*98480*/  STL.64 [R1+0x88], R10 ;  /* 0x0000880a01007387 */ /* 0x0001e80000100a00 */
[----:B---3--:R1:W-:Y:S04]  /*98490*/  @P6 STG.E.U16 [R12.64], R21 ;  /* 0x000000150c006986 */ /* 0x0083e8000c101506 */
[----:B------:R-:W-:Y:S01]  /*984a0*/  @P4 STG.E.U16 [R14.64], R19 ;  /* 0x000000130e004986 */ /* 0x000fe2000c101506 */
[----:B------:R-:W-:Y:S01]  /*984b0*/  ISETP.LT.AND P4, PT, R18, c[0x0][0x178], !P1 ;  /* 0x00005e0012007a0c */ /* 0x000fe20004f81270 */
[----:B0-----:R-:W-:Y:S01]  /*984c0*/  IMAD.WIDE R10, R0, 0x2, R6 ;  /* 0x00000002000a7825 */ /* 0x001fe200078e0206 */
[----:B-1----:R-:W-:-:S02]  /*984d0*/  PRMT R12, R21, 0x7632, R12 ;  /* 0x00007632150c7816 */ /* 0x002fc4000000000c */
[----:B------:R-:W3:Y:S01]  /*984e0*/  LDL.LU R21, [R1+0x640] ;  /* 0x0006400001157983 */ /* 0x000ee20000300800 */
[----:B------:R-:W-:-:S08]  /*984f0*/  ISETP.LT.AND P6, PT, R18, c[0x0][0x178], !P2 ;  /* 0x00005e0012007a0c */ /* 0x000fd000057c1270 */
[----:B------:R0:W-:Y:S01]  /*98500*/  @P4 STG.E.U16 [R10.64], R12 ;  /* 0x0000000c0a004986 */ /* 0x0001e2000c101506 */
[----:B------:R-:W-:-:S03]  /*98510*/  ISETP.LT.AND P4, PT, R18, c[0x0][0x178], !P5 ;  /* 0x00005e0012007a0c */ /* 0x000fc60006f81270 */
[----:B------:R-:W-:Y:S04]  /*98520*/  STL [R1+0x23b4], R18 ;  /* 0x0023b41201007387 */ /* 0x000fe80000100800 */
[----:B------:R-:W-:Y:S04]  /*98530*/  STL [R1+0x23b0], R16 ;  /* 0x0023b01001007387 */ /* 0x000fe80000100800 */
[----:B------:R-:W1:Y:S01]  /*98540*/  LDS.128 R16, [R22+0x800] ;  /* 0x0008000016107984 */ /* 0x000e620000000c00 */
[----:B------:R-:W-:Y:S01]  /*98550*/  ISETP.LT.AND P1, PT, R25, c[0x0][0x178], !P1 ;  /* 0x00005e0019007a0c */ /* 0x000fe20004f21270 */
[C---:B------:R-:W-:Y:S01]  /*98560*/  IMAD.WIDE R8, R0.reuse, 0x2, R4 ;  /* 0x0000000200087825 */ /* 0x040fe200078e0204 */
[----:B------:R-:W-:-:S02]  /*98570*/  IADD3 R0, R0, c[0x0][0x198], RZ ;  /* 0x0000660000007a10 */ /* 0x000fc40007ffe0ff */
[----:B0-----:R-:W-:-:S03]  /*98580*/  IADD3 R12, R28, 0x18e, RZ ;  /* 0x0000018e1c0c7810 */ /* 0x001fc60007ffe0ff */
[----:B------:R-:W-:-:S06]  /*98590*/  IMAD.WIDE R10, R0, 0x2, R6 ;  /* 0x00000002000a7825 */ /* 0x000fcc00078e0206 */
[----:B------:R0:W-:Y:S01]  /*985a0*/  @P1 STG.E.U16 [R8.64], R3 ;  /* 0x0000000308001986 */ /* 0x0001e2000c101506 */
[----:B------:R-:W-:Y:S02]  /*985b0*/  ISETP.GE.AND P1, PT, R12, c[0x0][0x17c], PT ;  /* 0x00005f000c007a0c */ /* 0x000fe40003f26270 */
[C---:B------:R-:W-:Y:S01]  /*985c0*/  IADD3 R12, R0.reuse, c[0x0][0x198], RZ ;  /* 0x00006600000c7a10 */ /* 0x040fe20007ffe0ff */
[----:B0-----:R-:W-:Y:S01]  /*985d0*/  IMAD.WIDE R8, R0, 0x2, R4 ;  /* 0x0000000200087825 */ /* 0x001fe200078e0204 */
[----:B-1----:R-:W-:Y:S04]  /*985e0*/  STL [R1+0x74], R17 ;  /* 0x0000741101007387 */ /* 0x002fe80000100800 */
[----:B------:R0:W-:Y:S04]  /*985f0*/  STL.64 [R1+0x78], R18 ;  /* 0x0000781201007387 */ /* 0x0001e80000100a00 */
[----:B0-----:R-:W4:Y:S01]  /*98600*/  LDL.LU R18, [R1+0x23b4] ;  /* 0x0023b40001127983 */ /* 0x001f220000300800 */
[----:B------:R-:W-:-:S03]  /*98610*/  IMAD.MOV.U32 R19, RZ, RZ, R16 ;  /* 0x000000ffff137224 */ /* 0x000fc600078e0010 */
[----:B------:R-:W4:Y:S04]  /*98620*/  LDL.LU R16, [R1+0x23b0] ;  /* 0x0023b00001107983 */ /* 0x000f280000300800 */
[----:B--2---:R0:W-:Y:S01]  /*98630*/  @P6 STG.E.U16 [R10.64], R23 ;  /* 0x000000170a006986 */ /* 0x0041e2000c101506 */
[----:B------:R-:W-:-:S03]  /*98640*/  PRMT R0, R23, 0x7632, R0 ;  /* 0x0000763217007816 */ /* 0x000fc60000000000 */
[----:B0-----:R-:W2:Y:S01]  /*98650*/  LDL.LU R23, [R1+0x650] ;  /* 0x0006500001177983 */ /* 0x001ea20000300800 */
[C---:B------:R-:W-:Y:S02]  /*98660*/  ISETP.LT.AND P2, PT, R25.reuse, c[0x0][0x178], !P2 ;  /* 0x00005e0019007a0c */ /* 0x040fe40005741270 */
[----:B------:R-:W-:Y:S02]  /*98670*/  ISETP.LT.AND P5, PT, R25, c[0x0][0x178], !P5 ;  /* 0x00005e0019007a0c */ /* 0x000fe40006fa1270 */
[----:B------:R-:W-:-:S09]  /*98680*/  IADD3 R3, R28, 0x18f, RZ ;  /* 0x0000018f1c037810 */ /* 0x000fd20007ffe0ff */
[----:B------:R0:W-:Y:S01]  /*98690*/  @P2 STG.E.U16 [R8.64], R26 ;  /* 0x0000001a08002986 */ /* 0x0001e2000c101506 */
[----:B------:R-:W-:Y:S01]  /*986a0*/  ISETP.GE.AND P6, PT, R3, c[0x0][0x17c], PT ;  /* 0x00005f0003007a0c */ /* 0x000fe20003fc6270 */
[----:B0-----:R-:W-:-:S05]  /*986b0*/  IMAD.WIDE R8, R12, 0x2, R6 ;  /* 0x000000020c087825 */ /* 0x001fca00078e0206 */
[----:B------:R0:W-:Y:S01]  /*986c0*/  @P4 STG.E.U16 [R8.64], R0 ;  /* 0x0000000008004986 */ /* 0x0001e2000c101506 */
[----:B------:R-:W-:Y:S02]  /*986d0*/  PRMT R3, R26, 0x7632, R3 ;  /* 0x000076321a037816 */ /* 0x000fe40000000003 */
[----:B------:R-:W-:Y:S02]  /*986e0*/  IADD3 R14, R28, 0x190, RZ ;  /* 0x000001901c0e7810 */ /* 0x000fe40007ffe0ff */
[C---:B0-----:R-:W-:Y:S01]  /*986f0*/  IADD3 R0, R12.reuse, c[0x0][0x198], RZ ;  /* 0x000066000c007a10 */ /* 0x041fe20007ffe0ff */
[----:B------:R-:W-:-:S04]  /*98700*/  IMAD.WIDE R8, R12, 0x2, R4 ;  /* 0x000000020c087825 */ /* 0x000fc800078e0204 */
[----:B------:R-:W-:Y:S01]  /*98710*/  IMAD.WIDE R10, R0, 0x2, R6 ;  /* 0x00000002000a7825 */ /* 0x000fe200078e0206 */
[----:B------:R-:W-:Y:S01]  /*98720*/  ISETP.GE.AND P4, PT, R14, c[0x0][0x17c], PT ;  /* 0x00005f000e007a0c */ /* 0x000fe20003f86270 */
[----:B------:R0:W-:Y:S01]  /*98730*/  @P5 STG.E.U16 [R8.64], R3 ;  /* 0x0000000308005986 */ /* 0x0001e2000c101506 */
[----:B------:R-:W-:-:S04]  /*98740*/  IADD3 R13, R28, 0x18d, RZ ;  /* 0x0000018d1c0d7810 */ /* 0x000fc80007ffe0ff */
[----:B------:R-:W-:Y:S02]  /*98750*/  ISETP.GE.AND P0, PT, R13, c[0x0][0x17c], PT ;  /* 0x00005f000d007a0c */ /* 0x000fe40003f06270 */
[----:B---3--:R-:W-:Y:S01]  /*98760*/  PRMT R14, R21, 0x7632, R14 ;  /* 0x00007632150e7816 */ /* 0x008fe2000000000e */
[----:B------:R-:W-:Y:S01]  /*98770*/  IMAD.WIDE R12, R0, 0x2, R4 ;  /* 0x00000002000c7825 */ /* 0x000fe200078e0204 */
[----:B----4-:R-:W-:-:S13]  /*98780*/  ISETP.LT.AND P2, PT, R18, c[0x0][0x178], !P3 ;  /* 0x00005e0012007a0c */ /* 0x010fda0005f41270 */
[----:B------:R-:W-:Y:S01]  /*98790*/  @P2 STG.E.U16 [R10.64], R21 ;  /* 0x000000150a002986 */ /* 0x000fe2000c101506 */
[C---:B------:R-:W-:Y:S02]  /*987a0*/  ISETP.LT.AND P3, PT, R25.reuse, c[0x0][0x178], !P3 ;  /* 0x00005e0019007a0c */ /* 0x040fe40005f61270 */
[----:B0-----:R-:W-:Y:S02]  /*987b0*/  PRMT R3, R16, 0x7632, R3 ;  /* 0x0000763210037816 */ /* 0x001fe40000000003 */
[----:B------:R-:W-:Y:S02]  /*987c0*/  ISETP.LT.AND P2, PT, R18, c[0x0][0x178], !P0 ;  /* 0x00005e0012007a0c */ /* 0x000fe40004741270 */
[----:B------:R-:W-:-:S07]  /*987d0*/  ISETP.LT.AND P0, PT, R25, c[0x0][0x178], !P0 ;  /* 0x00005e0019007a0c */ /* 0x000fce0004701270 */
[----:B------:R-:W-:Y:S01]  /*987e0*/  @P3 STG.E.U16 [R12.64], R16 ;  /* 0x000000100c003986 */ /* 0x000fe2000c101506 */
[----:B------:R-:W-:Y:S02]  /*987f0*/  ISETP.LT.AND P3, PT, R18, c[0x0][0x178], !P1 ;  /* 0x00005e0012007a0c */ /* 0x000fe40004f61270 */
[----:B------:R-:W-:Y:S01]  /*98800*/  ISETP.LT.AND P1, PT, R25, c[0x0][0x178], !P1 ;  /* 0x00005e0019007a0c */ /* 0x000fe20004f21270 */
[----:B--2---:R-:W-:Y:S04]  /*98810*/  STL.64 [R1+0x23a8], R22 ;  /* 0x0023a81601007387 */ /* 0x004fe80000100a00 */
[----:B------:R-:W-:Y:S04]  /*98820*/  STL [R1+0x23a0], R20 ;  /* 0x0023a01401007387 */ /* 0x000fe80000100800 */
[----:B------:R-:W0:Y:S04]  /*98830*/  LDS.128 R20, [R2+0x1000] ;  /* 0x0010000002147984 */ /* 0x000e280000000c00 */
[----:B0-----:R-:W-:Y:S01]  /*98840*/  STL [R1+0x64], R21 ;  /* 0x0000641501007387 */ /* 0x001fe20000100800 */
[----:B------:R-:W-:-:S03]  /*98850*/  IMAD.MOV.U32 R16, RZ, RZ, R20 ;  /* 0x000000ffff107224 */ /* 0x000fc600078e0014 */
[----:B------:R0:W-:Y:S04]  /*98860*/  STL.64 [R1+0x68], R22 ;  /* 0x0000681601007387 */ /* 0x0001e80000100a00 */
[----:B0-----:R-:W2:Y:S04]  /*98870*/  LDL.LU.64 R22, [R1+0x23a8] ;  /* 0x0023a80001167983 */ /* 0x001ea80000300a00 */
[----:B------:R-:W3:Y:S04]  /*98880*/  LDL.LU R20, [R1+0x23a0] ;  /* 0x0023a00001147983 */ /* 0x000ee80000300800 */
[----:B------:R-:W4:Y:S04]  /*98890*/  LDL.LU R21, [R1+0x660] ;  /* 0x0006600001157983 */ /* 0x000f280000300800 */
[----:B------:R-:W-:Y:S04]  /*988a0*/  STL.64 [R1+0x2398], R24 ;  /* 0x0023981801007387 */ /* 0x000fe80000100a00 */
[----:B------:R-:W0:Y:S04]  /*988b0*/  LDS.128 R24, [R29+0x1000] ;  /* 0x001000001d187984 */ /* 0x000e280000000c00 */
[----:B0-----:R0:W-:Y:S01]  /*988c0*/  STL [R1+0x44], R25 ;  /* 0x0000441901007387 */ /* 0x0011e20000100800 */
[----:B------:R-:W-:Y:S02]  /*988d0*/  STL.64 [R1+0x48], R26 ;  /* 0x0000481a01007387 */ /* 0x000fe40000100a00 */
[----:B------:R-:W-:-:S02]  /*988e0*/  IMAD.MOV.U32 R17, RZ, RZ, R24 ;  /* 0x000000ffff117224 */ /* 0x000fc400078e0018 */
[----:B0-----:R-:W3:Y:S01]  /*988f0*/  LDL.LU.64 R24, [R1+0x2398] ;  /* 0x0023980001187983 */ /* 0x001ee20000300a00 */
[----:B------:R-:W-:-:S04]  /*98900*/  IADD3 R10, R0, c[0x0][0x198], RZ ;  /* 0x00006600000a7a10 */ /* 0x000fc80007ffe0ff */
[C---:B------:R-:W-:Y:S01]  /*98910*/  IADD3 R0, R10.reuse, c[0x0][0x198], RZ ;  /* 0x000066000a007a10 */ /* 0x040fe20007ffe0ff */
[----:B------:R-:W-:-:S04]  /*98920*/  IMAD.WIDE R8, R10, 0x2, R6 ;  /* 0x000000020a087825 */ /* 0x000fc800078e0206 */
[----:B------:R-:W-:-:S04]  /*98930*/  IMAD.WIDE R10, R10, 0x2, R4 ;  /* 0x000000020a0a7825 */ /* 0x000fc800078e0204 */
[C---:B------:R-:W-:Y:S01]  /*98940*/  IMAD.WIDE R12, R0.reuse, 0x2, R6 ;  /* 0x00000002000c7825 */ /* 0x040fe200078e0206 */
[----:B------:R-:W-:Y:S03]  /*98950*/  @P2 STG.E.U16 [R8.64], R14 ;  /* 0x0000000e08002986 */ /* 0x000fe6000c101506 */
[----:B------:R0:W-:Y:S02]  /*98960*/  @P0 STG.E.U16 [R10.64], R3 ;  /* 0x000000030a000986 */ /* 0x0001e4000c101506 */
[C---:B0-----:R-:W-:Y:S01]  /*98970*/  IMAD.WIDE R10, R0.reuse, 0x2, R4 ;  /* 0x00000002000a7825 */ /* 0x041fe200078e0204 */
[----:B------:R-:W-:Y:S02]  /*98980*/  IADD3 R8, R0, c[0x0][0x198], RZ ;  /* 0x0000660000087a10 */ /* 0x000fe40007ffe0ff */
[----:B------:R-:W-:Y:S02]  /*98990*/  IADD3 R3, R28, 0x193, RZ ;  /* 0x000001931c037810 */ /* 0x000fe40007ffe0ff */
[----:B------:R-:W-:-:S02]  /*989a0*/  IADD3 R0, R8, c[0x0][0x198], RZ ;  /* 0x0000660008007a10 */ /* 0x000fc40007ffe0ff */
[----:B------:R-:W-:Y:S01]  /*989b0*/  ISETP.GE.AND P0, PT, R3, c[0x0][0x17c], PT ;  /* 0x00005f0003007a0c */ /* 0x000fe20003f06270 */
[----:B------:R-:W-:Y:S01]  /*989c0*/  PRMT R3, R19, 0x7632, R3 ;  /* 0x0000763213037816 */ /* 0x000fe20000000003 */
[----:B--2---:R0:W-:Y:S02]  /*989d0*/  @P3 STG.E.U16 [R12.64], R23 ;  /* 0x000000170c003986 */ /* 0x0041e4000c101506 */
[----:B0-----:R-:W-:Y:S02]  /*989e0*/  PRMT R13, R23, 0x7632, R13 ;  /* 0x00007632170d7816 */ /* 0x001fe4000000000d */
[----:B------:R-:W2:Y:S01]  /*989f0*/  LDL.LU R23, [R1+0x680] ;  /* 0x0006800001177983 */ /* 0x000ea20000300800 */
[----:B------:R-:W-:-:S03]  /*98a00*/  ISETP.LT.AND P3, PT, R18, c[0x0][0x178], !P6 ;  /* 0x00005e0012007a0c */ /* 0x000fc60007761270 */
[----:B------:R0:W-:Y:S01]  /*98a10*/  @P1 STG.E.U16 [R10.64], R19 ;  /* 0x000000130a001986 */ /* 0x0001e2000c101506 */
[----:B------:R-:W-:Y:S01]  /*98a20*/  ISETP.LT.AND P1, PT, R18, c[0x0][0x178], !P4 ;  /* 0x00005e0012007a0c */ /* 0x000fe20006721270 */
[----:B0-----:R-:W-:-:S04]  /*98a30*/  IMAD.WIDE R10, R8, 0x2, R6 ;  /* 0x00000002080a7825 */ /* 0x001fc800078e0206 */
[----:B------:R-:W-:-:S04]  /*98a40*/  IMAD.WIDE R8, R8, 0x2, R4 ;  /* 0x0000000208087825 */ /* 0x000fc800078e0204 */
[----:B------:R0:W-:Y:S02]  /*98a50*/  @P3 STG.E.U16 [R10.64], R13 ;  /* 0x0000000d0a003986 */ /* 0x0001e4000c101506 */
[----:B0-----:R-:W-:Y:S01]  /*98a60*/  IMAD.WIDE R10, R0, 0x2, R6 ;  /* 0x00000002000a7825 */ /* 0x001fe200078e0206 */
[----:B---3--:R-:W-:-:S13]  /*98a70*/  ISETP.LT.AND P6, PT, R25, c[0x0][0x178], !P6 ;  /* 0x00005e0019007a0c */ /* 0x008fda00077c1270 */
[----:B------:R-:W-:Y:S01]  /*98a80*/  @P6 STG.E.U16 [R8.64], R3 ;  /* 0x0000000308006986 */ /* 0x000fe2000c101506 */
[----:B----4-:R-:W-:Y:S02]  /*98a90*/  @P1 STG.E.U16 [R10.64], R21 ;  /* 0x000000150a001986 */ /* 0x010fe4000c101506 */
[----:B------:R-:W0:Y:S01]  /*98aa0*/  LDS.128 R8, [R24+0x1000] ;  /* 0x0010000018087984 */ /* 0x000e220000000c00 */
[----:B------:R-:W-:-:S04]  /*98ab0*/  IADD3 R12, R28, 0x194, RZ ;  /* 0x000001941c0c7810 */ /* 0x000fc80007ffe0ff */
[----:B------:R-:W-:Y:S01]  /*98ac0*/  ISETP.GE.AND P3, PT, R12, c[0x0][0x17c], PT ;  /* 0x00005f000c007a0c */ /* 0x000fe20003f66270 */
[C---:B------:R-:W-:Y:S01]  /*98ad0*/  IADD3 R12, R0.reuse, c[0x0][0x198], RZ ;  /* 0x00006600000c7a10 */ /* 0x040fe20007ffe0ff */
[----:B0-----:R0:W-:Y:S01]  /*98ae0*/  STL [R1+0x24], R9 ;  /* 0x0000240901007387 */ /* 0x0011e20000100800 */
[----:B------:R-:W-:Y:S02]  /*98af0*/  IMAD.MOV.U32 R19, RZ, RZ, R8 ;  /* 0x000000ffff137224 */ /* 0x000fe400078e0008 */
[----:B------:R1:W-:Y:S02]  /*98b00*/  STL.64 [R1+0x28], R10 ;  /* 0x0000280a01007387 */ /* 0x0003e40000100a00 */
[----:B0-----:R-:W-:Y:S01]  /*98b10*/  IMAD.WIDE R8, R0, 0x2, R4 ;  /* 0x0000000200087825 */ /* 0x001fe200078e0204 */
[----:B------:R-:W-:Y:S02]  /*98b20*/  PRMT R0, R21, 0x7632, R0 ;  /* 0x0000763215007816 */ /* 0x000fe40000000000 */
[----:B------:R-:W3:Y:S01]  /*98b30*/  LDL.LU R21, [R1+0x690] ;  /* 0x0006900001157983 */ /* 0x000ee20000300800 */
[----:B------:R-:W-:-:S02]  /*98b40*/  IADD3 R15, R28, 0x191, RZ ;  /* 0x000001911c0f7810 */ /* 0x000fc40007ffe0ff */
[----:B------:R-:W-:Y:S02]  /*98b50*/  ISETP.LT.AND P4, PT, R25, c[0x0][0x178], !P4 ;  /* 0x00005e0019007a0c */ /* 0x000fe40006781270 */
[----:B------:R-:W-:Y:S01]  /*98b60*/  ISETP.GE.AND P5, PT, R15, c[0x0][0x17c], PT ;  /* 0x00005f000f007a0c */ /* 0x000fe20003fa6270 */
[----:B------:R-:W-:-:S03]  /*98b70*/  IADD3 R15, R28, 0x192, RZ ;  /* 0x000001921c0f7810 */ /* 0x000fc60007ffe0ff */
[----:B------:R-:W-:Y:S02]  /*98b80*/  ISETP.LT.AND P6, PT, R18, c[0x0][0x178], !P5 ;  /* 0x00005e0012007a0c */ /* 0x000fe40006fc1270 */
[----:B------:R-:W-:Y:S02]  /*98b90*/  ISETP.GE.AND P2, PT, R15, c[0x0][0x17c], PT ;  /* 0x00005f000f007a0c */ /* 0x000fe40003f46270 */
[----:B------:R-:W-:Y:S01]  /*98ba0*/  IADD3 R3, R28, 0x195, RZ ;  /* 0x000001951c037810 */ /* 0x000fe20007ffe0ff */
[C---:B------:R-:W-:Y:S02]  /*98bb0*/  ISETP.LT.AND P5, PT, R25.reuse, c[0x0][0x178], !P5 ;  /* 0x00005e0019007a0c */ /* 0x040fe40006fa1270 */
[----:B-1----:R-:W-:Y:S01]  /*98bc0*/  IMAD.WIDE R10, R12, 0x2, R6 ;  /* 0x000000020c0a7825 */ /* 0x002fe200078e0206 */
[----:B------:R0:W-:Y:S01]  /*98bd0*/  @P4 STG.E.U16 [R8.64], R16 ;  /* 0x0000001008004986 */ /* 0x0001e2000c101506 */
[----:B------:R-:W-:Y:S02]  /*98be0*/  ISETP.LT.AND P4, PT, R18, c[0x0][0x178], !P2 ;  /* 0x00005e0012007a0c */ /* 0x000fe40005781270 */
[----:B------:R-:W-:Y:S01]  /*98bf0*/  ISETP.LT.AND P2, PT, R25, c[0x0][0x178], !P2 ;  /* 0x00005e0019007a0c */ /* 0x000fe20005741270 */
[----:B------:R-:W-:Y:S01]  /*98c00*/  ISETP.GE.AND P1, PT, R3, c[0x0][0x17c], PT ;  /* 0x00005f0003007a0c */ /* 0x000fe20003f26270 */
[----:B------:R-:W-:Y:S01]  /*98c10*/  IADD3 R3, R12, c[0x0][0x198], RZ ;  /* 0x000066000c037a10 */ /* 0x000fe20007ffe0ff */
[----:B------:R1:W-:Y:S01]  /*98c20*/  @P6 STG.E.U16 [R10.64], R0 ;  /* 0x000000000a006986 */ /* 0x0003e2000c101506 */
[----:B------:R-:W-:-:S02]  /*98c30*/  IADD3 R14, R28, 0x196, RZ ;  /* 0x000001961c0e7810 */ /* 0x000fc40007ffe0ff */
[----:B------:R-:W-:Y:S01]  /*98c40*/  IADD3 R15, R28, 0x197, RZ ;  /* 0x000001971c0f7810 */ /* 0x000fe20007ffe0ff */
[----:B0-----:R-:W-:-:S04]  /*98c50*/  IMAD.WIDE R8, R12, 0x2, R4 ;  /* 0x000000020c087825 */ /* 0x001fc800078e0204 */
[----:B------:R-:W-:Y:S01]  /*98c60*/  IMAD.WIDE R12, R3, 0x2, R4 ;  /* 0x00000002030c7825 */ /* 0x000fe200078e0204 */
[----:B-1----:R-:W-:-:S03]  /*98c70*/  PRMT R0, R16, 0x7632, R0 ;  /* 0x0000763210007816 */ /* 0x002fc60000000000 */
[----:B------:R-:W-:Y:S01]  /*98c80*/  IMAD.WIDE R10, R3, 0x2, R6 ;  /* 0x00000002030a7825 */ /* 0x000fe200078e0206 */
[----:B------:R-:W-:Y:S01]  /*98c90*/  ISETP.GE.AND P6, PT, R14, c[0x0][0x17c], PT ;  /* 0x00005f000e007a0c */ /* 0x000fe20003fc6270 */
[----:B------:R0:W-:Y:S01]  /*98ca0*/  @P5 STG.E.U16 [R8.64], R0 ;  /* 0x0000000008005986 */ /* 0x0001e2000c101506 */
[----:B------:R-:W-:-:S03]  /*98cb0*/  ISETP.GE.AND P5, PT, R15, c[0x0][0x17c], PT ;  /* 0x00005f000f007a0c */ /* 0x000fc60003fa6270 */
[----:B--2---:R1:W-:Y:S01]  /*98cc0*/  @P4 STG.E.U16 [R10.64], R23 ;  /* 0x000000170a004986 */ /* 0x0043e2000c101506 */
[----:B------:R-:W-:Y:S02]  /*98cd0*/  @P2 STG.E.U16 [R12.64], R17 ;  /* 0x000000110c002986 */ /* 0x000fe4000c101506 */
[----:B------:R-:W2:Y:S01]  /*98ce0*/  LDS.128 R12, [R22+0x1000] ;  /* 0x00100000160c7984 */ /* 0x000ea20000000c00 */
[----:B0-----:R-:W-:Y:S02]  /*98cf0*/  PRMT R0, R23, 0x7632, R0 ;  /* 0x0000763217007816 */ /* 0x001fe40000000000 */
[----:B-1----:R-:W-:-:S04]  /*98d00*/  IADD3 R10, R3, c[0x0][0x198], RZ ;  /* 0x00006600030a7a10 */ /* 0x002fc80007ffe0ff */
[C---:B------:R-:W-:Y:S01]  /*98d10*/  IADD3 R16, R10.reuse, c[0x0][0x198], RZ ;  /* 0x000066000a107a10 */ /* 0x040fe20007ffe0ff */
[----:B------:R-:W-:-:S04]  /*98d20*/  IMAD.WIDE R8, R10, 0x2, R6 ;  /* 0x000000020a087825 */ /* 0x000fc800078e0206 */
[----:B------:R-:W-:Y:S01]  /*98d30*/  IMAD.WIDE R10, R10, 0x2, R4 ;  /* 0x000000020a0a7825 */ /* 0x000fe200078e0204 */
[----:B--2---:R0:W-:Y:S03]  /*98d40*/  STL [R1+0x14], R13 ;  /* 0x0000140d01007387 */ /* 0x0041e60000100800 */
[----:B------:R1:W-:Y:S02]  /*98d50*/  STL.64 [R1+0x18], R14 ;  /* 0x0000180e01007387 */ /* 0x0003e40000100a00 */
[----:B------:R-:W-:Y:S02]  /*98d60*/  IMAD.MOV.U32 R23, RZ, RZ, R12 ;  /* 0x000000ffff177224 */ /* 0x000fe400078e000c */
[----:B------:R-:W-:Y:S01]  /*98d70*/  STL.64 [R1+0x2390], R6 ;  /* 0x0023900601007387 */ /* 0x000fe20000100a00 */
[----:B------:R-:W-:Y:S01]  /*98d80*/  STL.64 [R1+0x2388], R4 ;  /* 0x0023880401007387 */ /* 0x000fe20000100a00 */
[----:B0-----:R-:W-:-:S04]  /*98d90*/  IMAD.WIDE R12, R16, 0x2, R6 ;  /* 0x00000002100c7825 */ /* 0x001fc800078e0206 */
[----:B-1----:R-:W-:Y:S02]  /*98da0*/  IMAD.WIDE R14, R16, 0x2, R4 ;  /* 0x00000002100e7825 */ /* 0x002fe400078e0204 */
[----:B------:R-:W0:Y:S01]  /*98db0*/  LDS.128 R4, [R2+0x1800] ;  /* 0x0018000002047984 */ /* 0x000e220000000c00 */
[C---:B------:R-:W-:Y:S01]  /*98dc0*/  ISETP.LT.AND P2, PT, R18.reuse, c[0x0][0x178], !P0 ;  /* 0x00005e0012007a0c */ /* 0x040fe20004741270 */
[----:B------:R-:W-:Y:S01]  /*98dd0*/  ISETP.LT.AND P0, PT, R25, c[0x0][0x178], !P0 ;  /* 0x00005e0019007a0c */ /* 0x000fe20004701270 */
[----:B------:R-:W-:Y:S02]  /*98de0*/  ISETP.LT.AND P4, PT, R18, c[0x0][0x178], !P3 ;  /* 0x00005e0012007a0c */ /* 0x000fe40005f81270 */
[----:B------:R-:W-:Y:S01]  /*98df0*/  PRMT R3, R17, 0x7632, R3 ;  /* 0x0000763211037816 */ /* 0x000fe20000000003 */
[----:B------:R-:W-:-:S08]  /*98e00*/  IADD3 R17, R28, 0x198, RZ ;  /* 0x000001981c117810 */ /* 0x000fd00007ffe0ff */
[----:B------:R-:W-:Y:S01]  /*98e10*/  @P2 STG.E.U16 [R8.64], R0 ;  /* 0x0000000008002986 */ /* 0x000fe2000c101506 */
[----:B------:R-:W-:Y:S02]  /*98e20*/  ISETP.GE.AND P2, PT, R17, c[0x0][0x17c], PT ;  /* 0x00005f0011007a0c */ /* 0x000fe40003f46270 */
[----:B------:R-:W2:Y:S02]  /*98e30*/  LDL.LU R17, [R1+0x6a0] ;  /* 0x0006a00001117983 */ /* 0x000ea40000300800 */
[----:B------:R-:W-:Y:S01]  /*98e40*/  @P0 STG.E.U16 [R10.64], R3 ;  /* 0x000000030a000986 */ /* 0x000fe2000c101506 */
[----:B0-----:R0:W-:Y:S01]  /*98e50*/  STL [R1+0xc], R7 ;  /* 0x00000c0701007387 */ /* 0x0011e20000100800 */
[----:B------:R-:W-:Y:S02]  /*98e60*/  IMAD.MOV.U32 R27, RZ, RZ, R6 ;  /* 0x000000ffff1b7224 */ /* 0x000fe400078e0006 */
[----:B------:R-:W-:Y:S01]  /*98e70*/  IMAD.MOV.U32 R26, RZ, RZ, R5 ;  /* 0x000000ffff1a7224 */ /* 0x000fe200078e0005 */
[----:B0-----:R-:W4:Y:S04]  /*98e80*/  LDL.LU.64 R6, [R1+0x2390] ;  /* 0x0023900001067983 */ /* 0x001f280000300a00 */
[----:B---3--:R0:W-:Y:S01]  /*98e90*/  @P4 STG.E.U16 [R12.64], R21 ;  /* 0x000000150c004986 */ /* 0x0081e2000c101506 */
[----:B------:R-:W-:Y:S01]  /*98ea0*/  PRMT R0, R21, 0x7632, R0 ;  /* 0x0000763215007816 */ /* 0x000fe20000000000 */
[----:B0-----:R-:W-:-:S02]  /*98eb0*/  IMAD.MOV.U32 R21, RZ, RZ, R4 ;  /* 0x000000ffff157224 */ /* 0x001fc400078e0004 */
[----:B------:R-:W3:Y:S01]  /*98ec0*/  LDL.LU.64 R4, [R1+0x2388] ;  /* 0x0023880001047983 */ /* 0x000ee20000300a00 */
[----:B------:R-:W-:Y:S02]  /*98ed0*/  ISETP.LT.AND P3, PT, R25, c[0x0][0x178], !P3 ;  /* 0x00005e0019007a0c */ /* 0x000fe40005f61270 */
[----:B------:R-:W-:Y:S02]  /*98ee0*/  IADD3 R10, R16, c[0x0][0x198], RZ ;  /* 0x00006600100a7a10 */ /* 0x000fe40007ffe0ff */
[----:B------:R-:W-:-:S09]  /*98ef0*/  PRMT R3, R19, 0x7632, R3 ;  /* 0x0000763213037816 */ /* 0x000fd20000000003 */
[----:B------:R0:W-:Y:S01]  /*98f00*/  @P3 STG.E.U16 [R14.64], R19 ;  /* 0x000000130e003986 */ /* 0x0001e2000c101506 */
[----:B------:R-:W-:Y:S01]  /*98f10*/  ISETP.LT.AND P3, PT, R18, c[0x0][0x178], !P1 ;  /* 0x00005e0012007a0c */ /* 0x000fe20004f61270 */
[----:B------:R-:W-:Y:S01]  /*98f20*/  ISETP.LT.AND P1, PT, R25, c[0x0][0x178], !P1 ;  /* 0x00005e0019007a0c */ /* 0x000fe20004f21270 */
[C---:B------:R-:W-:Y:S01]  /*98f30*/  IADD3 R2, R10.reuse, c[0x0][0x198], RZ ;  /* 0x000066000a027a10 */ /* 0x040fe20007ffe0ff */
[----:B0-----:R-:W2:Y:S01]  /*98f40*/  LDL.LU R19, [R1+0x6d0] ;  /* 0x0006d00001137983 */ /* 0x001ea20000300800 */
[----:B----4-:R-:W-:-:S09]  /*98f50*/  IMAD.WIDE R8, R10, 0x2, R6 ;  /* 0x000000020a087825 */ /* 0x010fd200078e0206 */
[----:B------:R-:W-:Y:S01]  /*98f60*/  @P3 STG.E.U16 [R8.64], R0 ;  /* 0x0000000008003986 */ /* 0x000fe2000c101506 */
[----:B---3--:R-:W-:-:S05]  /*98f70*/  IMAD.WIDE R10, R10, 0x2, R4 ;  /* 0x000000020a0a7825 */ /* 0x008fca00078e0204 */
[----:B------:R-:W-:Y:S02]  /*98f80*/  @P1 STG.E.U16 [R10.64], R3 ;  /* 0x000000030a001986 */ /* 0x000fe4000c101506 */
[----:B------:R0:W1:Y:S02]  /*98f90*/  LDS.128 R8, [R29+0x1800] ;  /* 0x001800001d087984 */ /* 0x0000640000000c00 */
[----:B0-----:R-:W3:Y:S01]  /*98fa0*/  LDL R29, [R1+0x1720] ;  /* 0x00172000011d7983 */ /* 0x001ee20000100800 */
[----:B------:R-:W-:Y:S02]  /*98fb0*/  ISETP.LT.AND P4, PT, R18, c[0x0][0x178], !P6 ;  /* 0x00005e0012007a0c */ /* 0x000fe40007781270 */
[----:B------:R-:W-:Y:S01]  /*98fc0*/  IADD3 R12, R28, 0x199, RZ ;  /* 0x000001991c0c7810 */ /* 0x000fe20007ffe0ff */
[C---:B------:R-:W-:Y:S01]  /*98fd0*/  ISETP.LT.AND P6, PT, R25.reuse, c[0x0][0x178], !P6 ;  /* 0x00005e0019007a0c */ /* 0x040fe200077c1270 */
[----:B------:R-:W-:Y:S01]  /*98fe0*/  ISETP.LT.AND P1, PT, R18, c[0x0][0x178], !P5 ;  /* 0x00005e0012007a0c */ /* 0x000fe20006f21270 */
[----:B------:R-:W-:Y:S01]  /*98ff0*/  ISETP.LT.AND P5, PT, R25, c[0x0][0x178], !P5 ;  /* 0x00005e0019007a0c */ /* 0x000fe20006fa1270 */
[----:B------:R-:W-:Y:S01]  /*99000*/  ISETP.GE.AND P0, PT, R12, c[0x0][0x17c], PT ;  /* 0x00005f000c007a0c */ /* 0x000fe20003f06270 */
[C---:B------:R-:W-:Y:S01]  /*99010*/  IMAD.WIDE R12, R2.reuse, 0x2, R6 ;  /* 0x00000002020c7825 */ /* 0x040fe200078e0206 */
[----:B------:R-:W-:-:S02]  /*99020*/  IADD3 R18, R2, c[0x0][0x198], RZ ;  /* 0x0000660002127a10 */ /* 0x000fc40007ffe0ff */
[----:B------:R-:W-:Y:S01]  /*99030*/  IADD3 R14, R28, 0x19a, RZ ;  /* 0x0000019a1c0e7810 */ /* 0x000fe20007ffe0ff */
[----:B------:R-:W-:Y:S01]  /*99040*/  IMAD.WIDE R2, R2, 0x2, R4 ;  /* 0x0000000202027825 */ /* 0x000fe200078e0204 */
[----:B--2---:R-:W-:Y:S01]  /*99050*/  PRMT R16, R17, 0x7632, R16 ;  /* 0x0000763211107816 */ /* 0x004fe20000000010 */
[----:B------:R0:W-:Y:S01]  /*99060*/  @P4 STG.E.U16 [R12.64], R17 ;  /* 0x000000110c004986 */ /* 0x0001e2000c101506 */
[----:B------:R-:W-:Y:S02]  /*99070*/  ISETP.GE.AND P3, PT, R14, c[0x0][0x17c], PT ;  /* 0x00005f000e007a0c */ /* 0x000fe40003f66270 */
[----:B------:R-:W-:Y:S01]  /*99080*/  PRMT R0, R23, 0x7632, R0 ;  /* 0x0000763217007816 */ /* 0x000fe20000000000 */
[C---:B------:R-:W-:Y:S01]  /*99090*/  IMAD.WIDE R14, R18.reuse, 0x2, R4 ;  /* 0x00000002120e7825 */ /* 0x040fe200078e0204 */
[----:B------:R2:W-:Y:S03]  /*990a0*/  @P6 STG.E.U16 [R2.64], R23 ;  /* 0x0000001702006986 */ /* 0x0005e6000c101506 */
[C---:B0-----:R-:W-:Y:S01]  /*990b0*/  IMAD.WIDE R12, R18.reuse, 0x2, R6 ;  /* 0x00000002120c7825 */ /* 0x041fe200078e0206 */
[----:B--2---:R-:W-:-:S04]  /*990c0*/  IADD3 R3, R18, c[0x0][0x198], RZ ;  /* 0x0000660012037a10 */ /* 0x004fc80007ffe0ff */
[----:B------:R0:W-:Y:S01]  /*990d0*/  @P1 STG.E.U16 [R12.64], R16 ;  /* 0x000000100c001986 */ /* 0x0001e2000c101506 */
[C---:B------:R-:W-:Y:S01]  /*990e0*/  IADD3 R2, R28.reuse, 0x19c, RZ ;  /* 0x0000019c1c027810 */ /* 0x040fe20007ffe0ff */
[----:B------:R2:W-:Y:S01]  /*990f0*/  @P5 STG.E.U16 [R14.64], R0 ;  /* 0x000000000e005986 */ /* 0x0005e2000c101506 */
[----:B------:R-:W-:Y:S02]  /*99100*/  IADD3 R17, R28, 0x19b, RZ ;  /* 0x0000019b1c117810 */ /* 0x000fe40007ffe0ff */
[----:B------:R-:W-:Y:S02]  /*99110*/  PRMT R20, R21, 0x7632, R20 ;  /* 0x0000763215147816 */ /* 0x000fe40000000014 */
[----:B------:R-:W-:Y:S01]  /*99120*/  ISETP.GE.AND P1, PT, R2, c[0x0][0x17c], PT ;  /* 0x00005f0002007a0c */ /* 0x000fe20003f26270 */
[C---:B------:R-:W-:Y:S01]  /*99130*/  IADD3 R2, R3.reuse, c[0x0][0x198], RZ ;  /* 0x0000660003027a10 */ /* 0x040fe20007ffe0ff */
[----:B------:R-:W4:Y:S01]  /*99140*/  LDL.LU R23, [R1+0x2384] ;  /* 0x0023840001177983 */ /* 0x000f220000300800 */
[----:B0-----:R-:W-:Y:S01]  /*99150*/  IMAD.WIDE R12, R3, 0x2, R6 ;  /* 0x00000002030c7825 */ /* 0x001fe200078e0206 */
[----:B--2---:R-:W-:-:S02]  /*99160*/  IADD3 R0, R28, 0x19d, RZ ;  /* 0x0000019d1c007810 */ /* 0x004fc40007ffe0ff */
[----:B------:R-:W-:Y:S01]  /*99170*/  ISETP.GE.AND P6, PT, R17, c[0x0][0x17c], PT ;  /* 0x00005f0011007a0c */ /* 0x000fe20003fc6270 */
[----:B------:R-:W-:Y:S01]  /*99180*/  IMAD.WIDE R16, R3, 0x2, R4 ;  /* 0x0000000203107825 */ /* 0x000fe200078e0204 */
[----:B---3--:R-:W-:-:S03]  /*99190*/  ISETP.LT.AND P4, PT, R29, c[0x0][0x178], !P2 ;  /* 0x00005e001d007a0c */ /* 0x008fc60005781270 */
[----:B------:R-:W-:Y:S01]  /*991a0*/  ISETP.LT.AND P2, PT, R25, c[0x0][0x178], !P2 ;  /* 0x00005e0019007a0c */ /* 0x000fe20005741270 */
[----:B------:R-:W-:Y:S01]  /*991b0*/  ISETP.LT.AND P5, PT, R29, c[0x0][0x178], !P0 ;  /* 0x00005e001d007a0c */ /* 0x000fe200047a1270 */
[----:B------:R-:W-:-:S08]  /*991c0*/  ISETP.LT.AND P0, PT, R25, c[0x0][0x178], !P0 ;  /* 0x00005e0019007a0c */ /* 0x000fd00004701270 */
[----:B------:R0:W-:Y:S01]  /*991d0*/  @P4 STG.E.U16 [R12.64], R19 ;  /* 0x000000130c004986 */ /* 0x0001e2000c101506 */
[----:B------:R-:W-:Y:S01]  /*991e0*/  ISETP.GE.AND P4, PT, R0, c[0x0][0x17c], PT ;  /* 0x00005f0000007a0c */ /* 0x000fe20003f86270 */
[----:B------:R-:W-:Y:S02]  /*991f0*/  PRMT R0, R19, 0x7632, R0 ;  /* 0x0000763213007816 */ /* 0x000fe40000000000 */
[----:B------:R-:W-:Y:S01]  /*99200*/  @P2 STG.E.U16 [R16.64], R21 ;  /* 0x0000001510002986 */ /* 0x000fe2000c101506 */
[----:B------:R2:W3:Y:S01]  /*99210*/  LDS.128 R12, [R24+0x1800] ;  /* 0x00180000180c7984 */ /* 0x0004e20000000c00 */
[----:B0-----:R-:W-:-:S03]  /*99220*/  IMAD.WIDE R18, R2, 0x2, R6 ;  /* 0x0000000202127825 */ /* 0x001fc600078e0206 */
[----:B--2---:R-:W2:Y:S04]  /*99230*/  LDL.LU R24, [R1+0x6b0] ;  /* 0x0006b00001187983 */ /* 0x004ea80000300800 */
[----:B------:R0:W-:Y:S02]  /*99240*/  @P5 STG.E.U16 [R18.64], R0 ;  /* 0x0000000012005986 */ /* 0x0001e4000c101506 */
[C---:B0-----:R-:W-:Y:S01]  /*99250*/  IADD3 R0, R2.reuse, c[0x0][0x198], RZ ;  /* 0x0000660002007a10 */ /* 0x041fe20007ffe0ff */
[----:B------:R-:W-:-:S05]  /*99260*/  IMAD.WIDE R2, R2, 0x2, R4 ;  /* 0x0000000202027825 */ /* 0x000fca00078e0204 */
[----:B------:R0:W-:Y:S04]  /*99270*/  @P0 STG.E.U16 [R2.64], R20 ;  /* 0x0000001402000986 */ /* 0x0001e8000c101506 */
[----:B0-----:R-:W2:Y:S01]  /*99280*/  LDL.LU R3, [R1+0x6c0] ;  /* 0x0006c00001037983 */ /* 0x001ea20000300800 */
[----:B------:R-:W-:Y:S01]  /*99290*/  ISETP.LT.AND P2, PT, R29, c[0x0][0x178], !P3 ;  /* 0x00005e001d007a0c */ /* 0x000fe20005f41270 */
[----:B------:R-:W-:Y:S01]  /*992a0*/  IMAD.WIDE R16, R0, 0x2, R6 ;  /* 0x0000000200107825 */ /* 0x000fe200078e0206 */
[----:B------:R-:W-:Y:S02]  /*992b0*/  IADD3 R18, R28, 0x19e, RZ ;  /* 0x0000019e1c127810 */ /* 0x000fe40007ffe0ff */
[----:B------:R-:W-:Y:S02]  /*992c0*/  ISETP.LT.AND P5, PT, R25, c[0x0][0x178], !P3 ;  /* 0x00005e0019007a0c */ /* 0x000fe40005fa1270 */
[----:B------:R-:W-:Y:S01]  /*992d0*/  ISETP.GE.AND P3, PT, R18, c[0x0][0x17c], PT ;  /* 0x00005f0012007a0c */ /* 0x000fe20003f66270 */
[C---:B------:R-:W-:Y:S01]  /*992e0*/  IMAD.WIDE R18, R0.reuse, 0x2, R4 ;  /* 0x0000000200127825 */ /* 0x040fe200078e0204 */
[----:B------:R-:W-:-:S02]  /*992f0*/  IADD3 R0, R0, c[0x0][0x198], RZ ;  /* 0x0000660000007a10 */ /* 0x000fc40007ffe0ff */
[----:B------:R-:W-:-:S03]  /*99300*/  IADD3 R21, R28, 0x19f, RZ ;  /* 0x0000019f1c157810 */ /* 0x000fc60007ffe0ff */
[----:B--2---:R0:W-:Y:S01]  /*99310*/  @P2 STG.E.U16 [R16.64], R3 ;  /* 0x0000000310002986 */ /* 0x0041e2000c101506 */
[----:B------:R-:W-:Y:S02]  /*99320*/  ISETP.LT.AND P2, PT, R29, c[0x0][0x178], !P6 ;  /* 0x00005e001d007a0c */ /* 0x000fe40007741270 */
[----:B----4-:R-:W-:Y:S01]  /*99330*/  PRMT R23, R3, 0x7632, R23 ;  /* 0x0000763203177816 */ /* 0x010fe20000000017 */
[----:B-1----:R-:W-:Y:S01]  /*99340*/  @P5 STG.E.U16 [R18.64], R8 ;  /* 0x0000000812005986 */ /* 0x002fe2000c101506 */
[----:B------:R-:W-:Y:S01]  /*99350*/  ISETP.LT.AND P6, PT, R25, c[0x0][0x178], !P6 ;  /* 0x00005e0019007a0c */ /* 0x000fe200077c1270 */
[----:B------:R-:W1:Y:S01]  /*99360*/  LDS.128 R16, [R22+0x1800] ;  /* 0x0018000016107984 */ /* 0x000e620000000c00 */
[----:B0-----:R-:W-:-:S07]  /*99370*/  IMAD.WIDE R2, R0, 0x2, R6 ;  /* 0x0000000200027825 */ /* 0x001fce00078e0206 */
[----:B------:R0:W-:Y:S04]  /*99380*/  @P2 STG.E.U16 [R2.64], R23 ;  /* 0x0000001702002986 */ /* 0x0001e8000c101506 */
[----:B0-----:R-:W2:Y:S01]  /*99390*/  LDL.LU R23, [R1+0x670] ;  /* 0x0006700001177983 */ /* 0x001ea20000300800 */
[----:B------:R-:W-:Y:S02]  /*993a0*/  ISETP.LT.AND P5, PT, R29, c[0x0][0x178], !P1 ;  /* 0x00005e001d007a0c */ /* 0x000fe40004fa1270 */
[----:B------:R-:W-:Y:S01]  /*993b0*/  ISETP.GE.AND P0, PT, R21, c[0x0][0x17c], PT ;  /* 0x00005f0015007a0c */ /* 0x000fe20003f06270 */
[----:B------:R-:W-:Y:S01]  /*993c0*/  ISETP.LT.AND P1, PT, R25, c[0x0][0x178], !P1 ;  /* 0x00005e0019007a0c */ /* 0x000fe20004f21270 */
[----:B------:R-:W-:Y:S01]  /*993d0*/  PRMT R8, R8, 0x7632, R8 ;  /* 0x0000763208087816 */ /* 0x000fe20000000008 */
[C---:B------:R-:W-:Y:S01]  /*993e0*/  IMAD.WIDE R20, R0.reuse, 0x2, R4 ;  /* 0x0000000200147825 */ /* 0x040fe200078e0204 */
[----:B------:R-:W-:-:S04]  /*993f0*/  IADD3 R0, R0, c[0x0][0x198], RZ ;  /* 0x0000660000007a10 */ /* 0x000fc80007ffe0ff */
[----:B------:R0:W-:Y:S01]  /*99400*/  @P6 STG.E.U16 [R20.64], R8 ;  /* 0x0000000814006986 */ /* 0x0001e2000c101506 */
[----:B------:R-:W-:Y:S01]  /*99410*/  ISETP.LT.AND P6, PT, R29, c[0x0][0x178], !P4 ;  /* 0x00005e001d007a0c */ /* 0x000fe200067c1270 */
[----:B------:R-:W-:Y:S01]  /*99420*/  IMAD.WIDE R2, R0, 0x2, R4 ;  /* 0x0000000200027825 */ /* 0x000fe200078e0204 */
[----:B------:R-:W-:-:S03]  /*99430*/  ISETP.LT.AND P4, PT, R25, c[0x0][0x178], !P4 ;  /* 0x00005e0019007a0c */ /* 0x000fc60006781270 */
[C---:B0-----:R-:W-:Y:S01]  /*99440*/  IMAD.WIDE R20, R0.reuse, 0x2, R6 ;  /* 0x0000000200147825 */ /* 0x041fe200078e0206 */
[----:B------:R-:W-:-:S04]  /*99450*/  IADD3 R0, R0, c[0x0][0x198], RZ ;  /* 0x0000660000007a10 */ /* 0x000fc80007ffe0ff */
[----:B------:R0:W-:Y:S01]  /*99460*/  @P5 STG.E.U16 [R20.64], R24 ;  /* 0x0000001814005986 */ /* 0x0001e2000c101506 */
[----:B---3--:R3:W-:Y:S01]  /*99470*/  @P1 STG.E.U16 [R2.64], R12 ;  /* 0x0000000c02001986 */ /* 0x0087e2000c101506 */
[----:B------:R-:W-:Y:S02]  /*99480*/  ISETP.LT.AND P1, PT, R29, c[0x0][0x178], !P3 ;  /* 0x00005e001d007a0c */ /* 0x000fe40005f21270 */
[----:B------:R-:W-:Y:S01]  /*99490*/  IADD3 R8, R28, 0x1a1, RZ ;  /* 0x000001a11c087810 */ /* 0x000fe20007ffe0ff */
[----:B------:R-:W-:-:S03]  /*994a0*/  ISETP.LT.AND P3, PT, R25, c[0x0][0x178], !P3 ;  /* 0x00005e0019007a0c */ /* 0x000fc60005f61270 */
[----:B------:R-:W-:Y:S01]  /*994b0*/  ISETP.GE.AND P5, PT, R8, c[0x0][0x17c], PT ;  /* 0x00005f0008007a0c */ /* 0x000fe20003fa6270 */
[----:B0-----:R-:W-:Y:S01]  /*994c0*/  IMAD.WIDE R20, R0, 0x2, R4 ;  /* 0x0000000200147825 */ /* 0x001fe200078e0204 */
[----:B---3--:R-:W-:-:S03]  /*994d0*/  PRMT R12, R24, 0x7632, R12 ;  /* 0x00007632180c7816 */ /* 0x008fc6000000000c */
[C---:B------:R-:W-:Y:S01]  /*994e0*/  IMAD.WIDE R2, R0.reuse, 0x2, R6 ;  /* 0x0000000200027825 */ /* 0x040fe200078e0206 */
[----:B------:R-:W-:Y:S02]  /*994f0*/  IADD3 R0, R0, c[0x0][0x198], RZ ;  /* 0x0000660000007a10 */ /* 0x000fe40007ffe0ff */
[----:B------:R-:W-:Y:S02]  /*99500*/  IADD3 R22, R28, 0x1a0, RZ ;  /* 0x000001a01c167810 */ /* 0x000fe40007ffe0ff */
[----:B------:R-:W-:Y:S01]  /*99510*/  PRMT R8, R12, 0x7632, R8 ;  /* 0x000076320c087816 */ /* 0x000fe20000000008 */
[----:B------:R-:W3:Y:S04]  /*99520*/  LDL.LU R24, [R1+0x5e4] ;  /* 0x0005e40001187983 */ /* 0x000ee80000300800 */
[----:B------:R0:W-:Y:S01]  /*99530*/  @P6 STG.E.U16 [R2.64], R12 ;  /* 0x0000000c02006986 */ /* 0x0001e2000c101506 */
[----:B------:R4:W-:Y:S01]  /*99540*/  @P4 STG.E.U16 [R20.64], R8 ;  /* 0x0000000814004986 */ /* 0x0009e2000c101506 */
[----:B------:R-:W-:-:S02]  /*99550*/  ISETP.LT.AND P6, PT, R29, c[0x0][0x178], !P0 ;  /* 0x00005e001d007a0c */ /* 0x000fc400047c1270 */
[----:B------:R-:W-:Y:S01]  /*99560*/  ISETP.GE.AND P2, PT, R22, c[0x0][0x17c], PT ;  /* 0x00005f0016007a0c */ /* 0x000fe20003f46270 */
[----:B------:R-:W-:Y:S02]  /*99570*/  ISETP.LT.AND P0, PT, R25, c[0x0][0x178], !P0 ;  /* 0x00005e0019007a0c */ /* 0x000fe40004701270 */
[C---:B0-----:R-:W-:Y:S01]  /*99580*/  IMAD.WIDE R2, R0.reuse, 0x2, R6 ;  /* 0x0000000200027825 */ /* 0x041fe200078e0206 */
[----:B----4-:R-:W-:-:S05]  /*99590*/  IADD3 R8, R0, c[0x0][0x198], RZ ;  /* 0x0000660000087a10 */ /* 0x010fca0007ffe0ff */
[----:B------:R-:W-:Y:S01]  /*995a0*/  IMAD.WIDE R20, R8, 0x2, R6 ;  /* 0x0000000208147825 */ /* 0x000fe200078e0206 */
[----:B--2---:R0:W-:Y:S03]  /*995b0*/  @P1 STG.E.U16 [R2.64], R23 ;  /* 0x0000001702001986 */ /* 0x0041e6000c101506 */
[----:B0-----:R-:W-:Y:S01]  /*995c0*/  IMAD.WIDE R2, R0, 0x2, R4 ;  /* 0x0000000200027825 */ /* 0x001fe200078e0204 */
[----:B------:R-:W-:-:S04]  /*995d0*/  PRMT R0, R23, 0x7632, R0 ;  /* 0x0000763217007816 */ /* 0x000fc80000000000 */
[----:B-1----:R0:W-:Y:S01]  /*995e0*/  @P3 STG.E.U16 [R2.64], R16 ;  /* 0x0000001002003986 */ /* 0x0021e2000c101506 */
[----:B------:R-:W-:Y:S01]  /*995f0*/  ISETP.LT.AND P3, PT, R29, c[0x0][0x178], !P2 ;  /* 0x00005e001d007a0c */ /* 0x000fe20005761270 */
[----:B------:R-:W-:Y:S02]  /*99600*/  ISETP.LT.AND P2, PT, R25, c[0x0][0x178], !P2 ;  /* 0x00005e0019007a0c */ /* 0x000fe40005741270 */
[----:B------:R-:W2:Y:S01]  /*99610*/  LDL.LU R25, [R1+0x2380] ;  /* 0x0023800001197983 */ /* 0x000ea20000300800 */
[----:B------:R-:W-:Y:S01]  /*99620*/  @P6 STG.E.U16 [R20.64], R0 ;  /* 0x0000000014006986 */ /* 0x000fe2000c101506 */
[----:B0-----:R-:W-:Y:S01]  /*99630*/  PRMT R16, R16, 0x7632, R16 ;  /* 0x0000763210107816 */ /* 0x001fe20000000010 */
[----:B------:R-:W-:-:S05]  /*99640*/  IMAD.WIDE R2, R8, 0x2, R4 ;  /* 0x0000000208027825 */ /* 0x000fca00078e0204 */
[----:B------:R0:W-:Y:S04]  /*99650*/  @P0 STG.E.U16 [R2.64], R16 ;  /* 0x0000001002000986 */ /* 0x0001e8000c101506 */
[----:B0-----:R-:W4:Y:S01]  /*99660*/  LDL R3, [R1+0x1724] ;  /* 0x0017240001037983 */ /* 0x001f220000100800 */
[----:B------:R-:W-:-:S05]  /*99670*/  IADD3 R0, R8, c[0x0][0x198], RZ ;  /* 0x0000660008007a10 */ /* 0x000fca0007ffe0ff */
[----:B------:R-:W-:-:S04]  /*99680*/  IMAD.WIDE R20, R0, 0x2, R6 ;  /* 0x0000000200147825 */ /* 0x000fc800078e0206 */
[----:B------:R-:W-:Y:S01]  /*99690*/  IMAD.WIDE R22, R0, 0x2, R4 ;  /* 0x0000000200167825 */ /* 0x000fe200078e0204 */
[----:B------:R-:W-:Y:S01]  /*996a0*/  IADD3 R12, R28, 0x1a2, RZ ;  /* 0x000001a21c0c7810 */ /* 0x000fe20007ffe0ff */
[----:B---3--:R0:W-:Y:S03]  /*996b0*/  @P3 STG.E.U16 [R20.64], R24 ;  /* 0x0000001814003986 */ /* 0x0081e6000c101506 */
[----:B------:R-:W-:Y:S02]  /*996c0*/  ISETP.GE.AND P4, PT, R12, c[0x0][0x17c], PT ;  /* 0x00005f000c007a0c */ /* 0x000fe40003f86270 */
[----:B------:R-:W-:Y:S02]  /*996d0*/  PRMT R16, R24, 0x7632, R16 ;  /* 0x0000763218107816 */ /* 0x000fe40000000010 */
[C---:B------:R-:W-:Y:S02]  /*996e0*/  ISETP.LT.AND P3, PT, R29.reuse, c[0x0][0x178], !P4 ;  /* 0x00005e001d007a0c */ /* 0x040fe40006761270 */
[----:B0-----:R-:W-:Y:S01]  /*996f0*/  IADD3 R20, R0, c[0x0][0x198], RZ ;  /* 0x0000660000147a10 */ /* 0x001fe20007ffe0ff */
[----:B--2---:R-:W-:Y:S01]  /*99700*/  @P2 STG.E.U16 [R22.64], R25 ;  /* 0x0000001916002986 */ /* 0x004fe2000c101506 */
[----:B------:R-:W-:-:S02]  /*99710*/  ISETP.LT.AND P2, PT, R29, c[0x0][0x178], !P5 ;  /* 0x00005e001d007a0c */ /* 0x000fc40006f41270 */
[C---:B----4-:R-:W-:Y:S02]  /*99720*/  ISETP.LT.AND P5, PT, R3.reuse, c[0x0][0x178], !P5 ;  /* 0x00005e0003007a0c */ /* 0x050fe40006fa1270 */
[----:B------:R-:W-:Y:S01]  /*99730*/  ISETP.LT.AND P4, PT, R3, c[0x0][0x178], !P4 ;  /* 0x00005e0003007a0c */ /* 0x000fe20006781270 */
[----:B------:R-:W-:-:S08]  /*99740*/  IMAD.WIDE R2, R20, 0x2, R6 ;  /* 0x0000000214027825 */ /* 0x000fd000078e0206 */
[----:B------:R0:W-:Y:S04]  /*99750*/  @P2 STG.E.U16 [R2.64], R16 ;  /* 0x0000001002002986 */ /* 0x0001e8000c101506 */
[----:B0-----:R-:W2:Y:S01]  /*99760*/  LDL.LU R2, [R1+0x5f4] ;  /* 0x0005f40001027983 */ /* 0x001ea20000300800 */
[----:B------:R-:W3:Y:S01]  /*99770*/  LDL.LU R3, [R1+0x34] ;  /* 0x0000340001037983 */ /* 0x000ee20000300800 */
[----:B------:R-:W-:Y:S02]  /*99780*/  IADD3 R12, R28, 0x1a3, RZ ;  /* 0x000001a31c0c7810 */ /* 0x000fe40007ffe0ff */
[----:B------:R-:W-:Y:S02]  /*99790*/  IADD3 R0, R20, c[0x0][0x198], RZ ;  /* 0x0000660014007a10 */ /* 0x000fe40007ffe0ff */
[----:B------:R-:W-:Y:S01]  /*997a0*/  ISETP.GE.AND P1, PT, R12, c[0x0][0x17c], PT ;  /* 0x00005f000c007a0c */ /* 0x000fe20003f26270 */
[----:B------:R-:W-:-:S02]  /*997b0*/  IADD3 R12, R28, 0x1a4, RZ ;  /* 0x000001a41c0c7810 */ /* 0x000fc40007ffe0ff */
[----:B------:R-:W-:-:S04]  /*997c0*/  IMAD.WIDE R20, R20, 0x2, R4 ;  /* 0x0000000214147825 */ /* 0x000fc800078e0204 */
[----:B------:R-:W-:Y:S01]  /*997d0*/  IMAD.WIDE R22, R0, 0x2, R6 ;  /* 0x0000000200167825 */ /* 0x000fe200078e0206 */
[----:B------:R-:W-:-:S03]  /*997e0*/  ISETP.GE.AND P6, PT, R12, c[0x0][0x17c], PT ;  /* 0x00005f000c007a0c */ /* 0x000fc60003fc6270 */
[----:B------:R-:W-:Y:S02]  /*997f0*/  PRMT R12, R25, 0x7632, R12 ;  /* 0x00007632190c7816 */ /* 0x000fe4000000000c */
[----:B------:R-:W-:-:S03]  /*99800*/  IMAD.WIDE R24, R0, 0x2, R4 ;  /* 0x0000000200187825 */ /* 0x000fc600078e0204 */
[----:B------:R-:W-:Y:S04]  /*99810*/  @P5 STG.E.U16 [R20.64], R12 ;  /* 0x0000000c14005986 */ /* 0x000fe8000c101506 */
[----:B--2---:R-:W-:Y:S01]  /*99820*/  @P3 STG.E.U16 [R22.64], R2 ;  /* 0x0000000216003986 */ /* 0x004fe2000c101506 */
[----:B---3--:R0:W-:Y:S03]  /*99830*/  @P4 STG.E.U16 [R24.64], R3 ;  /* 0x0000000318004986 */ /* 0x0081e6000c101506 */
[----:B0-----:R-:W2:Y:S01]  /*99840*/  LDL R24, [R1+0x1724] ;  /* 0x0017240001187983 */ /* 0x001ea20000100800 */
[----:B------:R-:W-:Y:S02]  /*99850*/  IADD3 R8, R28, 0x1a5, RZ ;  /* 0x000001a51c087810 */ /* 0x000fe40007ffe0ff */
[----:B------:R-:W-:-:S02]  /*99860*/  ISETP.LT.AND P4, PT, R29, c[0x0][0x178], !P1 ;  /* 0x00005e001d007a0c */ /* 0x000fc40004f81270 */
[----:B------:R-:W-:Y:S02]  /*99870*/  IADD3 R20, R0, c[0x0][0x198], RZ ;  /* 0x0000660000147a10 */ /* 0x000fe40007ffe0ff */
[----:B------:R-:W-:Y:S02]  /*99880*/  PRMT R12, R3, 0x7632, R12 ;  /* 0x00007632030c7816 */ /* 0x000fe4000000000c */
[----:B------:R-:W-:Y:S01]  /*99890*/  ISETP.GE.AND P0, PT, R8, c[0x0][0x17c], PT ;  /* 0x00005f0008007a0c */ /* 0x000fe20003f06270 */
[C---:B------:R-:W-:Y:S01]  /*998a0*/  IADD3 R8, R28.reuse, 0x1a6, RZ ;  /* 0x000001a61c087810 */ /* 0x040fe20007ffe0ff */
[----:B------:R-:W-:Y:S02]  /*998b0*/  IADD3 R16, R28, 0x1a8, RZ ;  /* 0x000001a81c107810 */ /* 0x000fe40007ffe0ff */
[----:B------:R-:W-:Y:S01]  /*998c0*/  ISETP.LT.AND P5, PT, R29, c[0x0][0x178], !P6 ;  /* 0x00005e001d007a0c */ /* 0x000fe200077a1270 */
[----:B------:R-:W3:Y:S01]  /*998d0*/  LDL.LU R25, [R1+0x614] ;  /* 0x0006140001197983 */ /* 0x000ee20000300800 */
[----:B------:R-:W-:Y:S01]  /*998e0*/  ISETP.GE.AND P2, PT, R8, c[0x0][0x17c], PT ;  /* 0x00005f0008007a0c */ /* 0x000fe20003f46270 */
[----:B------:R-:W-:-:S02]  /*998f0*/  PRMT R8, R2, 0x7632, R8 ;  /* 0x0000763202087816 */ /* 0x000fc40000000008 */
[C---:B------:R-:W-:Y:S01]  /*99900*/  IMAD.WIDE R2, R20.reuse, 0x2, R6 ;  /* 0x0000000214027825 */ /* 0x040fe200078e0206 */
[----:B------:R-:W-:-:S03]  /*99910*/  IADD3 R0, R20, c[0x0][0x198], RZ ;  /* 0x0000660014007a10 */ /* 0x000fc60007ffe0ff */
[----:B------:R-:W-:Y:S01]  /*99920*/  IMAD.WIDE R20, R20, 0x2, R4 ;  /* 0x0000000214147825 */ /* 0x000fe200078e0204 */
[----:B------:R-:W4:Y:S04]  /*99930*/  LDL.LU R29, [R1+0xb4] ;  /* 0x0000b400011d7983 */ /* 0x000f280000300800 */
[----:B------:R-:W-:Y:S01]  /*99940*/  @P4 STG.E.U16 [R2.64], R8 ;  /* 0x0000000802004986 */ /* 0x000fe2000c101506 */
[----:B------:R-:W-:Y:S02]  /*99950*/  ISETP.GE.AND P4, PT, R16, c[0x0][0x17c], PT ;  /* 0x00005f0010007a0c */ /* 0x000fe40003f86270 */
[----:B------:R-:W3:Y:S01]  /*99960*/  LDL.LU R16, [R1+0x54] ;  /* 0x0000540001107983 */ /* 0x000ee20000300800 */
[----:B--2---:R-:W-:-:S13]  /*99970*/  ISETP.LT.AND P1, PT, R24, c[0x0][0x178], !P1 ;  /* 0x00005e0018007a0c */ /* 0x004fda0004f21270 */
[----:B------:R0:W-:Y:S04]  /*99980*/  @P1 STG.E.U16 [R20.64], R12 ;  /* 0x0000000c14001986 */ /* 0x0001e8000c101506 */
[----:B0-----:R-:W2:Y:S01]  /*99990*/  LDL.LU R21, [R1+0x604] ;  /* 0x0006040001157983 */ /* 0x001ea20000300800 */
[----:B------:R-:W-:-:S04]  /*999a0*/  IADD3 R22, R28, 0x1a7, RZ ;  /* 0x000001a71c167810 */ /* 0x000fc80007ffe0ff */
[----:B------:R-:W-:Y:S01]  /*999b0*/  ISETP.GE.AND P3, PT, R22, c[0x0][0x17c], PT ;  /* 0x00005f0016007a0c */ /* 0x000fe20003f66270 */
[----:B------:R-:W-:-:S05]  /*999c0*/  IMAD.WIDE R22, R0, 0x2, R6 ;  /* 0x0000000200167825 */ /* 0x000fca00078e0206 */
[----:B--2---:R0:W-:Y:S04]  /*999d0*/  @P5 STG.E.U16 [R22.64], R21 ;  /* 0x0000001516005986 */ /* 0x0041e8000c101506 */
[----:B0-----:R-:W2:Y:S01]  /*999e0*/  LDL R22, [R1+0x1720] ;  /* 0x0017200001167983 */ /* 0x001ea20000100800 */
[----:B------:R-:W-:Y:S01]  /*999f0*/  ISETP.LT.AND P6, PT, R24, c[0x0][0x178], !P6 ;  /* 0x00005e0018007a0c */ /* 0x000fe200077c1270 */
[----:B------:R-:W-:Y:S01]  /*99a00*/  IMAD.WIDE R2, R0, 0x2, R4 ;  /* 0x0000000200027825 */ /* 0x000fe200078e0204 */
[----:B------:R-:W-:Y:S02]  /*99a10*/  IADD3 R8, R28, 0x1a9, RZ ;  /* 0x000001a91c087810 */ /* 0x000fe40007ffe0ff */
[----:B------:R-:W-:Y:S02]  /*99a20*/  IADD3 R0, R0, c[0x0][0x198], RZ ;  /* 0x0000660000007a10 */ /* 0x000fe40007ffe0ff */
[----:B---3--:R-:W-:Y:S01]  /*99a30*/  PRMT R12, R16, 0x7632, R12 ;  /* 0x00007632100c7816 */ /* 0x008fe2000000000c */
[----:B------:R-:W3:Y:S01]  /*99a40*/  LDL.LU R23, [R1+0xa4] ;  /* 0x0000a40001177983 */ /* 0x000ee20000300800 */
[----:B------:R-:W-:Y:S01]  /*99a50*/  ISETP.GE.AND P1, PT, R8, c[0x0][0x17c], PT ;  /* 0x00005f0008007a0c */ /* 0x000fe20003f26270 */
[----:B------:R-:W-:-:S02]  /*99a60*/  PRMT R8, R21, 0x7632, R8 ;  /* 0x0000763215087816 */ /* 0x000fc40000000008 */
[C---:B------:R-:W-:Y:S02]  /*99a70*/  IMAD.WIDE R20, R0.reuse, 0x2, R4 ;  /* 0x0000000200147825 */ /* 0x040fe400078e0204 */
[----:B------:R0:W-:Y:S02]  /*99a80*/  @P6 STG.E.U16 [R2.64], R16 ;  /* 0x0000001002006986 */ /* 0x0001e4000c101506 */
[C---:B0-----:R-:W-:Y:S01]  /*99a90*/  IMAD.WIDE R2, R0.reuse, 0x2, R6 ;  /* 0x0000000200027825 */ /* 0x041fe200078e0206 */
[----:B------:R-:W-:Y:S02]  /*99aa0*/  IADD3 R0, R0, c[0x0][0x198], RZ ;  /* 0x0000660000007a10 */ /* 0x000fe40007ffe0ff */
[----:B--2---:R-:W-:Y:S01]  /*99ab0*/  ISETP.LT.AND P5, PT, R22, c[0x0][0x178], !P0 ;  /* 0x00005e0016007a0c */ /* 0x004fe200047a1270 */
[----:B------:R-:W-:Y:S01]  /*99ac0*/  ISETP.LT.AND P0, PT, R24, c[0x0][0x178], !P0 ;  /* 0x00005e0018007a0c */ /* 0x000fe20004701270 */
[----:B------:R-:W-:Y:S01]  /*99ad0*/  ISETP.LT.AND P6, PT, R22, c[0x0][0x178], !P2 ;  /* 0x00005e0016007a0c */ /* 0x000fe200057c1270 */
[----:B------:R-:W-:-:S10]  /*99ae0*/  ISETP.LT.AND P2, PT, R24, c[0x0][0x178], !P2 ;  /* 0x00005e0018007a0c */ /* 0x000fd40005741270 */
[----:B------:R0:W-:Y:S01]  /*99af0*/  @P5 STG.E.U16 [R2.64], R8 ;  /* 0x0000000802005986 */ /* 0x0001e2000c101506 */
[----:B------:R1:W-:Y:S01]  /*99b00*/  @P0 STG.E.U16 [R20.64], R12 ;  /* 0x0000000c14000986 */ /* 0x0003e2000c101506 */
[----:B------:R-:W-:Y:S01]  /*99b10*/  ISETP.LT.AND P0, PT, R22, c[0x0][0x178], !P3 ;  /* 0x00005e0016007a0c */ /* 0x000fe20005f01270 */
[----:B------:R-:W-:Y:S02]  /*99b20*/  ISETP.LT.AND P3, PT, R24, c[0x0][0x178], !P3 ;  /* 0x00005e0018007a0c */ /* 0x000fe40005f61270 */
[----:B0-----:R-:W-:-:S04]  /*99b30*/  IMAD.WIDE R2, R0, 0x2, R6 ;  /* 0x0000000200027825 */ /* 0x001fc800078e0206 */
[----:B-1----:R-:W-:Y:S01]  /*99b40*/  IMAD.WIDE R20, R0, 0x2, R4 ;  /* 0x0000000200147825 */ /* 0x002fe200078e0204 */
[----:B------:R-:W-:Y:S02]  /*99b50*/  IADD3 R8, R28, 0x1ab, RZ ;  /* 0x000001ab1c087810 */ /* 0x000fe40007ffe0ff */
[----:B------:R-:W-:Y:S01]  /*99b60*/  IADD3 R0, R0, c[0x0][0x198], RZ ;  /* 0x0000660000007a10 */ /* 0x000fe20007ffe0ff */
[----:B------:R0:W-:Y:S01]  /*99b70*/  @P6 STG.E.U16 [R2.64], R25 ;  /* 0x0000001902006986 */ /* 0x0001e2000c101506 */
[----:B------:R-:W-:Y:S01]  /*99b80*/  ISETP.GE.AND P6, PT, R8, c[0x0][0x17c], PT ;  /* 0x00005f0008007a0c */ /* 0x000fe20003fc6270 */
[----:B----4-:R1:W-:Y:S01]  /*99b90*/  @P2 STG.E.U16 [R20.64], R29 ;  /* 0x0000001d14002986 */ /* 0x0103e2000c101506 */
[----:B------:R-:W-:Y:S02]  /*99ba0*/  PRMT R8, R25, 0x7632, R8 ;  /* 0x0000763219087816 */ /* 0x000fe40000000008 */
[----:B------:R-:W-:Y:S01]  /*99bb0*/  PRMT R12, R29, 0x7632, R12 ;  /* 0x000076321d0c7816 */ /* 0x000fe2000000000c */
[----:B0-----:R-:W-:-:S04]  /*99bc0*/  IMAD.WIDE R2, R0, 0x2, R6 ;  /* 0x0000000200027825 */ /* 0x001fc800078e0206 */
[----:B-1----:R-:W-:Y:S01]  /*99bd0*/  IMAD.WIDE R20, R0, 0x2, R4 ;  /* 0x0000000200147825 */ /* 0x002fe200078e0204 */
[----:B------:R-:W2:Y:S04]  /*99be0*/  LDL.LU R25, [R1+0x634] ;  /* 0x0006340001197983 */ /* 0x000ea80000300800 */
[----:B------:R-:W-:Y:S01]  /*99bf0*/  @P0 STG.E.U16 [R2.64], R8 ;  /* 0x0000000802000986 */ /* 0x000fe2000c101506 */
[----:B------:R-:W4:Y:S02]  /*99c00*/  LDL.LU R29, [R1+0x94] ;  /* 0x00009400011d7983 */ /* 0x000f240000300800 */
[----:B------:R0:W-:Y:S02]  /*99c10*/  @P3 STG.E.U16 [R20.64], R12 ;  /* 0x0000000c14003986 */ /* 0x0001e4000c101506 */
[----:B0-----:R-:W2:Y:S01]  /*99c20*/  LDL.LU R21, [R1+0x624] ;  /* 0x0006240001157983 */ /* 0x001ea20000300800 */
[----:B------:R-:W-:-:S02]  /*99c30*/  ISETP.LT.AND P2, PT, R22, c[0x0][0x178], !P4 ;  /* 0x00005e0016007a0c */ /* 0x000fc40006741270 */
[----:B------:R-:W-:Y:S02]  /*99c40*/  IADD3 R0, R0, c[0x0][0x198], RZ ;  /* 0x0000660000007a10 */ /* 0x000fe40007ffe0ff */
[C---:B------:R-:W-:Y:S02]  /*99c50*/  IADD3 R16, R28.reuse, 0x1aa, RZ ;  /* 0x000001aa1c107810 */ /* 0x040fe40007ffe0ff */
[----:B------:R-:W-:Y:S01]  /*99c60*/  IADD3 R8, R28, 0x1ac, RZ ;  /* 0x000001ac1c087810 */ /* 0x000fe20007ffe0ff */
[----:B------:R-:W-:Y:S01]  /*99c70*/  ISETP.LT.AND P4, PT, R24, c[0x0][0x178], !P4 ;  /* 0x00005e0018007a0c */ /* 0x000fe20006781270 */
[----:B------:R-:W-:Y:S01]  /*99c80*/  ISETP.LT.AND P3, PT, R22, c[0x0][0x178], !P1 ;  /* 0x00005e0016007a0c */ /* 0x000fe20004f61270 */
[----:B------:R-:W-:Y:S01]  /*99c90*/  IMAD.WIDE R2, R0, 0x2, R6 ;  /* 0x0000000200027825 */ /* 0x000fe200078e0206 */
[----:B------:R-:W-:Y:S02]  /*99ca0*/  ISETP.GE.AND P5, PT, R16, c[0x0][0x17c], PT ;  /* 0x00005f0010007a0c */ /* 0x000fe40003fa6270 */
[----:B------:R-:W-:Y:S01]  /*99cb0*/  ISETP.GE.AND P0, PT, R8, c[0x0][0x17c], PT ;  /* 0x00005f0008007a0c */ /* 0x000fe20003f06270 */
[----:B------:R-:W-:Y:S01]  /*99cc0*/  IADD3 R16, R0, c[0x0][0x198], RZ ;  /* 0x0000660000107a10 */ /* 0x000fe20007ffe0ff */
[----:B------:R-:W-:Y:S01]  /*99cd0*/  IADD3 R8, R28, 0x1ad, RZ ;  /* 0x000001ad1c087810 */ /* 0x000fe20007ffe0ff */
[----:B--2---:R0:W-:Y:S03]  /*99ce0*/  @P2 STG.E.U16 [R2.64], R21 ;  /* 0x0000001502002986 */ /* 0x0041e6000c101506 */
[----:B------:R-:W-:Y:S01]  /*99cf0*/  ISETP.GE.AND P2, PT, R8, c[0x0][0x17c], PT ;  /* 0x00005f0008007a0c */ /* 0x000fe20003f46270 */
[----:B------:R-:W-:-:S02]  /*99d00*/  IADD3 R8, R28, 0x1ae, RZ ;  /* 0x000001ae1c087810 */ /* 0x000fc40007ffe0ff */
[----:B0-----:R-:W-:Y:S01]  /*99d10*/  IMAD.WIDE R2, R0, 0x2, R4 ;  /* 0x0000000200027825 */ /* 0x001fe200078e0204 */
[----:B------:R-:W-:-:S03]  /*99d20*/  PRMT R0, R21, 0x7632, R0 ;  /* 0x0000763215007816 */ /* 0x000fc60000000000 */
[----:B------:R-:W-:Y:S01]  /*99d30*/  IMAD.WIDE R20, R16, 0x2, R6 ;  /* 0x0000000210147825 */ /* 0x000fe200078e0206 */
[----:B---3--:R-:W-:Y:S04]  /*99d40*/  @P4 STG.E.U16 [R2.64], R23 ;  /* 0x0000001702004986 */ /* 0x008fe8000c101506 */
[----:B------:R0:W-:Y:S01]  /*99d50*/  @P3 STG.E.U16 [R20.64], R0 ;  /* 0x0000000014003986 */ /* 0x0001e2000c101506 */
[----:B------:R-:W-:Y:S02]  /*99d60*/  ISETP.GE.AND P3, PT, R8, c[0x0][0x17c], PT ;  /* 0x00005f0008007a0c */ /* 0x000fe40003f66270 */
[----:B------:R-:W2:Y:S01]  /*99d70*/  LDL R8, [R1+0x1720] ;  /* 0x0017200001087983 */ /* 0x000ea20000100800 */
[----:B------:R-:W-:Y:S02]  /*99d80*/  ISETP.LT.AND P1, PT, R24, c[0x0][0x178], !P1 ;  /* 0x00005e0018007a0c */ /* 0x000fe40004f21270 */
[----:B------:R-:W-:-:S02]  /*99d90*/  ISETP.LT.AND P4, PT, R22, c[0x0][0x178], !P5 ;  /* 0x00005e0016007a0c */ /* 0x000fc40006f81270 */
[----:B------:R-:W-:Y:S02]  /*99da0*/  PRMT R12, R23, 0x7632, R12 ;  /* 0x00007632170c7816 */ /* 0x000fe4000000000c */
[C---:B0-----:R-:W-:Y:S01]  /*99db0*/  IADD3 R0, R16.reuse, c[0x0][0x198], RZ ;  /* 0x0000660010007a10 */ /* 0x041fe20007ffe0ff */
[----:B------:R-:W-:-:S04]  /*99dc0*/  IMAD.WIDE R2, R16, 0x2, R4 ;  /* 0x0000000210027825 */ /* 0x000fc800078e0204 */
[----:B------:R-:W-:Y:S02]  /*99dd0*/  IMAD.WIDE R20, R0, 0x2, R6 ;  /* 0x0000000200147825 */ /* 0x000fe400078e0206 */
[----:B------:R-:W-:Y:S01]  /*99de0*/  @P1 STG.E.U16 [R2.64], R12 ;  /* 0x0000000c02001986 */ /* 0x000fe2000c101506 */
[----:B------:R-:W-:-:S03]  /*99df0*/  ISETP.LT.AND P5, PT, R24, c[0x0][0x178], !P5 ;  /* 0x00005e0018007a0c */ /* 0x000fc60006fa1270 */
[----:B------:R0:W-:Y:S01]  /*99e00*/  @P4 STG.E.U16 [R20.64], R25 ;  /* 0x0000001914004986 */ /* 0x0001e2000c101506 */
[----:B------:R-:W-:Y:S01]  /*99e10*/  IADD3 R16, R28, 0x1af, RZ ;  /* 0x000001af1c107810 */ /* 0x000fe20007ffe0ff */
[----:B------:R-:W-:-:S03]  /*99e20*/  IMAD.WIDE R22, R0, 0x2, R4 ;  /* 0x0000000200167825 */ /* 0x000fc600078e0204 */
[----:B------:R-:W-:Y:S01]  /*99e30*/  ISETP.GE.AND P1, PT, R16, c[0x0][0x17c], PT ;  /* 0x00005f0010007a0c */ /* 0x000fe20003f26270 */
[----:B------:R-:W-:Y:S01]  /*99e40*/  PRMT R16, R25, 0x7632, R16 ;  /* 0x0000763219107816 */ /* 0x000fe20000000010 */
[----:B0-----:R-:W-:-:S03]  /*99e50*/  IADD3 R20, R0, c[0x0][0x198], RZ ;  /* 0x0000660000147a10 */ /* 0x001fc60007ffe0ff */
[----:B----4-:R0:W-:Y:S02]  /*99e60*/  @P5 STG.E.U16 [R22.64], R29 ;  /* 0x0000001d16005986 */ /* 0x0101e4000c101506 */
[C---:B------:R-:W-:Y:S01]  /*99e70*/  IMAD.WIDE R2, R20.reuse, 0x2, R6 ;  /* 0x0000000214027825 */ /* 0x040fe200078e0206 */
[C---:B------:R-:W-:Y:S02]  /*99e80*/  IADD3 R0, R20.reuse, c[0x0][0x198], RZ ;  /* 0x0000660014007a10 */ /* 0x040fe40007ffe0ff */
[----:B------:R-:W-:Y:S01]  /*99e90*/  PRMT R12, R29, 0x7632, R12 ;  /* 0x000076321d0c7816 */ /* 0x000fe2000000000c */
[----:B------:R-:W-:Y:S01]  /*99ea0*/  IMAD.WIDE R20, R20, 0x2, R4 ;  /* 0x0000000214147825 */ /* 0x000fe200078e0204 */
[----:B0-----:R-:W3:Y:S01]  /*99eb0*/  LDL.LU R29, [R1+0x74] ;  /* 0x00007400011d7983 */ /* 0x001ee20000300800 */
[----:B--2---:R-:W-:Y:S02]  /*99ec0*/  ISETP.LT.AND P4, PT, R8, c[0x0][0x178], !P6 ;  /* 0x00005e0008007a0c */ /* 0x004fe40007781270 */
[----:B------:R-:W-:-:S11]  /*99ed0*/  ISETP.LT.AND P6, PT, R24, c[0x0][0x178], !P6 ;  /* 0x00005e0018007a0c */ /* 0x000fd600077c1270 */
[----:B------:R0:W-:Y:S02]  /*99ee0*/  @P4 STG.E.U16 [R2.64], R16 ;  /* 0x0000001002004986 */ /* 0x0001e4000c101506 */
[----:B------:R1:W-:Y:S02]  /*99ef0*/  @P6 STG.E.U16 [R20.64], R12 ;  /* 0x0000000c14006986 */ /* 0x0003e4000c101506 */
[----:B0-----:R-:W2:Y:S01]  /*99f00*/  LDL.LU R16, [R1+0x644] ;  /* 0x0006440001107983 */ /* 0x001ea20000300800 */
[----:B------:R-:W4:Y:S02]  /*99f10*/  LDL.LU R2, [R1+0x84] ;  /* 0x0000840001027983 */ /* 0x000f240000300800 */
[----:B------:R-:W3:Y:S02]  /*99f20*/  LDL R3, [R1+0x1720] ;  /* 0x0017200001037983 */ /* 0x000ee40000100800 */
[----:B-1----:R-:W4:Y:S01]  /*99f30*/  LDL R21, [R1+0x1724] ;  /* 0x0017240001157983 */ /* 0x002f220000100800 */
[----:B------:R-:W-:Y:S01]  /*99f40*/  ISETP.LT.AND P5, PT, R8, c[0x0][0x178], !P0 ;  /* 0x00005e0008007a0c */ /* 0x000fe200047a1270 */
[----:B------:R-:W-:-:S02]  /*99f50*/  ISETP.LT.AND P0, PT, R24, c[0x0][0x178], !P0 ;  /* 0x00005e0018007a0c */ /* 0x000fc40004701270 */
[----:B------:R-:W-:-:S04]  /*99f60*/  IMAD.WIDE R22, R0, 0x2, R6 ;  /* 0x0000000200167825 */ /* 0x000fc800078e0206 */
[----:B------:R-:W-:Y:S01]  /*99f70*/  IMAD.WIDE R24, R0, 0x2, R4 ;  /* 0x0000000200187825 */ /* 0x000fe200078e0204 */
[----:B------:R-:W-:Y:S02]  /*99f80*/  IADD3 R8, R28, 0x1b0, RZ ;  /* 0x000001b01c087810 */ /* 0x000fe40007ffe0ff */
[----:B------:R-:W-:Y:S02]  /*99f90*/  IADD3 R20, R0, c[0x0][0x198], RZ ;  /* 0x0000660000147a10 */ /* 0x000fe40007ffe0ff */
[----:B------:R-:W-:Y:S02]  /*99fa0*/  ISETP.GE.AND P4, PT, R8, c[0x0][0x17c], PT ;  /* 0x00005f0008007a0c */ /* 0x000fe40003f86270 */
[----:B------:R-:W-:Y:S01]  /*99fb0*/  IADD3 R0, R20, c[0x0][0x198], RZ ;  /* 0x0000660014007a10 */ /* 0x000fe20007ffe0ff */
[----:B--2---:R0:W-:Y:S01]  /*99fc0*/  @P5 STG.E.U16 [R22.64], R16 ;  /* 0x0000001016005986 */ /* 0x0041e2000c101506 */
[----:B---3--:R-:W-:Y:S01]  /*99fd0*/  ISETP.LT.AND P5, PT, R3, c[0x0][0x178], !P2 ;  /* 0x00005e0003007a0c */ /* 0x008fe200057a1270 */
[----:B----4-:R-:W-:-:S02]  /*99fe0*/  ISETP.LT.AND P2, PT, R21, c[0x0][0x178], !P2 ;  /* 0x00005e0015007a0c */ /* 0x010fc40005741270 */
[----:B------:R1:W-:Y:S01]  /*99ff0*/  @P0 STG.E.U16 [R24.64], R2 ;  /* 0x0000000218000986 */ /* 0x0003e2000c101506 */
[----:B------:R-:W-:Y:S02]  /*9a000*/  PRMT R12, R2, 0x7632, R12 ;  /* 0x00007632020c7816 */ /* 0x000fe4000000000c */
[----:B------:R-:W-:Y:S02]  /*9a010*/  ISETP.LT.AND P6, PT, R3, c[0x0][0x178], !P3 ;  /* 0x00005e0003007a0c */ /* 0x000fe40005fc1270 */
[----:B------:R-:W-:Y:S01]  /*9a020*/  PRMT R8, R16, 0x7632, R8 ;  /* 0x0000763210087816 */ /* 0x000fe20000000008 */
[----:B------:R-:W-:Y:S01]  /*9a030*/  ISETP.LT.AND P3, PT, R21, c[0x0][0x178], !P3 ;  /* 0x00005e0015007a0c */ /* 0x000fe20005f61270 */
[----:B0-----:R-:W-:Y:S01]  /*9a040*/  IADD3 R16, R28, 0x1b2, RZ ;  /* 0x000001b21c107810 */ /* 0x001fe20007ffe0ff */
[----:B-1----:R-:W-:-:S04]  /*9a050*/  IMAD.WIDE R2, R20, 0x2, R6 ;  /* 0x0000000214027825 */ /* 0x002fc800078e0206 */
[----:B------:R-:W-:Y:S01]  /*9a060*/  IMAD.WIDE R20, R20, 0x2, R4 ;  /* 0x0000000214147825 */ /* 0x000fe200078e0204 */
[----:B------:R-:W2:Y:S04]  /*9a070*/  LDL.LU R24, [R1+0x664] ;  /* 0x0006640001187983 */ /* 0x000ea80000300800 */
[----:B------:R-:W-:Y:S01]  /*9a080*/  @P5 STG.E.U16 [R2.64], R8 ;  /* 0x0000000802005986 */ /* 0x000fe2000c101506 */
[----:B------:R-:W3:Y:S01]  /*9a090*/  LDL.LU R25, [R1+0x64] ;  /* 0x0000640001197983 */ /* 0x000ee20000300800 */
[----:B------:R-:W-:Y:S01]  /*9a0a0*/  ISETP.GE.AND P5, PT, R16, c[0x0][0x17c], PT ;  /* 0x00005f0010007a0c */ /* 0x000fe20003fa6270 */
[----:B------:R0:W-:Y:S01]  /*9a0b0*/  @P2 STG.E.U16 [R20.64], R12 ;  /* 0x0000000c14002986 */ /* 0x0001e2000c101506 */
[----:B------:R-:W4:Y:S04]  /*9a0c0*/  LDL.LU R16, [R1+0x654] ;  /* 0x0006540001107983 */ /* 0x000f280000300800 */
[----:B0-----:R-:W2:Y:S01]  /*9a0d0*/  LDL R21, [R1+0x1720] ;  /* 0x0017200001157983 */ /* 0x001ea20000100800 */
[----:B------:R-:W-:-:S04]  /*9a0e0*/  IADD3 R22, R28, 0x1b1, RZ ;  /* 0x000001b11c167810 */ /* 0x000fc80007ffe0ff */
[----:B------:R-:W-:Y:S01]  /*9a0f0*/  ISETP.GE.AND P0, PT, R22, c[0x0][0x17c], PT ;  /* 0x00005f0016007a0c */ /* 0x000fe20003f06270 */
[----:B------:R-:W-:-:S04]  /*9a100*/  IMAD.WIDE R22, R0, 0x2, R6 ;  /* 0x0000000200167825 */ /* 0x000fc800078e0206 */
[----:B------:R-:W-:Y:S01]  /*9a110*/  IMAD.WIDE R2, R0, 0x2, R4 ;  /* 0x0000000200027825 */ /* 0x000fe200078e0204 */
[----:B------:R-:W-:Y:S02]  /*9a120*/  IADD3 R8, R28, 0x1b3, RZ ;  /* 0x000001b31c087810 */ /* 0x000fe40007ffe0ff */
[----:B------:R-:W-:Y:S02]  /*9a130*/  IADD3 R0, R0, c[0x0][0x198], RZ ;  /* 0x0000660000007a10 */ /* 0x000fe40007ffe0ff */
[----:B------:R-:W-:Y:S02]  /*9a140*/  ISETP.GE.AND P2, PT, R8, c[0x0][0x17c], PT ;  /* 0x00005f0008007a0c */ /* 0x000fe40003f46270 */
[----:B------:R-:W-:Y:S01]  /*9a150*/  PRMT R12, R29, 0x7632, R12 ;  /* 0x000076321d0c7816 */ /* 0x000fe2000000000c */
[----:B----4-:R0:W-:Y:S01]  /*9a160*/  @P6 STG.E.U16 [R22.64], R16 ;  /* 0x0000001016006986 */ /* 0x0101e2000c101506 */
[----:B------:R1:W-:Y:S01]  /*9a170*/  @P3 STG.E.U16 [R2.64], R29 ;  /* 0x0000001d02003986 */ /* 0x0003e2000c101506 */
[----:B------:R-:W-:-:S02]  /*9a180*/  PRMT R8, R16, 0x7632, R8 ;  /* 0x0000763210087816 */ /* 0x000fc40000000008 */
[----:B--2---:R-:W-:Y:S01]  /*9a190*/  ISETP.LT.AND P6, PT, R21, c[0x0][0x178], !P1 ;  /* 0x00005e0015007a0c */ /* 0x004fe20004fc1270 */
[----:B0-----:R-:W2:Y:S01]  /*9a1a0*/  LDL R22, [R1+0x1724] ;  /* 0x0017240001167983 */ /* 0x001ea20000100800 */
[----:B-1----:R-:W-:Y:S01]  /*9a1b0*/  IMAD.WIDE R2, R0, 0x2, R6 ;  /* 0x0000000200027825 */ /* 0x002fe200078e0206 */
[----:B------:R-:W-:-:S03]  /*9a1c0*/  IADD3 R16, R28, 0x1b4, RZ ;  /* 0x000001b41c107810 */ /* 0x000fc60007ffe0ff */
[----:B------:R-:W4:Y:S01]  /*9a1d0*/  LDL.LU R29, [R1+0x684] ;  /* 0x00068400011d7983 */ /* 0x000f220000300800 */
[----:B------:R-:W3:Y:S06]  /*9a1e0*/  LDL.LU R23, [R1+0x44] ;  /* 0x0000440001177983 */ /* 0x000eec0000300800 */
[----:B------:R0:W-:Y:S01]  /*9a1f0*/  @P6 STG.E.U16 [R2.64], R8 ;  /* 0x0000000802006986 */ /* 0x0001e2000c101506 */
[----:B------:R-:W-:Y:S02]  /*9a200*/  ISETP.GE.AND P6, PT, R16, c[0x0][0x17c], PT ;  /* 0x00005f0010007a0c */ /* 0x000fe40003fc6270 */
[----:B------:R-:W3:Y:S01]  /*9a210*/  LDL R16, [R1+0x1720] ;  /* 0x0017200001107983 */ /* 0x000ee20000100800 */
[----:B------:R-:W-:Y:S01]  /*9a220*/  ISETP.LT.AND P3, PT, R21, c[0x0][0x178], !P4 ;  /* 0x00005e0015007a0c */ /* 0x000fe20006761270 */
[C---:B------:R-:W-:Y:S01]  /*9a230*/  IMAD.WIDE R20, R0.reuse, 0x2, R4 ;  /* 0x0000000200147825 */ /* 0x040fe200078e0204 */
[----:B------:R-:W-:-:S05]  /*9a240*/  IADD3 R0, R0, c[0x0][0x198], RZ ;  /* 0x0000660000007a10 */ /* 0x000fca0007ffe0ff */
[----:B0-----:R-:W-:Y:S01]  /*9a250*/  IMAD.WIDE R2, R0, 0x2, R6 ;  /* 0x0000000200027825 */ /* 0x001fe200078e0206 */
[----:B------:R-:W-:Y:S02]  /*9a260*/  IADD3 R8, R28, 0x1b5, RZ ;  /* 0x000001b51c087810 */ /* 0x000fe40007ffe0ff */
[C---:B--2---:R-:W-:Y:S02]  /*9a270*/  ISETP.LT.AND P1, PT, R22.reuse, c[0x0][0x178], !P1 ;  /* 0x00005e0016007a0c */ /* 0x044fe40004f21270 */
[----:B------:R-:W-:-:S11]  /*9a280*/  ISETP.LT.AND P4, PT, R22, c[0x0][0x178], !P4 ;  /* 0x00005e0016007a0c */ /* 0x000fd60006781270 */
[----:B------:R0:W-:Y:S01]  /*9a290*/  @P1 STG.E.U16 [R20.64], R12 ;  /* 0x0000000c14001986 */ /* 0x0001e2000c101506 */
[----:B---3--:R-:W-:Y:S01]  /*9a2a0*/  ISETP.LT.AND P1, PT, R16, c[0x0][0x178], !P0 ;  /* 0x00005e0010007a0c */ /* 0x008fe20004721270 */
[----:B------:R-:W-:Y:S02]  /*9a2b0*/  ISETP.LT.AND P0, PT, R22, c[0x0][0x178], !P0 ;  /* 0x00005e0016007a0c */ /* 0x000fe40004701270 */
[----:B------:R1:W-:Y:S01]  /*9a2c0*/  @P3 STG.E.U16 [R2.64], R24 ;  /* 0x0000001802003986 */ /* 0x0003e2000c101506 */
[----:B------:R-:W-:Y:S01]  /*9a2d0*/  ISETP.GE.AND P3, PT, R8, c[0x0][0x17c], PT ;  /* 0x00005f0008007a0c */ /* 0x000fe20003f66270 */
[----:B------:R-:W-:Y:S02]  /*9a2e0*/  PRMT R8, R24, 0x7632, R8 ;  /* 0x0000763218087816 */ /* 0x000fe40000000008 */
[C---:B0-----:R-:W-:Y:S01]  /*9a2f0*/  IMAD.WIDE R20, R0.reuse, 0x2, R4 ;  /* 0x0000000200147825 */ /* 0x041fe200078e0204 */
[----:B------:R-:W-:Y:S02]  /*9a300*/  IADD3 R0, R0, c[0x0][0x198], RZ ;  /* 0x0000660000007a10 */ /* 0x000fe40007ffe0ff */
[----:B------:R-:W-:Y:S01]  /*9a310*/  PRMT R12, R25, 0x7632, R12 ;  /* 0x00007632190c7816 */ /* 0x000fe2000000000c */
[----:B-1----:R-:W2:Y:S04]  /*9a320*/  LDL.LU R24, [R1+0x694] ;  /* 0x0006940001187983 */ /* 0x002ea80000300800 */
[----:B------:R0:W-:Y:S01]  /*9a330*/  @P4 STG.E.U16 [R20.64], R25 ;  /* 0x0000001914004986 */ /* 0x0001e2000c101506 */
[----:B------:R-:W-:Y:S01]  /*9a340*/  IMAD.WIDE R2, R0, 0x2, R6 ;  /* 0x0000000200027825 */ /* 0x000fe200078e0206 */
[----:B------:R-:W-:-:S04]  /*9a350*/  ISETP.LT.AND P4, PT, R16, c[0x0][0x178], !P5 ;  /* 0x00005e0010007a0c */ /* 0x000fc80006f81270 */
[----:B------:R1:W-:Y:S01]  /*9a360*/  @P1 STG.E.U16 [R2.64], R8 ;  /* 0x0000000802001986 */ /* 0x0003e2000c101506 */
[C---:B0-----:R-:W-:Y:S01]  /*9a370*/  IMAD.WIDE R20, R0.reuse, 0x2, R4 ;  /* 0x0000000200147825 */ /* 0x041fe200078e0204 */
[----:B------:R-:W-:Y:S02]  /*9a380*/  IADD3 R0, R0, c[0x0][0x198], RZ ;  /* 0x0000660000007a10 */ /* 0x000fe40007ffe0ff */
[----:B------:R-:W-:Y:S01]  /*9a390*/  ISETP.LT.AND P5, PT, R22, c[0x0][0x178], !P5 ;  /* 0x00005e0016007a0c */ /* 0x000fe20006fa1270 */
[----:B------:R-:W3:Y:S04]  /*9a3a0*/  LDL.LU R25, [R1+0x24] ;  /* 0x0000240001197983 */ /* 0x000ee80000300800 */
[----:B------:R-:W-:Y:S01]  /*9a3b0*/  @P0 STG.E.U16 [R20.64], R12 ;  /* 0x0000000c14000986 */ /* 0x000fe2000c101506 */
[----:B-1----:R-:W-:Y:S01]  /*9a3c0*/  IADD3 R8, R28, 0x1b6, RZ ;  /* 0x000001b61c087810 */ /* 0x002fe20007ffe0ff */
[----:B------:R-:W-:-:S03]  /*9a3d0*/  IMAD.WIDE R2, R0, 0x2, R6 ;  /* 0x0000000200027825 */ /* 0x000fc600078e0206 */
[----:B------:R-:W-:Y:S01]  /*9a3e0*/  ISETP.GE.AND P0, PT, R8, c[0x0][0x17c], PT ;  /* 0x00005f0008007a0c */ /* 0x000fe20003f06270 */
[----:B------:R-:W-:Y:S01]  /*9a3f0*/  IADD3 R8, R28, 0x1b7, RZ ;  /* 0x000001b71c087810 */ /* 0x000fe20007ffe0ff */
[----:B----4-:R0:W-:Y:S01]  /*9a400*/  @P4 STG.E.U16 [R2.64], R29 ;  /* 0x0000001d02004986 */ /* 0x0101e2000c101506 */
[----:B------:R-:W-:Y:S01]  /*9a410*/  ISETP.LT.AND P1, PT, R16, c[0x0][0x178], !P2 ;  /* 0x00005e0010007a0c */ /* 0x000fe20005721270 */
[----:B------:R-:W-:Y:S01]  /*9a420*/  ISETP.LT.AND P2, PT, R22, c[0x0][0x178], !P2 ;  /* 0x00005e0016007a0c */ /* 0x000fe20005741270 */
[----:B------:R-:W-:Y:S02]  /*9a430*/  ISETP.GE.AND P4, PT, R8, c[0x0][0x17c], PT ;  /* 0x00005f0008007a0c */ /* 0x000fe40003f86270 */
[----:B------:R-:W4:Y:S01]  /*9a440*/  LDL R8, [R1+0x1720] ;  /* 0x0017200001087983 */ /* 0x000f220000100800 */
[C---:B------:R-:W-:Y:S01]  /*9a450*/  IADD3 R16, R0.reuse, c[0x0][0x198], RZ ;  /* 0x0000660000107a10 */ /* 0x040fe20007ffe0ff */
[----:B0-----:R-:W-:Y:S01]  /*9a460*/  IMAD.WIDE R2, R0, 0x2, R4 ;  /* 0x0000000200027825 */ /* 0x001fe200078e0204 */
[----:B------:R-:W-:-:S03]  /*9a470*/  PRMT R0, R29, 0x7632, R0 ;  /* 0x000076321d007816 */ /* 0x000fc60000000000 */
[C---:B------:R-:W-:Y:S01]  /*9a480*/  IMAD.WIDE R20, R16.reuse, 0x2, R6 ;  /* 0x0000000210147825 */ /* 0x040fe200078e0206 */
[----:B------:R-:W-:Y:S01]  /*9a490*/  PRMT R12, R23, 0x7632, R12 ;  /* 0x00007632170c7816 */ /* 0x000fe2000000000c */
[----:B------:R-:W3:Y:S04]  /*9a4a0*/  LDL.LU R29, [R1+0x14] ;  /* 0x00001400011d7983 */ /* 0x000ee80000300800 */
[----:B------:R0:W-:Y:S01]  /*9a4b0*/  @P5 STG.E.U16 [R2.64], R23 ;  /* 0x0000001702005986 */ /* 0x0001e2000c101506 */
[----:B------:R-:W-:Y:S02]  /*9a4c0*/  @P1 STG.E.U16 [R20.64], R0 ;  /* 0x0000000014001986 */ /* 0x000fe4000c101506 */
[----:B0-----:R-:W-:-:S05]  /*9a4d0*/  IMAD.WIDE R2, R16, 0x2, R4 ;  /* 0x0000000210027825 */ /* 0x001fca00078e0204 */
[----:B------:R0:W-:Y:S04]  /*9a4e0*/  @P2 STG.E.U16 [R2.64], R12 ;  /* 0x0000000c02002986 */ /* 0x0001e8000c101506 */
[----:B0-----:R-:W3:Y:S01]  /*9a4f0*/  LDL R3, [R1+0x1720] ;  /* 0x0017200001037983 */ /* 0x001ee20000100800 */
[----:B------:R-:W-:-:S05]  /*9a500*/  IADD3 R0, R16, c[0x0][0x198], RZ ;  /* 0x0000660010007a10 */ /* 0x000fca0007ffe0ff */
[----:B------:R-:W-:Y:S01]  /*9a510*/  IMAD.WIDE R20, R0, 0x2, R6 ;  /* 0x0000000200147825 */ /* 0x000fe200078e0206 */
[----:B------:R-:W-:-:S04]  /*9a520*/  IADD3 R16, R28, 0x1b9, RZ ;  /* 0x000001b91c107810 */ /* 0x000fc80007ffe0ff */
[----:B------:R-:W-:Y:S02]  /*9a530*/  ISETP.GE.AND P2, PT, R16, c[0x0][0x17c], PT ;  /* 0x00005f0010007a0c */ /* 0x000fe40003f46270 */
[----:B--2---:R-:W-:Y:S02]  /*9a540*/  PRMT R16, R24, 0x7632, R16 ;  /* 0x0000763218107816 */ /* 0x004fe40000000010 */
[----:B----4-:R-:W-:Y:S01]  /*9a550*/  ISETP.LT.AND P5, PT, R8, c[0x0][0x178], !P6 ;  /* 0x00005e0008007a0c */ /* 0x010fe200077a1270 */
[----:B------:R-:W-:Y:S01]  /*9a560*/  ISETP.LT.AND P6, PT, R22, c[0x0][0x178], !P6 ;  /* 0x00005e0016007a0c */ /* 0x000fe200077c1270 */
[----:B------:R-:W-:Y:S01]  /*9a570*/  IADD3 R8, R28, 0x1b8, RZ ;  /* 0x000001b81c087810 */ /* 0x000fe20007ffe0ff */
[----:B------:R-:W-:-:S03]  /*9a580*/  IMAD.WIDE R22, R0, 0x2, R4 ;  /* 0x0000000200167825 */ /* 0x000fc600078e0204 */
[----:B------:R-:W-:Y:S02]  /*9a590*/  ISETP.GE.AND P1, PT, R8, c[0x0][0x17c], PT ;  /* 0x00005f0008007a0c */ /* 0x000fe40003f26270 */
[----:B------:R-:W2:Y:S05]  /*9a5a0*/  LDL R8, [R1+0x1724] ;  /* 0x0017240001087983 */ /* 0x000eaa0000100800 */
[----:B------:R0:W-:Y:S01]  /*9a5b0*/  @P5 STG.E.U16 [R20.64], R24 ;  /* 0x0000001814005986 */ /* 0x0001e2000c101506 */
[----:B---3--:R-:W-:Y:S01]  /*9a5c0*/  @P6 STG.E.U16 [R22.64], R25 ;  /* 0x0000001916006986 */ /* 0x008fe2000c101506 */
[----:B0-----:R-:W-:Y:S02]  /*9a5d0*/  IADD3 R20, R0, c[0x0][0x198], RZ ;  /* 0x0000660000147a10 */ /* 0x001fe40007ffe0ff */
[----:B------:R-:W-:-:S02]  /*9a5e0*/  ISETP.LT.AND P5, PT, R3, c[0x0][0x178], !P3 ;  /* 0x00005e0003007a0c */ /* 0x000fc40005fa1270 */
[----:B------:R-:W-:Y:S01]  /*9a5f0*/  ISETP.LT.AND P6, PT, R3, c[0x0][0x178], !P0 ;  /* 0x00005e0003007a0c */ /* 0x000fe200047c1270 */
[----:B------:R-:W-:-:S10]  /*9a600*/  IMAD.WIDE R2, R20, 0x2, R6 ;  /* 0x0000000214027825 */ /* 0x000fd400078e0206 */
[----:B------:R0:W-:Y:S04]  /*9a610*/  @P5 STG.E.U16 [R2.64], R16 ;  /* 0x0000001002005986 */ /* 0x0001e8000c101506 */
[----:B0-----:R-:W3:Y:S01]  /*9a620*/  LDL.LU R3, [R1+0x6a4] ;  /* 0x0006a40001037983 */ /* 0x001ee20000300800 */
[C---:B------:R-:W-:Y:S02]  /*9a630*/  IADD3 R0, R20.reuse, c[0x0][0x198], RZ ;  /* 0x0000660014007a10 */ /* 0x040fe40007ffe0ff */
[----:B------:R-:W-:Y:S01]  /*9a640*/  PRMT R12, R25, 0x7632, R12 ;  /* 0x00007632190c7816 */ /* 0x000fe2000000000c */
[----:B------:R-:W-:-:S04]  /*9a650*/  IMAD.WIDE R20, R20, 0x2, R4 ;  /* 0x0000000214147825 */ /* 0x000fc800078e0204 */
[----:B------:R-:W-:-:S04]  /*9a660*/  IMAD.WIDE R22, R0, 0x2, R6 ;  /* 0x0000000200167825 */ /* 0x000fc800078e0206 */
[----:B------:R-:W-:Y:S01]  /*9a670*/  IMAD.WIDE R24, R0, 0x2, R4 ;  /* 0x0000000200187825 */ /* 0x000fe200078e0204 */
[C---:B--2---:R-:W-:Y:S02]  /*9a680*/  ISETP.LT.AND P3, PT, R8.reuse, c[0x0][0x178], !P3 ;  /* 0x00005e0008007a0c */ /* 0x044fe40005f61270 */
[----:B------:R-:W-:-:S11]  /*9a690*/  ISETP.LT.AND P0, PT, R8, c[0x0][0x178], !P0 ;  /* 0x00005e0008007a0c */ /* 0x000fd60004701270 */
[----:B------:R-:W-:Y:S04]  /*9a6a0*/  @P3 STG.E.U16 [R20.64], R12 ;  /* 0x0000000c14003986 */ /* 0x000fe8000c101506 */
[----:B---3--:R-:W-:Y:S01]  /*9a6b0*/  @P6 STG.E.U16 [R22.64], R3 ;  /* 0x0000000316006986 */ /* 0x008fe2000c101506 */
[----:B------:R0:W-:Y:S03]  /*9a6c0*/  @P0 STG.E.U16 [R24.64], R29 ;  /* 0x0000001d18000986 */ /* 0x0001e6000c101506 */
[----:B0-----:R-:W2:Y:S01]  /*9a6d0*/  LDL R24, [R1+0x1720] ;  /* 0x0017200001187983 */ /* 0x001ea20000100800 */
[----:B------:R-:W3:Y:S01]  /*9a6e0*/  LDL.LU R25, [R1+0x1724] ;  /* 0x0017240001197983 */ /* 0x000ee20000300800 */
[----:B------:R-:W-:-:S02]  /*9a6f0*/  IADD3 R8, R28, 0x1ba, RZ ;  /* 0x000001ba1c087810 */ /* 0x000fc40007ffe0ff */
[----:B------:R-:W-:Y:S02]  /*9a700*/  IADD3 R20, R0, c[0x0][0x198], RZ ;  /* 0x0000660000147a10 */ /* 0x000fe40007ffe0ff */
[----:B------:R-:W-:Y:S01]  /*9a710*/  ISETP.GE.AND P5, PT, R8, c[0x0][0x17c], PT ;  /* 0x00005f0008007a0c */ /* 0x000fe20003fa6270 */
[----:B------:R-:W-:Y:S02]  /*9a720*/  PRMT R8, R3, 0x7632, R8 ;  /* 0x0000763203087816 */ /* 0x000fe40000000008 */
[----:B------:R-:W-:Y:S01]  /*9a730*/  IMAD.WIDE R2, R20, 0x2, R6 ;  /* 0x0000000214027825 */ /* 0x000fe200078e0206 */
[----:B------:R-:W-:Y:S02]  /*9a740*/  IADD3 R16, R28, 0x1bc, RZ ;  /* 0x000001bc1c107810 */ /* 0x000fe40007ffe0ff */
[----:B------:R-:W-:Y:S02]  /*9a750*/  PRMT R12, R29, 0x7632, R12 ;  /* 0x000076321d0c7816 */ /* 0x000fe4000000000c */
[----:B------:R-:W4:Y:S01]  /*9a760*/  LDL.LU R29, [R1+0x6c4] ;  /* 0x0006c400011d7983 */ /* 0x000f220000300800 */
[----:B--2---:R-:W-:-:S13]  /*9a770*/  ISETP.LT.AND P0, PT, R24, c[0x0][0x178], !P4 ;  /* 0x00005e0018007a0c */ /* 0x004fda0006701270 */
[----:B------:R0:W-:Y:S01]  /*9a780*/  @P0 STG.E.U16 [R2.64], R8 ;  /* 0x0000000802000986 */ /* 0x0001e2000c101506 */
[----:B------:R-:W-:Y:S02]  /*9a790*/  ISETP.GE.AND P0, PT, R16, c[0x0][0x17c], PT ;  /* 0x00005f0010007a0c */ /* 0x000fe40003f06270 */
[----:B------:R-:W2:Y:S01]  /*9a7a0*/  LDL.LU R16, [R1+0x6d4] ;  /* 0x0006d40001107983 */ /* 0x000ea20000300800 */
[C---:B---3--:R-:W-:Y:S02]  /*9a7b0*/  ISETP.LT.AND P4, PT, R25.reuse, c[0x0][0x178], !P4 ;  /* 0x00005e0019007a0c */ /* 0x048fe40006781270 */
[----:B------:R-:W-:Y:S01]  /*9a7c0*/  ISETP.LT.AND P3, PT, R24, c[0x0][0x178], !P1 ;  /* 0x00005e0018007a0c */ /* 0x000fe20004f61270 */
[----:B------:R-:W-:Y:S01]  /*9a7d0*/  ISETP.LT.AND P1, PT, R25, c[0x0][0x178], !P1 ;  /* 0x00005e0019007a0c */ /* 0x000fe20004f21270 */
[----:B------:R-:W-:Y:S02]  /*9a7e0*/  IADD3 R22, R28, 0x1bb, RZ ;  /* 0x000001bb1c167810 */ /* 0x000fe40007ffe0ff */
[C---:B------:R-:W-:Y:S01]  /*9a7f0*/  IADD3 R0, R20.reuse, c[0x0][0x198], RZ ;  /* 0x0000660014007a10 */ /* 0x040fe20007ffe0ff */
[----:B------:R-:W-:Y:S01]  /*9a800*/  IMAD.WIDE R20, R20, 0x2, R4 ;  /* 0x0000000214147825 */ /* 0x000fe200078e0204 */
[----:B------:R-:W-:-:S03]  /*9a810*/  ISETP.GE.AND P6, PT, R22, c[0x0][0x17c], PT ;  /* 0x00005f0016007a0c */ /* 0x000fc60003fc6270 */
[----:B------:R-:W-:-:S04]  /*9a820*/  IMAD.WIDE R22, R0, 0x2, R6 ;  /* 0x0000000200167825 */ /* 0x000fc800078e0206 */
[----:B0-----:R-:W-:Y:S01]  /*9a830*/  IMAD.WIDE R2, R0, 0x2, R4 ;  /* 0x0000000200027825 */ /* 0x001fe200078e0204 */
[----:B------:R0:W-:Y:S02]  /*9a840*/  @P4 STG.E.U16 [R20.64], R12 ;  /* 0x0000000c14004986 */ /* 0x0001e4000c101506 */
[----:B0-----:R-:W-:Y:S02]  /*9a850*/  PRMT R12, R26, 0x7632, R12 ;  /* 0x000076321a0c7816 */ /* 0x001fe4000000000c */
[----:B------:R-:W-:Y:S01]  /*9a860*/  ISETP.LT.AND P4, PT, R24, c[0x0][0x178], !P2 ;  /* 0x00005e0018007a0c */ /* 0x000fe20005781270 */
[----:B------:R-:W-:Y:S01]  /*9a870*/  ISETP.LT.AND P2, PT, R25, c[0x0][0x178], !P2 ;  /* 0x00005e0019007a0c */ /* 0x000fe20005741270 */
[----:B--2---:R-:W-:Y:S01]  /*9a880*/  @P3 STG.E.U16 [R22.64], R16 ;  /* 0x0000001016003986 */ /* 0x004fe2000c101506 */
[----:B------:R0:W-:Y:S03]  /*9a890*/  @P1 STG.E.U16 [R2.64], R26 ;  /* 0x0000001a02001986 */ /* 0x0001e6000c101506 */
[----:B0-----:R-:W2:Y:S01]  /*9a8a0*/  LDL.LU R26, [R1+0x237c] ;  /* 0x00237c00011a7983 */ /* 0x001ea20000300800 */
[----:B------:R-:W3:Y:S01]  /*9a8b0*/  LDL.LU R23, [R1+0x6b4] ;  /* 0x0006b40001177983 */ /* 0x000ee20000300800 */
[----:B------:R-:W-:-:S02]  /*9a8c0*/  IADD3 R8, R28, 0x1bd, RZ ;  /* 0x000001bd1c087810 */ /* 0x000fc40007ffe0ff */
[----:B------:R-:W-:Y:S02]  /*9a8d0*/  IADD3 R0, R0, c[0x0][0x198], RZ ;  /* 0x0000660000007a10 */ /* 0x000fe40007ffe0ff */
[----:B------:R-:W-:Y:S01]  /*9a8e0*/  ISETP.LT.AND P1, PT, R24, c[0x0][0x178], !P5 ;  /* 0x00005e0018007a0c */ /* 0x000fe20006f21270 */
[----:B------:R-:W-:Y:S01]  /*9a8f0*/  ISETP.LT.AND P5, PT, R25, c[0x0][0x178], !P5 ;  /* 0x00005e0019007a0c */ /* 0x000fe20006fa1270 */
[----:B------:R-:W-:Y:S01]  /*9a900*/  ISETP.GE.AND P3, PT, R8, c[0x0][0x17c], PT ;  /* 0x00005f0008007a0c */ /* 0x000fe20003f66270 */
[----:B------:R-:W-:Y:S02]  /*9a910*/  PRMT R8, R16, 0x7632, R8 ;  /* 0x0000763210087816 */ /* 0x000fe40000000008 */
[----:B------:R-:W-:-:S04]  /*9a920*/  IMAD.WIDE R2, R0, 0x2, R6 ;  /* 0x0000000200027825 */ /* 0x000fc800078e0206 */
[C---:B------:R-:W-:Y:S01]  /*9a930*/  IMAD.WIDE R20, R0.reuse, 0x2, R4 ;  /* 0x0000000200147825 */ /* 0x040fe200078e0204 */
[----:B------:R-:W-:Y:S02]  /*9a940*/  IADD3 R0, R0, c[0x0][0x198], RZ ;  /* 0x0000660000007a10 */ /* 0x000fe40007ffe0ff */
[----:B------:R-:W-:Y:S01]  /*9a950*/  IADD3 R16, R28, 0x1be, RZ ;  /* 0x000001be1c107810 */ /* 0x000fe20007ffe0ff */
[----:B------:R0:W-:Y:S01]  /*9a960*/  @P4 STG.E.U16 [R2.64], R8 ;  /* 0x0000000802004986 */ /* 0x0001e2000c101506 */
[----:B------:R1:W-:Y:S01]  /*9a970*/  @P2 STG.E.U16 [R20.64], R12 ;  /* 0x0000000c14002986 */ /* 0x0003e2000c101506 */
[----:B------:R-:W-:Y:S02]  /*9a980*/  ISETP.LT.AND P2, PT, R24, c[0x0][0x178], !P6 ;  /* 0x00005e0018007a0c */ /* 0x000fe40007741270 */
[----:B------:R-:W-:Y:S01]  /*9a990*/  ISETP.GE.AND P4, PT, R16, c[0x0][0x17c], PT ;  /* 0x00005f0010007a0c */ /* 0x000fe20003f86270 */
[----:B------:R-:W-:Y:S01]  /*9a9a0*/  ISETP.LT.AND P6, PT, R25, c[0x0][0x178], !P6 ;  /* 0x00005e0019007a0c */ /* 0x000fe200077c1270 */
[----:B----4-:R-:W-:Y:S01]  /*9a9b0*/  PRMT R16, R29, 0x7632, R16 ;  /* 0x000076321d107816 */ /* 0x010fe20000000010 */
[----:B0-----:R-:W-:-:S04]  /*9a9c0*/  IMAD.WIDE R2, R0, 0x2, R6 ;  /* 0x0000000200027825 */ /* 0x001fc800078e0206 */
[----:B-1----:R-:W-:Y:S01]  /*9a9d0*/  IMAD.WIDE R20, R0, 0x2, R4 ;  /* 0x0000000200147825 */ /* 0x002fe200078e0204 */
[----:B------:R-:W-:Y:S02]  /*9a9e0*/  IADD3 R8, R28, 0x1bf, RZ ;  /* 0x000001bf1c087810 */ /* 0x000fe40007ffe0ff */
[----:B------:R-:W-:Y:S01]  /*9a9f0*/  IADD3 R0, R0, c[0x0][0x198], RZ ;  /* 0x0000660000007a10 */ /* 0x000fe20007ffe0ff */
[----:B------:R0:W-:Y:S01]  /*9aa00*/  @P1 STG.E.U16 [R2.64], R29 ;  /* 0x0000001d02001986 */ /* 0x0001e2000c101506 */
[----:B------:R1:W-:Y:S01]  /*9aa10*/  @P5 STG.E.U16 [R20.64], R9 ;  /* 0x0000000914005986 */ /* 0x0003e2000c101506 */
[----:B------:R-:W-:Y:S02]  /*9aa20*/  ISETP.LT.AND P5, PT, R24, c[0x0][0x178], !P0 ;  /* 0x00005e0018007a0c */ /* 0x000fe400047a1270 */
[----:B------:R-:W-:Y:S02]  /*9aa30*/  ISETP.GE.AND P1, PT, R8, c[0x0][0x17c], PT ;  /* 0x00005f0008007a0c */ /* 0x000fe40003f26270 */
[----:B------:R-:W-:Y:S01]  /*9aa40*/  PRMT R12, R9, 0x7632, R12 ;  /* 0x00007632090c7816 */ /* 0x000fe2000000000c */
[----:B0-----:R-:W4:Y:S01]  /*9aa50*/  LDL.LU R29, [R1+0x674] ;  /* 0x00067400011d7983 */ /* 0x001f220000300800 */
[----:B------:R-:W-:-:S04]  /*9aa60*/  IMAD.WIDE R2, R0, 0x2, R6 ;  /* 0x0000000200027825 */ /* 0x000fc800078e0206 */
[C---:B-1----:R-:W-:Y:S01]  /*9aa70*/  IMAD.WIDE R8, R0.reuse, 0x2, R4 ;  /* 0x0000000200087825 */ /* 0x042fe200078e0204 */
[----:B------:R-:W-:Y:S01]  /*9aa80*/  IADD3 R0, R0, c[0x0][0x198], RZ ;  /* 0x0000660000007a10 */ /* 0x000fe20007ffe0ff */
[----:B------:R0:W-:Y:S03]  /*9aa90*/  @P2 STG.E.U16 [R2.64], R16 ;  /* 0x0000001002002986 */ /* 0x0001e6000c101506 */
[----:B------:R1:W-:Y:S02]  /*9aaa0*/  @P6 STG.E.U16 [R8.64], R12 ;  /* 0x0000000c08006986 */ /* 0x0003e4000c101506 */
[C---:B0-----:R-:W-:Y:S01]  /*9aab0*/  IMAD.WIDE R2, R0.reuse, 0x2, R6 ;  /* 0x0000000200027825 */ /* 0x041fe200078e0206 */
[----:B-1----:R-:W-:-:S04]  /*9aac0*/  IADD3 R12, R0, c[0x0][0x198], RZ ;  /* 0x00006600000c7a10 */ /* 0x002fc80007ffe0ff */
[----:B---3--:R0:W-:Y:S02]  /*9aad0*/  @P5 STG.E.U16 [R2.64], R23 ;  /* 0x0000001702005986 */ /* 0x0081e4000c101506 */
[----:B0-----:R-:W-:Y:S01]  /*9aae0*/  IMAD.WIDE R2, R0, 0x2, R4 ;  /* 0x0000000200027825 */ /* 0x001fe200078e0204 */
[----:B------:R-:W-:Y:S02]  /*9aaf0*/  PRMT R0, R23, 0x7632, R0 ;  /* 0x0000763217007816 */ /* 0x000fe40000000000 */
[----:B------:R-:W3:Y:S01]  /*9ab00*/  LDL.LU R23, [R1+0x5e8] ;  /* 0x0005e80001177983 */ /* 0x000ee20000300800 */
[C---:B------:R-:W-:Y:S02]  /*9ab10*/  ISETP.LT.AND P0, PT, R25.reuse, c[0x0][0x178], !P0 ;  /* 0x00005e0019007a0c */ /* 0x040fe40004701270 */
[----:B------:R-:W-:Y:S02]  /*9ab20*/  ISETP.LT.AND P6, PT, R24, c[0x0][0x178], !P3 ;  /* 0x00005e0018007a0c */ /* 0x000fe40005fc1270 */
[----:B------:R-:W-:Y:S01]  /*9ab30*/  IADD3 R8, R28, 0x1c1, RZ ;  /* 0x000001c11c087810 */ /* 0x000fe20007ffe0ff */
[----:B------:R-:W-:-:S03]  /*9ab40*/  ISETP.LT.AND P3, PT, R25, c[0x0][0x178], !P3 ;  /* 0x00005e0019007a0c */ /* 0x000fc60005f61270 */
[----:B------:R-:W-:Y:S01]  /*9ab50*/  ISETP.GE.AND P5, PT, R8, c[0x0][0x17c], PT ;  /* 0x00005f0008007a0c */ /* 0x000fe20003fa6270 */
[----:B------:R-:W-:Y:S01]  /*9ab60*/  IMAD.WIDE R8, R12, 0x2, R6 ;  /* 0x000000020c087825 */ /* 0x000fe200078e0206 */
[----:B------:R-:W-:-:S03]  /*9ab70*/  IADD3 R16, R28, 0x1c0, RZ ;  /* 0x000001c01c107810 */ /* 0x000fc60007ffe0ff */
[----:B------:R-:W-:Y:S01]  /*9ab80*/  @P0 STG.E.U16 [R2.64], R13 ;  /* 0x0000000d02000986 */ /* 0x000fe2000c101506 */
[----:B------:R-:W-:Y:S01]  /*9ab90*/  ISETP.LT.AND P0, PT, R24, c[0x0][0x178], !P4 ;  /* 0x00005e0018007a0c */ /* 0x000fe20006701270 */
[----:B------:R-:W-:Y:S02]  /*9aba0*/  ISETP.LT.AND P4, PT, R25, c[0x0][0x178], !P4 ;  /* 0x00005e0019007a0c */ /* 0x000fe40006781270 */
[----:B------:R0:W-:Y:S01]  /*9abb0*/  @P6 STG.E.U16 [R8.64], R0 ;  /* 0x0000000008006986 */ /* 0x0001e2000c101506 */
[----:B------:R-:W-:Y:S01]  /*9abc0*/  ISETP.GE.AND P2, PT, R16, c[0x0][0x17c], PT ;  /* 0x00005f0010007a0c */ /* 0x000fe20003f46270 */
[----:B------:R-:W-:Y:S01]  /*9abd0*/  PRMT R16, R13, 0x7632, R16 ;  /* 0x000076320d107816 */ /* 0x000fe20000000010 */
[C---:B0-----:R-:W-:Y:S01]  /*9abe0*/  IADD3 R0, R12.reuse, c[0x0][0x198], RZ ;  /* 0x000066000c007a10 */ /* 0x041fe20007ffe0ff */
[----:B------:R-:W-:-:S04]  /*9abf0*/  IMAD.WIDE R2, R12, 0x2, R4 ;  /* 0x000000020c027825 */ /* 0x000fc800078e0204 */
[----:B------:R-:W-:-:S04]  /*9ac00*/  IMAD.WIDE R8, R0, 0x2, R6 ;  /* 0x0000000200087825 */ /* 0x000fc800078e0206 */
[----:B------:R-:W-:Y:S01]  /*9ac10*/  IMAD.WIDE R12, R0, 0x2, R4 ;  /* 0x00000002000c7825 */ /* 0x000fe200078e0204 */
[----:B------:R-:W-:Y:S03]  /*9ac20*/  @P3 STG.E.U16 [R2.64], R16 ;  /* 0x0000001002003986 */ /* 0x000fe6000c101506 */
[----:B----4-:R0:W-:Y:S01]  /*9ac30*/  @P0 STG.E.U16 [R8.64], R29 ;  /* 0x0000001d08000986 */ /* 0x0101e2000c101506 */
[C---:B------:R-:W-:Y:S01]  /*9ac40*/  ISETP.LT.AND P0, PT, R24.reuse, c[0x0][0x178], !P1 ;  /* 0x00005e0018007a0c */ /* 0x040fe20004f01270 */
[C---:B------:R-:W-:Y:S01]  /*9ac50*/  ISETP.LT.AND P1, PT, R25.reuse, c[0x0][0x178], !P1 ;  /* 0x00005e0019007a0c */ /* 0x040fe20004f21270 */
[----:B------:R1:W-:Y:S01]  /*9ac60*/  @P4 STG.E.U16 [R12.64], R17 ;  /* 0x000000110c004986 */ /* 0x0003e2000c101506 */
[----:B------:R-:W-:Y:S02]  /*9ac70*/  ISETP.LT.AND P4, PT, R24, c[0x0][0x178], !P2 ;  /* 0x00005e0018007a0c */ /* 0x000fe40005781270 */
[C---:B------:R-:W-:Y:S01]  /*9ac80*/  IADD3 R20, R28.reuse, 0x1c2, RZ ;  /* 0x000001c21c147810 */ /* 0x040fe20007ffe0ff */
[----:B------:R-:W-:Y:S01]  /*9ac90*/  ISETP.LT.AND P2, PT, R25, c[0x0][0x178], !P2 ;  /* 0x00005e0019007a0c */ /* 0x000fe20005741270 */
[----:B------:R-:W-:-:S02]  /*9aca0*/  IADD3 R21, R28, 0x1c3, RZ ;  /* 0x000001c31c157810 */ /* 0x000fc40007ffe0ff */
[----:B0-----:R-:W-:Y:S02]  /*9acb0*/  IADD3 R8, R0, c[0x0][0x198], RZ ;  /* 0x0000660000087a10 */ /* 0x001fe40007ffe0ff */
[----:B------:R-:W-:Y:S02]  /*9acc0*/  ISETP.GE.AND P6, PT, R20, c[0x0][0x17c], PT ;  /* 0x00005f0014007a0c */ /* 0x000fe40003fc6270 */
[C---:B------:R-:W-:Y:S02]  /*9acd0*/  IADD3 R0, R8.reuse, c[0x0][0x198], RZ ;  /* 0x0000660008007a10 */ /* 0x040fe40007ffe0ff */
[----:B------:R-:W-:Y:S01]  /*9ace0*/  ISETP.GE.AND P3, PT, R21, c[0x0][0x17c], PT ;  /* 0x00005f0015007a0c */ /* 0x000fe20003f66270 */
[----:B------:R-:W-:Y:S02]  /*9acf0*/  PRMT R20, R29, 0x7632, R20 ;  /* 0x000076321d147816 */ /* 0x000fe40000000014 */
[----:B------:R-:W-:Y:S01]  /*9ad00*/  IMAD.WIDE R2, R8, 0x2, R6 ;  /* 0x0000000208027825 */ /* 0x000fe200078e0206 */
[----:B------:R-:W-:-:S03]  /*9ad10*/  PRMT R21, R17, 0x7632, R21 ;  /* 0x0000763211157816 */ /* 0x000fc60000000015 */
[----:B------:R-:W-:-:S04]  /*9ad20*/  IMAD.WIDE R8, R8, 0x2, R4 ;  /* 0x0000000208087825 */ /* 0x000fc800078e0204 */
[----:B-1----:R-:W-:Y:S01]  /*9ad30*/  IMAD.WIDE R12, R0, 0x2, R6 ;  /* 0x00000002000c7825 */ /* 0x002fe200078e0206 */
[----:B------:R-:W-:-:S03]  /*9ad40*/  IADD3 R22, R28, 0x1c4, RZ ;  /* 0x000001c41c167810 */ /* 0x000fc60007ffe0ff */
[----:B------:R-:W-:Y:S01]  /*9ad50*/  IMAD.WIDE R16, R0, 0x2, R4 ;  /* 0x0000000200107825 */ /* 0x000fe200078e0204 */
[----:B------:R-:W-:Y:S03]  /*9ad60*/  @P0 STG.E.U16 [R2.64], R20 ;  /* 0x0000001402000986 */ /* 0x000fe6000c101506 */
[----:B------:R-:W-:Y:S01]  /*9ad70*/  @P1 STG.E.U16 [R8.64], R21 ;  /* 0x0000001508001986 */ /* 0x000fe2000c101506 */
[----:B------:R-:W4:Y:S01]  /*9ad80*/  LDL.LU R29, [R1+0x38] ;  /* 0x00003800011d7983 */ /* 0x000f220000300800 */
[----:B------:R-:W-:Y:S02]  /*9ad90*/  ISETP.GE.AND P0, PT, R22, c[0x0][0x17c], PT ;  /* 0x00005f0016007a0c */ /* 0x000fe40003f06270 */
[----:B------:R-:W4:Y:S01]  /*9ada0*/  LDL.LU R22, [R1+0x5f8] ;  /* 0x0005f80001167983 */ /* 0x000f220000300800 */
[----:B------:R-:W-:Y:S01]  /*9adb0*/  ISETP.LT.AND P1, PT, R24, c[0x0][0x178], !P5 ;  /* 0x00005e0018007a0c */ /* 0x000fe20006f21270 */
[----:B---3--:R-:W-:Y:S01]  /*9adc0*/  @P4 STG.E.U16 [R12.64], R23 ;  /* 0x000000170c004986 */ /* 0x008fe2000c101506 */
[----:B--2---:R0:W-:Y:S02]  /*9add0*/  @P2 STG.E.U16 [R16.64], R26 ;  /* 0x0000001a10002986 */ /* 0x0041e4000c101506 */
[----:B0-----:R-:W-:-:S02]  /*9ade0*/  PRMT R17, R23, 0x7632, R17 ;  /* 0x0000763217117816 */ /* 0x001fc40000000011 */
[----:B------:R-:W-:Y:S01]  /*9adf0*/  PRMT R16, R26, 0x7632, R16 ;  /* 0x000076321a107816 */ /* 0x000fe20000000010 */
[----:B------:R-:W2:Y:S01]  /*9ae00*/  LDL.LU R23, [R1+0x608] ;  /* 0x0006080001177983 */ /* 0x000ea20000300800 */
[----:B------:R-:W3:Y:S02]  /*9ae10*/  LDL.LU R24, [R1+0x58] ;  /* 0x0000580001187983 */ /* 0x000ee40000300800 */
[----:B------:R-:W2:Y:S01]  /*9ae20*/  LDL.LU R26, [R1+0x1720] ;  /* 0x00172000011a7983 */ /* 0x000ea20000300800 */
[----:B------:R-:W-:Y:S02]  /*9ae30*/  IADD3 R8, R0, c[0x0][0x198], RZ ;  /* 0x0000660000087a10 */ /* 0x000fe40007ffe0ff */
[----:B------:R-:W-:Y:S02]  /*9ae40*/  ISETP.LT.AND P5, PT, R25, c[0x0][0x178], !P5 ;  /* 0x00005e0019007a0c */ /* 0x000fe40006fa1270 */
[----:B------:R-:W-:Y:S02]  /*9ae50*/  IADD3 R12, R28, 0x1c5, RZ ;  /* 0x000001c51c0c7810 */ /* 0x000fe40007ffe0ff */
[C---:B------:R-:W-:Y:S01]  /*9ae60*/  IADD3 R20, R8.reuse, c[0x0][0x198], RZ ;  /* 0x0000660008147a10 */ /* 0x040fe20007ffe0ff */
[----:B------:R-:W-:-:S04]  /*9ae70*/  IMAD.WIDE R2, R8, 0x2, R6 ;  /* 0x0000000208027825 */ /* 0x000fc800078e0206 */
[----:B------:R-:W-:Y:S01]  /*9ae80*/  IMAD.WIDE R8, R8, 0x2, R4 ;  /* 0x0000000208087825 */ /* 0x000fe200078e0204 */
[----:B------:R-:W-:-:S03]  /*9ae90*/  ISETP.GE.AND P4, PT, R12, c[0x0][0x17c], PT ;  /* 0x00005f000c007a0c */ /* 0x000fc60003f86270 */
[C---:B------:R-:W-:Y:S01]  /*9aea0*/  IMAD.WIDE R12, R20.reuse, 0x2, R6 ;  /* 0x00000002140c7825 */ /* 0x040fe200078e0206 */
[----:B------:R0:W-:Y:S04]  /*9aeb0*/  @P1 STG.E.U16 [R2.64], R17 ;  /* 0x0000001102001986 */ /* 0x0001e8000c101506 */
[----:B------:R-:W-:Y:S01]  /*9aec0*/  @P5 STG.E.U16 [R8.64], R16 ;  /* 0x0000001008005986 */ /* 0x000fe2000c101506 */
[----:B0-----:R-:W-:Y:S01]  /*9aed0*/  IMAD.WIDE R2, R20, 0x2, R4 ;  /* 0x0000000214027825 */ /* 0x001fe200078e0204 */
[----:B------:R-:W-:-:S04]  /*9aee0*/  IADD3 R0, R28, 0x1c6, RZ ;  /* 0x000001c61c007810 */ /* 0x000fc80007ffe0ff */
[----:B------:R-:W-:Y:S01]  /*9aef0*/  ISETP.GE.AND P1, PT, R0, c[0x0][0x17c], PT ;  /* 0x00005f0000007a0c */ /* 0x000fe20003f26270 */
[----:B------:R-:W-:Y:S01]  /*9af00*/  IADD3 R0, R28, 0x1c7, RZ ;  /* 0x000001c71c007810 */ /* 0x000fe20007ffe0ff */
[----:B--2---:R-:W-:Y:S01]  /*9af10*/  ISETP.LT.AND P2, PT, R26, c[0x0][0x178], !P6 ;  /* 0x00005e001a007a0c */ /* 0x004fe20007741270 */
[----:B------:R-:W-:-:S12]  /*9af20*/  ISETP.LT.AND P6, PT, R25, c[0x0][0x178], !P6 ;  /* 0x00005e0019007a0c */ /* 0x000fd800077c1270 */
[----:B----4-:R0:W-:Y:S01]  /*9af30*/  @P2 STG.E.U16 [R12.64], R22 ;  /* 0x000000160c002986 */ /* 0x0101e2000c101506 */
[----:B------:R1:W-:Y:S01]  /*9af40*/  @P6 STG.E.U16 [R2.64], R29 ;  /* 0x0000001d02006986 */ /* 0x0003e2000c101506 */
[----:B0-----:R-:W-:Y:S02]  /*9af50*/  PRMT R13, R29, 0x7632, R13 ;  /* 0x000076321d0d7816 */ /* 0x001fe4000000000d */
[----:B-1----:R-:W2:Y:S01]  /*9af60*/  LDL.LU R29, [R1+0x618] ;  /* 0x00061800011d7983 */ /* 0x002ea20000300800 */
[----:B------:R-:W4:Y:S01]  /*9af70*/  LDL.LU R17, [R1+0xb8] ;  /* 0x0000b80001117983 */ /* 0x000f220000300800 */
[----:B------:R-:W-:Y:S01]  /*9af80*/  ISETP.LT.AND P5, PT, R26, c[0x0][0x178], !P3 ;  /* 0x00005e001a007a0c */ /* 0x000fe20005fa1270 */
[----:B------:R-:W-:Y:S01]  /*9af90*/  ISETP.LT.AND P3, PT, R25, c[0x0][0x178], !P3 ;  /* 0x00005e0019007a0c */ /* 0x000fe20005f61270 */
[----:B------:R-:W-:Y:S01]  /*9afa0*/  ISETP.GE.AND P2, PT, R0, c[0x0][0x17c], PT ;  /* 0x00005f0000007a0c */ /* 0x000fe20003f46270 */
[----:B------:R-:W-:Y:S01]  /*9afb0*/  IADD3 R0, R20, c[0x0][0x198], RZ ;  /* 0x0000660014007a10 */ /* 0x000fe20007ffe0ff */
[----:B------:R-:W-:-:S02]  /*9afc0*/  ISETP.LT.AND P6, PT, R26, c[0x0][0x178], !P0 ;  /* 0x00005e001a007a0c */ /* 0x000fc400047c1270 */
[----:B------:R-:W-:Y:S01]  /*9afd0*/  PRMT R12, R22, 0x7632, R12 ;  /* 0x00007632160c7816 */ /* 0x000fe2000000000c */
[----:B------:R-:W-:Y:S01]  /*9afe0*/  ISETP.LT.AND P0, PT, R25, c[0x0][0x178], !P0 ;  /* 0x00005e0019007a0c */ /* 0x000fe20004701270 */
[----:B------:R-:W4:Y:S01]  /*9aff0*/  LDL.LU R22, [R1+0x628] ;  /* 0x0006280001167983 */ /* 0x000f220000300800 */
[----:B------:R-:W-:-:S04]  /*9b000*/  IMAD.WIDE R8, R0, 0x2, R6 ;  /* 0x0000000200087825 */ /* 0x000fc800078e0206 */
[C---:B------:R-:W-:Y:S01]  /*9b010*/  IMAD.WIDE R2, R0.reuse, 0x2, R4 ;  /* 0x0000000200027825 */ /* 0x040fe200078e0204 */
[----:B------:R-:W-:Y:S01]  /*9b020*/  IADD3 R0, R0, c[0x0][0x198], RZ ;  /* 0x0000660000007a10 */ /* 0x000fe20007ffe0ff */
[----:B------:R-:W-:Y:S03]  /*9b030*/  @P5 STG.E.U16 [R8.64], R12 ;  /* 0x0000000c08005986 */ /* 0x000fe6000c101506 */
[----:B------:R0:W-:Y:S01]  /*9b040*/  @P3 STG.E.U16 [R2.64], R13 ;  /* 0x0000000d02003986 */ /* 0x0001e2000c101506 */
[----:B------:R-:W-:Y:S01]  /*9b050*/  ISETP.LT.AND P3, PT, R26, c[0x0][0x178], !P4 ;  /* 0x00005e001a007a0c */ /* 0x000fe20006761270 */
[----:B0-----:R-:W-:Y:S01]  /*9b060*/  IMAD.WIDE R2, R0, 0x2, R6 ;  /* 0x0000000200027825 */ /* 0x001fe200078e0206 */
[----:B------:R-:W-:-:S03]  /*9b070*/  IADD3 R12, R28, 0x1c9, RZ ;  /* 0x000001c91c0c7810 */ /* 0x000fc60007ffe0ff */
[----:B------:R-:W-:Y:S01]  /*9b080*/  IMAD.WIDE R8, R0, 0x2, R4 ;  /* 0x0000000200087825 */ /* 0x000fe200078e0204 */
[----:B------:R-:W-:Y:S01]  /*9b090*/  @P6 STG.E.U16 [R2.64], R23 ;  /* 0x0000001702006986 */ /* 0x000fe2000c101506 */
[----:B------:R-:W-:-:S03]  /*9b0a0*/  ISETP.GE.AND P6, PT, R12, c[0x0][0x17c], PT ;  /* 0x00005f000c007a0c */ /* 0x000fc60003fc6270 */
[----:B---3--:R0:W-:Y:S01]  /*9b0b0*/  @P0 STG.E.U16 [R8.64], R24 ;  /* 0x0000001808000986 */ /* 0x0081e2000c101506 */
[----:B------:R-:W-:Y:S02]  /*9b0c0*/  PRMT R12, R24, 0x7632, R12 ;  /* 0x00007632180c7816 */ /* 0x000fe4000000000c */
[----:B------:R-:W-:Y:S02]  /*9b0d0*/  IADD3 R0, R0, c[0x0][0x198], RZ ;  /* 0x0000660000007a10 */ /* 0x000fe40007ffe0ff */
[----:B------:R-:W-:Y:S02]  /*9b0e0*/  ISETP.LT.AND P4, PT, R25, c[0x0][0x178], !P4 ;  /* 0x00005e0019007a0c */ /* 0x000fe40006781270 */
[----:B------:R-:W-:Y:S01]  /*9b0f0*/  ISETP.LT.AND P0, PT, R26, c[0x0][0x178], !P1 ;  /* 0x00005e001a007a0c */ /* 0x000fe20004f01270 */
[----:B0-----:R-:W3:Y:S01]  /*9b100*/  LDL.LU R24, [R1+0xa8] ;  /* 0x0000a80001187983 */ /* 0x001ee20000300800 */
[----:B------:R-:W-:Y:S01]  /*9b110*/  PRMT R13, R23, 0x7632, R13 ;  /* 0x00007632170d7816 */ /* 0x000fe2000000000d */
[----:B------:R-:W-:-:S04]  /*9b120*/  IMAD.WIDE R2, R0, 0x2, R6 ;  /* 0x0000000200027825 */ /* 0x000fc800078e0206 */
[C---:B------:R-:W-:Y:S01]  /*9b130*/  IMAD.WIDE R8, R0.reuse, 0x2, R4 ;  /* 0x0000000200087825 */ /* 0x040fe200078e0204 */
[----:B------:R-:W-:Y:S01]  /*9b140*/  IADD3 R0, R0, c[0x0][0x198], RZ ;  /* 0x0000660000007a10 */ /* 0x000fe20007ffe0ff */
[----:B------:R-:W3:Y:S04]  /*9b150*/  LDL.LU R23, [R1+0x638] ;  /* 0x0006380001177983 */ /* 0x000ee80000300800 */
[----:B------:R0:W-:Y:S01]  /*9b160*/  @P3 STG.E.U16 [R2.64], R13 ;  /* 0x0000000d02003986 */ /* 0x0001e2000c101506 */
[----:B------:R1:W-:Y:S02]  /*9b170*/  @P4 STG.E.U16 [R8.64], R12 ;  /* 0x0000000c08004986 */ /* 0x0003e4000c101506 */
[C---:B0-----:R-:W-:Y:S01]  /*9b180*/  IMAD.WIDE R2, R0.reuse, 0x2, R6 ;  /* 0x0000000200027825 */ /* 0x041fe200078e0206 */
[----:B-1----:R-:W-:-:S04]  /*9b190*/  IADD3 R12, R0, c[0x0][0x198], RZ ;  /* 0x00006600000c7a10 */ /* 0x002fc80007ffe0ff */
[----:B--2---:R0:W-:Y:S02]  /*9b1a0*/  @P0 STG.E.U16 [R2.64], R29 ;  /* 0x0000001d02000986 */ /* 0x0041e4000c101506 */
[----:B0-----:R-:W-:Y:S01]  /*9b1b0*/  IMAD.WIDE R2, R0, 0x2, R4 ;  /* 0x0000000200027825 */ /* 0x001fe200078e0204 */
[----:B------:R-:W-:Y:S02]  /*9b1c0*/  PRMT R0, R29, 0x7632, R0 ;  /* 0x000076321d007816 */ /* 0x000fe40000000000 */
[----:B------:R-:W2:Y:S01]  /*9b1d0*/  LDL.LU R29, [R1+0x98] ;  /* 0x00009800011d7983 */ /* 0x000ea20000300800 */
[----:B------:R-:W-:Y:S02]  /*9b1e0*/  ISETP.LT.AND P1, PT, R25, c[0x0][0x178], !P1 ;  /* 0x00005e0019007a0c */ /* 0x000fe40004f21270 */
[----:B------:R-:W-:Y:S02]  /*9b1f0*/  ISETP.LT.AND P4, PT, R26, c[0x0][0x178], !P2 ;  /* 0x00005e001a007a0c */ /* 0x000fe40005781270 */
[----:B------:R-:W-:-:S02]  /*9b200*/  IADD3 R16, R28, 0x1c8, RZ ;  /* 0x000001c81c107810 */ /* 0x000fc40007ffe0ff */
[----:B------:R-:W-:Y:S02]  /*9b210*/  IADD3 R8, R28, 0x1cb, RZ ;  /* 0x000001cb1c087810 */ /* 0x000fe40007ffe0ff */
[----:B------:R-:W-:Y:S02]  /*9b220*/  ISETP.GE.AND P5, PT, R16, c[0x0][0x17c], PT ;  /* 0x00005f0010007a0c */ /* 0x000fe40003fa6270 */
[----:B------:R-:W-:Y:S01]  /*9b230*/  ISETP.GE.AND P0, PT, R8, c[0x0][0x17c], PT ;  /* 0x00005f0008007a0c */ /* 0x000fe20003f06270 */
[----:B------:R-:W-:Y:S01]  /*9b240*/  IMAD.WIDE R8, R12, 0x2, R6 ;  /* 0x000000020c087825 */ /* 0x000fe200078e0206 */
[----:B------:R-:W-:Y:S01]  /*9b250*/  ISETP.LT.AND P2, PT, R25, c[0x0][0x178], !P2 ;  /* 0x00005e0019007a0c */ /* 0x000fe20005741270 */
[----:B----4-:R-:W-:Y:S01]  /*9b260*/  @P1 STG.E.U16 [R2.64], R17 ;  /* 0x0000001102001986 */ /* 0x010fe2000c101506 */
[----:B------:R-:W-:Y:S02]  /*9b270*/  ISETP.LT.AND P1, PT, R26, c[0x0][0x178], !P5 ;  /* 0x00005e001a007a0c */ /* 0x000fe40006f21270 */
[----:B------:R0:W-:Y:S01]  /*9b280*/  @P4 STG.E.U16 [R8.64], R0 ;  /* 0x0000000008004986 */ /* 0x0001e2000c101506 */
[----:B------:R-:W-:-:S02]  /*9b290*/  PRMT R16, R17, 0x7632, R16 ;  /* 0x0000763211107816 */ /* 0x000fc40000000010 */
[----:B------:R-:W-:Y:S02]  /*9b2a0*/  ISETP.LT.AND P5, PT, R25, c[0x0][0x178], !P5 ;  /* 0x00005e0019007a0c */ /* 0x000fe40006fa1270 */
[C---:B0-----:R-:W-:Y:S01]  /*9b2b0*/  IADD3 R0, R12.reuse, c[0x0][0x198], RZ ;  /* 0x000066000c007a10 */ /* 0x041fe20007ffe0ff */
[----:B------:R-:W-:-:S04]  /*9b2c0*/  IMAD.WIDE R2, R12, 0x2, R4 ;  /* 0x000000020c027825 */ /* 0x000fc800078e0204 */
[----:B------:R-:W-:Y:S01]  /*9b2d0*/  IMAD.WIDE R8, R0, 0x2, R6 ;  /* 0x0000000200087825 */ /* 0x000fe200078e0206 */
[----:B------:R-:W-:Y:S01]  /*9b2e0*/  @P2 STG.E.U16 [R2.64], R16 ;  /* 0x0000001002002986 */ /* 0x000fe2000c101506 */
[----:B------:R-:W-:-:S03]  /*9b2f0*/  IADD3 R13, R28, 0x1ca, RZ ;  /* 0x000001ca1c0d7810 */ /* 0x000fc60007ffe0ff */
[----:B------:R0:W-:Y:S01]  /*9b300*/  @P1 STG.E.U16 [R8.64], R22 ;  /* 0x0000001608001986 */ /* 0x0001e2000c101506 */
[----:B------:R-:W-:Y:S02]  /*9b310*/  ISETP.LT.AND P1, PT, R26, c[0x0][0x178], !P6 ;  /* 0x00005e001a007a0c */ /* 0x000fe40007721270 */
[----:B------:R-:W-:Y:S01]  /*9b320*/  ISETP.GE.AND P3, PT, R13, c[0x0][0x17c], PT ;  /* 0x00005f000d007a0c */ /* 0x000fe20003f66270 */
[C---:B------:R-:W-:Y:S01]  /*9b330*/  IMAD.WIDE R12, R0.reuse, 0x2, R4 ;  /* 0x00000002000c7825 */ /* 0x040fe200078e0204 */
[----:B0-----:R-:W-:-:S03]  /*9b340*/  IADD3 R8, R0, c[0x0][0x198], RZ ;  /* 0x0000660000087a10 */ /* 0x001fc60007ffe0ff */
[----:B------:R-:W-:Y:S01]  /*9b350*/  PRMT R0, R22, 0x7632, R0 ;  /* 0x0000763216007816 */ /* 0x000fe20000000000 */
[----:B------:R-:W-:Y:S01]  /*9b360*/  IADD3 R22, R28, 0x1ce, RZ ;  /* 0x000001ce1c167810 */ /* 0x000fe20007ffe0ff */
[----:B------:R-:W-:Y:S01]  /*9b370*/  IMAD.WIDE R2, R8, 0x2, R6 ;  /* 0x0000000208027825 */ /* 0x000fe200078e0206 */
[----:B---3--:R0:W-:Y:S01]  /*9b380*/  @P5 STG.E.U16 [R12.64], R24 ;  /* 0x000000180c005986 */ /* 0x0081e2000c101506 */
[----:B------:R-:W-:-:S03]  /*9b390*/  PRMT R21, R24, 0x7632, R21 ;  /* 0x0000763218157816 */ /* 0x000fc60000000015 */
[----:B------:R-:W-:Y:S01]  /*9b3a0*/  @P1 STG.E.U16 [R2.64], R0 ;  /* 0x0000000002001986 */ /* 0x000fe2000c101506 */
[----:B------:R-:W-:Y:S02]  /*9b3b0*/  ISETP.GE.AND P1, PT, R22, c[0x0][0x17c], PT ;  /* 0x00005f0016007a0c */ /* 0x000fe40003f26270 */
[----:B------:R-:W-:Y:S02]  /*9b3c0*/  IADD3 R20, R28, 0x1cd, RZ ;  /* 0x000001cd1c147810 */ /* 0x000fe40007ffe0ff */
[C---:B------:R-:W-:Y:S01]  /*9b3d0*/  ISETP.LT.AND P6, PT, R25.reuse, c[0x0][0x178], !P6 ;  /* 0x00005e0019007a0c */ /* 0x040fe200077c1270 */
[----:B0-----:R-:W3:Y:S01]  /*9b3e0*/  LDL.LU R24, [R1+0x88] ;  /* 0x0000880001187983 */ /* 0x001ee20000300800 */
[----:B------:R-:W4:Y:S01]  /*9b3f0*/  LDL.LU R22, [R1+0x648] ;  /* 0x0006480001167983 */ /* 0x000f220000300800 */
[----:B------:R-:W-:Y:S01]  /*9b400*/  ISETP.LT.AND P5, PT, R26, c[0x0][0x178], !P3 ;  /* 0x00005e001a007a0c */ /* 0x000fe20005fa1270 */
[----:B------:R-:W-:Y:S01]  /*9b410*/  ISETP.LT.AND P3, PT, R25, c[0x0][0x178], !P3 ;  /* 0x00005e0019007a0c */ /* 0x000fe20005f61270 */
[----:B------:R-:W-:Y:S01]  /*9b420*/  ISETP.GE.AND P2, PT, R20, c[0x0][0x17c], PT ;  /* 0x00005f0014007a0c */ /* 0x000fe20003f46270 */
[----:B------:R-:W-:Y:S01]  /*9b430*/  IADD3 R20, R8, c[0x0][0x198], RZ ;  /* 0x0000660008147a10 */ /* 0x000fe20007ffe0ff */
[----:B------:R-:W-:Y:S01]  /*9b440*/  IADD3 R17, R28, 0x1cc, RZ ;  /* 0x000001cc1c117810 */ /* 0x000fe20007ffe0ff */
[----:B------:R-:W-:-:S04]  /*9b450*/  IMAD.WIDE R8, R8, 0x2, R4 ;  /* 0x0000000208087825 */ /* 0x000fc800078e0204 */
[----:B------:R-:W-:Y:S01]  /*9b460*/  IMAD.WIDE R12, R20, 0x2, R6 ;  /* 0x00000002140c7825 */ /* 0x000fe200078e0206 */
[----:B------:R-:W-:-:S03]  /*9b470*/  ISETP.GE.AND P4, PT, R17, c[0x0][0x17c], PT ;  /* 0x00005f0011007a0c */ /* 0x000fc60003f86270 */
[----:B------:R-:W-:Y:S01]  /*9b480*/  IMAD.WIDE R16, R20, 0x2, R4 ;  /* 0x0000000214107825 */ /* 0x000fe200078e0204 */
[----:B------:R-:W-:Y:S03]  /*9b490*/  @P6 STG.E.U16 [R8.64], R21 ;  /* 0x0000001508006986 */ /* 0x000fe6000c101506 */
[----:B------:R-:W-:Y:S01]  /*9b4a0*/  @P5 STG.E.U16 [R12.64], R23 ;  /* 0x000000170c005986 */ /* 0x000fe2000c101506 */
[----:B--2---:R0:W-:Y:S02]  /*9b4b0*/  @P3 STG.E.U16 [R16.64], R29 ;  /* 0x0000001d10003986 */ /* 0x0041e4000c101506 */
[----:B0-----:R-:W-:Y:S02]  /*9b4c0*/  PRMT R16, R23, 0x7632, R16 ;  /* 0x0000763217107816 */ /* 0x001fe40000000010 */
[----:B------:R-:W2:Y:S01]  /*9b4d0*/  LDL.LU R23, [R1+0x658] ;  /* 0x0006580001177983 */ /* 0x000ea20000300800 */
[----:B------:R-:W-:-:S02]  /*9b4e0*/  PRMT R0, R29, 0x7632, R0 ;  /* 0x000076321d007816 */ /* 0x000fc40000000000 */
[----:B------:R-:W2:Y:S01]  /*9b4f0*/  LDL.LU R29, [R1+0x78] ;  /* 0x00007800011d7983 */ /* 0x000ea20000300800 */
[----:B------:R-:W-:Y:S01]  /*9b500*/  ISETP.LT.AND P5, PT, R26, c[0x0][0x178], !P0 ;  /* 0x00005e001a007a0c */ /* 0x000fe200047a1270 */
[C---:B------:R-:W-:Y:S01]  /*9b510*/  ISETP.LT.AND P0, PT, R25.reuse, c[0x0][0x178], !P0 ;  /* 0x00005e0019007a0c */ /* 0x040fe20004701270 */
[----:B------:R-:W-:Y:S02]  /*9b520*/  IADD3 R8, R20, c[0x0][0x198], RZ ;  /* 0x0000660014087a10 */ /* 0x000fe40007ffe0ff */
[----:B------:R-:W-:Y:S01]  /*9b530*/  ISETP.LT.AND P6, PT, R26, c[0x0][0x178], !P4 ;  /* 0x00005e001a007a0c */ /* 0x000fe200067c1270 */
[----:B------:R-:W-:Y:S01]  /*9b540*/  ISETP.LT.AND P4, PT, R25, c[0x0][0x178], !P4 ;  /* 0x00005e0019007a0c */ /* 0x000fe20006781270 */
[----:B------:R-:W-:Y:S02]  /*9b550*/  IADD3 R12, R28, 0x1cf, RZ ;  /* 0x000001cf1c0c7810 */ /* 0x000fe40007ffe0ff */
[C---:B------:R-:W-:Y:S01]  /*9b560*/  IADD3 R20, R8.reuse, c[0x0][0x198], RZ ;  /* 0x0000660008147a10 */ /* 0x040fe20007ffe0ff */
[----:B------:R-:W-:-:S04]  /*9b570*/  IMAD.WIDE R2, R8, 0x2, R6 ;  /* 0x0000000208027825 */ /* 0x000fc800078e0206 */
[----:B------:R-:W-:Y:S01]  /*9b580*/  IMAD.WIDE R8, R8, 0x2, R4 ;  /* 0x0000000208087825 */ /* 0x000fe200078e0204 */
[----:B------:R-:W-:-:S03]  /*9b590*/  ISETP.GE.AND P3, PT, R12, c[0x0][0x17c], PT ;  /* 0x00005f000c007a0c */ /* 0x000fc60003f66270 */
[C---:B------:R-:W-:Y:S01]  /*9b5a0*/  IMAD.WIDE R12, R20.reuse, 0x2, R6 ;  /* 0x00000002140c7825 */ /* 0x040fe200078e0206 */
[----:B------:R0:W-:Y:S03]  /*9b5b0*/  @P5 STG.E.U16 [R2.64], R16 ;  /* 0x0000001002005986 */ /* 0x0001e6000c101506 */
[----:B------:R1:W-:Y:S02]  /*9b5c0*/  @P0 STG.E.U16 [R8.64], R0 ;  /* 0x0000000008000986 */ /* 0x0003e4000c101506 */
[----:B0-----:R-:W-:Y:S01]  /*9b5d0*/  IMAD.WIDE R2, R20, 0x2, R4 ;  /* 0x0000000214027825 */ /* 0x001fe200078e0204 */
[----:B-1----:R-:W-:-:S04]  /*9b5e0*/  IADD3 R0, R28, 0x1d1, RZ ;  /* 0x000001d11c007810 */ /* 0x002fc80007ffe0ff */
[----:B------:R-:W-:Y:S01]  /*9b5f0*/  ISETP.GE.AND P0, PT, R0, c[0x0][0x17c], PT ;  /* 0x00005f0000007a0c */ /* 0x000fe20003f06270 */
[----:B------:R-:W-:-:S05]  /*9b600*/  IADD3 R0, R20, c[0x0][0x198], RZ ;  /* 0x0000660014007a10 */ /* 0x000fca0007ffe0ff */
[----:B------:R-:W-:Y:S01]  /*9b610*/  IMAD.WIDE R8, R0, 0x2, R6 ;  /* 0x0000000200087825 */ /* 0x000fe200078e0206 */
[----:B----4-:R0:W-:Y:S01]  /*9b620*/  @P6 STG.E.U16 [R12.64], R22 ;  /* 0x000000160c006986 */ /* 0x0101e2000c101506 */
[C---:B------:R-:W-:Y:S02]  /*9b630*/  ISETP.LT.AND P6, PT, R26.reuse, c[0x0][0x178], !P2 ;  /* 0x00005e001a007a0c */ /* 0x040fe400057c1270 */
[----:B---3--:R1:W-:Y:S01]  /*9b640*/  @P4 STG.E.U16 [R2.64], R24 ;  /* 0x0000001802004986 */ /* 0x0083e2000c101506 */
[----:B------:R-:W-:Y:S02]  /*9b650*/  ISETP.LT.AND P2, PT, R25, c[0x0][0x178], !P2 ;  /* 0x00005e0019007a0c */ /* 0x000fe40005741270 */
[----:B------:R-:W-:Y:S02]  /*9b660*/  ISETP.LT.AND P4, PT, R26, c[0x0][0x178], !P1 ;  /* 0x00005e001a007a0c */ /* 0x000fe40004f81270 */
[----:B0-----:R-:W-:Y:S02]  /*9b670*/  PRMT R13, R24, 0x7632, R13 ;  /* 0x00007632180d7816 */ /* 0x001fe4000000000d */
[----:B-1----:R-:W3:Y:S01]  /*9b680*/  LDL.LU R24, [R1+0x668] ;  /* 0x0006680001187983 */ /* 0x002ee20000300800 */
[----:B------:R-:W-:-:S02]  /*9b690*/  PRMT R12, R22, 0x7632, R12 ;  /* 0x00007632160c7816 */ /* 0x000fc4000000000c */
[----:B------:R-:W4:Y:S02]  /*9b6a0*/  LDL.LU R22, [R1+0x68] ;  /* 0x0000680001167983 */ /* 0x000f240000300800 */
        /* <DEDUP_REMOVED lines=8> */
[----:B--2---:R0:W-:Y:S01]  /*9b730*/  @P4 STG.E.U16 [R2.64], R23 ;  /* 0x0000001702004986 */ /* 0x0041e2000c101506 */
[----:B------:R-:W-:-:S03]  /*9b740*/  PRMT R13, R23, 0x7632, R13 ;  /* 0x00007632170d7816 */ /* 0x000fc6000000000d */
[----:B0-----:R-:W2:Y:S01]  /*9b750*/  LDL.LU R23, [R1+0x688] ;  /* 0x0006880001177983 */ /* 0x001ea20000300800 */
[----:B------:R-:W-:Y:S02]  /*9b760*/  ISETP.GE.AND P4, PT, R12, c[0x0][0x17c], PT ;  /* 0x00005f000c007a0c */ /* 0x000fe40003f86270 */
[----:B------:R0:W-:Y:S01]  /*9b770*/  @P1 STG.E.U16 [R8.64], R29 ;  /* 0x0000001d08001986 */ /* 0x0001e2000c101506 */
[----:B------:R-:W-:Y:S02]  /*9b780*/  PRMT R12, R29, 0x7632, R12 ;  /* 0x000076321d0c7816 */ /* 0x000fe4000000000c */
[----:B0-----:R-:W2:Y:S01]  /*9b790*/  LDL.LU R29, [R1+0x48] ;  /* 0x00004800011d7983 */ /* 0x001ea20000300800 */
[----:B------:R-:W-:Y:S02]  /*9b7a0*/  IADD3 R17, R28, 0x1d0, RZ ;  /* 0x000001d01c117810 */ /* 0x000fe40007ffe0ff */
[----:B------:R-:W-:Y:S01]  /*9b7b0*/  ISETP.LT.AND P2, PT, R26, c[0x0][0x178], !P3 ;  /* 0x00005e001a007a0c */ /* 0x000fe20005f41270 */
[----:B------:R-:W-:Y:S01]  /*9b7c0*/  ISETP.LT.AND P3, PT, R25, c[0x0][0x178], !P3 ;  /* 0x00005e0019007a0c */ /* 0x000fe20005f61270 */
[----:B------:R-:W-:-:S02]  /*9b7d0*/  IADD3 R0, R0, c[0x0][0x198], RZ ;  /* 0x0000660000007a10 */ /* 0x000fc40007ffe0ff */
[----:B------:R-:W-:-:S04]  /*9b7e0*/  ISETP.GE.AND P5, PT, R17, c[0x0][0x17c], PT ;  /* 0x00005f0011007a0c */ /* 0x000fc80003fa6270 */
[----:B------:R-:W-:Y:S01]  /*9b7f0*/  ISETP.LT.AND P1, PT, R26, c[0x0][0x178], !P5 ;  /* 0x00005e001a007a0c */ /* 0x000fe20006f21270 */
[----:B------:R-:W-:-:S04]  /*9b800*/  IMAD.WIDE R2, R0, 0x2, R6 ;  /* 0x0000000200027825 */ /* 0x000fc800078e0206 */
[C---:B------:R-:W-:Y:S01]  /*9b810*/  IMAD.WIDE R8, R0.reuse, 0x2, R4 ;  /* 0x0000000200087825 */ /* 0x040fe200078e0204 */
[----:B------:R-:W-:Y:S02]  /*9b820*/  IADD3 R0, R0, c[0x0][0x198], RZ ;  /* 0x0000660000007a10 */ /* 0x000fe40007ffe0ff */
[----:B------:R-:W-:Y:S01]  /*9b830*/  ISETP.LT.AND P5, PT, R25, c[0x0][0x178], !P5 ;  /* 0x00005e0019007a0c */ /* 0x000fe20006fa1270 */
[----:B------:R0:W-:Y:S01]  /*9b840*/  @P2 STG.E.U16 [R2.64], R13 ;  /* 0x0000000d02002986 */ /* 0x0001e2000c101506 */
[----:B------:R1:W-:Y:S01]  /*9b850*/  @P3 STG.E.U16 [R8.64], R12 ;  /* 0x0000000c08003986 */ /* 0x0003e2000c101506 */
[----:B------:R-:W-:Y:S02]  /*9b860*/  ISETP.LT.AND P3, PT, R26, c[0x0][0x178], !P0 ;  /* 0x00005e001a007a0c */ /* 0x000fe40004761270 */
[----:B------:R-:W-:Y:S01]  /*9b870*/  IADD3 R16, R28, 0x1d2, RZ ;  /* 0x000001d21c107810 */ /* 0x000fe20007ffe0ff */
[----:B0-----:R-:W-:Y:S01]  /*9b880*/  IMAD.WIDE R2, R0, 0x2, R6 ;  /* 0x0000000200027825 */ /* 0x001fe200078e0206 */
[----:B-1----:R-:W-:-:S02]  /*9b890*/  IADD3 R8, R28, 0x1d5, RZ ;  /* 0x000001d51c087810 */ /* 0x002fc40007ffe0ff */
[----:B------:R-:W-:Y:S02]  /*9b8a0*/  IADD3 R12, R0, c[0x0][0x198], RZ ;  /* 0x00006600000c7a10 */ /* 0x000fe40007ffe0ff */
[----:B------:R-:W-:Y:S02]  /*9b8b0*/  ISETP.GE.AND P6, PT, R16, c[0x0][0x17c], PT ;  /* 0x00005f0010007a0c */ /* 0x000fe40003fc6270 */
[----:B------:R-:W-:Y:S01]  /*9b8c0*/  ISETP.LT.AND P0, PT, R25, c[0x0][0x178], !P0 ;  /* 0x00005e0019007a0c */ /* 0x000fe20004701270 */
[----:B---3--:R0:W-:Y:S01]  /*9b8d0*/  @P1 STG.E.U16 [R2.64], R24 ;  /* 0x0000001802001986 */ /* 0x0081e2000c101506 */
[----:B------:R-:W-:Y:S01]  /*9b8e0*/  ISETP.GE.AND P1, PT, R8, c[0x0][0x17c], PT ;  /* 0x00005f0008007a0c */ /* 0x000fe20003f26270 */
[----:B------:R-:W-:-:S04]  /*9b8f0*/  IMAD.WIDE R8, R12, 0x2, R6 ;  /* 0x000000020c087825 */ /* 0x000fc800078e0206 */
[----:B0-----:R-:W-:Y:S01]  /*9b900*/  IMAD.WIDE R2, R0, 0x2, R4 ;  /* 0x0000000200027825 */ /* 0x001fe200078e0204 */
[----:B------:R-:W-:Y:S02]  /*9b910*/  PRMT R0, R24, 0x7632, R0 ;  /* 0x0000763218007816 */ /* 0x000fe40000000000 */
[----:B----4-:R-:W-:Y:S02]  /*9b920*/  PRMT R16, R22, 0x7632, R16 ;  /* 0x0000763216107816 */ /* 0x010fe40000000010 */
[----:B------:R-:W-:Y:S01]  /*9b930*/  IADD3 R13, R28, 0x1d4, RZ ;  /* 0x000001d41c0d7810 */ /* 0x000fe20007ffe0ff */
[----:B------:R-:W3:Y:S04]  /*9b940*/  LDL.LU R24, [R1+0x28] ;  /* 0x0000280001187983 */ /* 0x000ee80000300800 */
[----:B------:R-:W-:Y:S01]  /*9b950*/  @P5 STG.E.U16 [R2.64], R22 ;  /* 0x0000001602005986 */ /* 0x000fe2000c101506 */
[----:B------:R-:W-:Y:S01]  /*9b960*/  ISETP.LT.AND P5, PT, R26, c[0x0][0x178], !P6 ;  /* 0x00005e001a007a0c */ /* 0x000fe200077a1270 */
[----:B------:R0:W-:Y:S01]  /*9b970*/  @P3 STG.E.U16 [R8.64], R0 ;  /* 0x0000000008003986 */ /* 0x0001e2000c101506 */
[----:B------:R-:W-:-:S02]  /*9b980*/  ISETP.LT.AND P6, PT, R25, c[0x0][0x178], !P6 ;  /* 0x00005e0019007a0c */ /* 0x000fc400077c1270 */
[C---:B0-----:R-:W-:Y:S01]  /*9b990*/  IADD3 R0, R12.reuse, c[0x0][0x198], RZ ;  /* 0x000066000c007a10 */ /* 0x041fe20007ffe0ff */
[----:B------:R-:W-:-:S04]  /*9b9a0*/  IMAD.WIDE R2, R12, 0x2, R4 ;  /* 0x000000020c027825 */ /* 0x000fc800078e0204 */
[C---:B------:R-:W-:Y:S01]  /*9b9b0*/  IMAD.WIDE R8, R0.reuse, 0x2, R6 ;  /* 0x0000000200087825 */ /* 0x040fe200078e0206 */
[----:B------:R-:W-:Y:S01]  /*9b9c0*/  @P0 STG.E.U16 [R2.64], R16 ;  /* 0x0000001002000986 */ /* 0x000fe2000c101506 */
[----:B------:R-:W-:Y:S02]  /*9b9d0*/  ISETP.GE.AND P2, PT, R13, c[0x0][0x17c], PT ;  /* 0x00005f000d007a0c */ /* 0x000fe40003f46270 */
[----:B------:R-:W-:Y:S01]  /*9b9e0*/  IMAD.WIDE R12, R0, 0x2, R4 ;  /* 0x00000002000c7825 */ /* 0x000fe200078e0204 */
[----:B--2---:R0:W-:Y:S01]  /*9b9f0*/  @P5 STG.E.U16 [R8.64], R23 ;  /* 0x0000001708005986 */ /* 0x0041e2000c101506 */
[----:B------:R-:W-:Y:S02]  /*9ba00*/  ISETP.LT.AND P5, PT, R26, c[0x0][0x178], !P4 ;  /* 0x00005e001a007a0c */ /* 0x000fe400067a1270 */
[----:B0-----:R-:W-:Y:S01]  /*9ba10*/  IADD3 R8, R0, c[0x0][0x198], RZ ;  /* 0x0000660000087a10 */ /* 0x001fe20007ffe0ff */
[----:B------:R-:W-:Y:S01]  /*9ba20*/  PRMT R0, R23, 0x7632, R0 ;  /* 0x0000763217007816 */ /* 0x000fe20000000000 */
[----:B------:R0:W-:Y:S01]  /*9ba30*/  @P6 STG.E.U16 [R12.64], R29 ;  /* 0x0000001d0c006986 */ /* 0x0001e2000c101506 */
[----:B------:R-:W-:-:S03]  /*9ba40*/  PRMT R21, R29, 0x7632, R21 ;  /* 0x000076321d157816 */ /* 0x000fc60000000015 */
[----:B------:R-:W2:Y:S01]  /*9ba50*/  LDL.LU R23, [R1+0x6a8] ;  /* 0x0006a80001177983 */ /* 0x000ea20000300800 */
[----:B------:R-:W-:-:S05]  /*9ba60*/  IMAD.WIDE R2, R8, 0x2, R6 ;  /* 0x0000000208027825 */ /* 0x000fca00078e0206 */
[----:B------:R1:W-:Y:S04]  /*9ba70*/  @P5 STG.E.U16 [R2.64], R0 ;  /* 0x0000000002005986 */ /* 0x0003e8000c101506 */
[----:B0-----:R-:W4:Y:S04]  /*9ba80*/  LDL.LU R29, [R1+0x18] ;  /* 0x00001800011d7983 */ /* 0x001f280000300800 */
[----:B-1----:R-:W2:Y:S01]  /*9ba90*/  LDL.LU R3, [R1+0x698] ;  /* 0x0006980001037983 */ /* 0x002ea20000300800 */
[----:B------:R-:W-:Y:S02]  /*9baa0*/  IADD3 R20, R28, 0x1d7, RZ ;  /* 0x000001d71c147810 */ /* 0x000fe40007ffe0ff */
[----:B------:R-:W-:-:S02]  /*9bab0*/  ISETP.LT.AND P4, PT, R25, c[0x0][0x178], !P4 ;  /* 0x00005e0019007a0c */ /* 0x000fc40006781270 */
        /* <DEDUP_REMOVED lines=9> */
[----:B------:R0:W-:Y:S01]  /*9bb50*/  @P4 STG.E.U16 [R8.64], R21 ;  /* 0x0000001508004986 */ /* 0x0001e2000c101506 */
[----:B------:R-:W-:Y:S02]  /*9bb60*/  ISETP.LT.AND P4, PT, R26, c[0x0][0x178], !P1 ;  /* 0x00005e001a007a0c */ /* 0x000fe40004f81270 */
[C---:B------:R-:W-:Y:S01]  /*9bb70*/  ISETP.LT.AND P1, PT, R25.reuse, c[0x0][0x178], !P1 ;  /* 0x00005e0019007a0c */ /* 0x040fe20004f21270 */
[----:B0-----:R-:W-:Y:S01]  /*9bb80*/  IADD3 R8, R20, c[0x0][0x198], RZ ;  /* 0x0000660014087a10 */ /* 0x001fe20007ffe0ff */
[----:B--2---:R-:W-:Y:S01]  /*9bb90*/  @P6 STG.E.U16 [R12.64], R3 ;  /* 0x000000030c006986 */ /* 0x004fe2000c101506 */
[----:B---3--:R0:W-:Y:S01]  /*9bba0*/  @P2 STG.E.U16 [R16.64], R24 ;  /* 0x0000001810002986 */ /* 0x0081e2000c101506 */
[----:B------:R-:W-:Y:S01]  /*9bbb0*/  ISETP.LT.AND P6, PT, R26, c[0x0][0x178], !P3 ;  /* 0x00005e001a007a0c */ /* 0x000fe20005fc1270 */
[----:B------:R-:W-:Y:S01]  /*9bbc0*/  ISETP.LT.AND P3, PT, R25, c[0x0][0x178], !P3 ;  /* 0x00005e0019007a0c */ /* 0x000fe20005f61270 */
[----:B------:R-:W-:-:S02]  /*9bbd0*/  PRMT R0, R3, 0x7632, R0 ;  /* 0x0000763203007816 */ /* 0x000fc40000000000 */
[----:B0-----:R-:W-:Y:S02]  /*9bbe0*/  PRMT R16, R24, 0x7632, R16 ;  /* 0x0000763218107816 */ /* 0x001fe40000000010 */
[----:B------:R-:W2:Y:S01]  /*9bbf0*/  LDL.LU R24, [R1+0x6d8] ;  /* 0x0006d80001187983 */ /* 0x000ea20000300800 */
[----:B------:R-:W-:Y:S02]  /*9bc00*/  IADD3 R12, R28, 0x1d9, RZ ;  /* 0x000001d91c0c7810 */ /* 0x000fe40007ffe0ff */
[C---:B------:R-:W-:Y:S01]  /*9bc10*/  IADD3 R17, R8.reuse, c[0x0][0x198], RZ ;  /* 0x0000660008117a10 */ /* 0x040fe20007ffe0ff */
[----:B------:R-:W-:-:S04]  /*9bc20*/  IMAD.WIDE R2, R8, 0x2, R6 ;  /* 0x0000000208027825 */ /* 0x000fc800078e0206 */
[----:B------:R-:W-:Y:S01]  /*9bc30*/  IMAD.WIDE R8, R8, 0x2, R4 ;  /* 0x0000000208087825 */ /* 0x000fe200078e0204 */
[----:B------:R-:W-:-:S03]  /*9bc40*/  ISETP.GE.AND P2, PT, R12, c[0x0][0x17c], PT ;  /* 0x00005f000c007a0c */ /* 0x000fc60003f46270 */
[C---:B------:R-:W-:Y:S01]  /*9bc50*/  IMAD.WIDE R12, R17.reuse, 0x2, R6 ;  /* 0x00000002110c7825 */ /* 0x040fe200078e0206 */
[----:B------:R0:W-:Y:S03]  /*9bc60*/  @P4 STG.E.U16 [R2.64], R0 ;  /* 0x0000000002004986 */ /* 0x0001e6000c101506 */
[----:B------:R-:W-:Y:S02]  /*9bc70*/  @P1 STG.E.U16 [R8.64], R16 ;  /* 0x0000001008001986 */ /* 0x000fe4000c101506 */
[----:B------:R4:W-:Y:S02]  /*9bc80*/  @P6 STG.E.U16 [R12.64], R23 ;  /* 0x000000170c006986 */ /* 0x0009e4000c101506 */
[----:B0-----:R-:W-:Y:S01]  /*9bc90*/  IMAD.WIDE R2, R17, 0x2, R4 ;  /* 0x0000000211027825 */ /* 0x001fe200078e0204 */
[----:B----4-:R-:W-:-:S04]  /*9bca0*/  PRMT R13, R29, 0x7632, R13 ;  /* 0x000076321d0d7816 */ /* 0x010fc8000000000d */
[----:B------:R0:W-:Y:S04]  /*9bcb0*/  @P3 STG.E.U16 [R2.64], R29 ;  /* 0x0000001d02003986 */ /* 0x0001e8000c101506 */
[----:B0-----:R-:W3:Y:S01]  /*9bcc0*/  LDL.LU R29, [R1+0x6c8] ;  /* 0x0006c800011d7983 */ /* 0x001ee20000300800 */
[C---:B------:R-:W-:Y:S02]  /*9bcd0*/  IADD3 R22, R28.reuse, 0x1d8, RZ ;  /* 0x000001d81c167810 */ /* 0x040fe40007ffe0ff */
[----:B------:R-:W-:Y:S02]  /*9bce0*/  IADD3 R0, R28, 0x1db, RZ ;  /* 0x000001db1c007810 */ /* 0x000fe40007ffe0ff */
[----:B------:R-:W-:Y:S01]  /*9bcf0*/  ISETP.LT.AND P6, PT, R26, c[0x0][0x178], !P0 ;  /* 0x00005e001a007a0c */ /* 0x000fe200047c1270 */
[----:B------:R-:W-:Y:S01]  /*9bd00*/  ISETP.LT.AND P0, PT, R25, c[0x0][0x178], !P0 ;  /* 0x00005e0019007a0c */ /* 0x000fe20004701270 */
[----:B------:R-:W-:-:S02]  /*9bd10*/  ISETP.GE.AND P5, PT, R22, c[0x0][0x17c], PT ;  /* 0x00005f0016007a0c */ /* 0x000fc40003fa6270 */
[----:B------:R-:W-:Y:S01]  /*9bd20*/  ISETP.GE.AND P1, PT, R0, c[0x0][0x17c], PT ;  /* 0x00005f0000007a0c */ /* 0x000fe20003f26270 */
[----:B------:R-:W-:Y:S01]  /*9bd30*/  IADD3 R0, R17, c[0x0][0x198], RZ ;  /* 0x0000660011007a10 */ /* 0x000fe20007ffe0ff */
[----:B------:R-:W-:Y:S01]  /*9bd40*/  ISETP.LT.AND P3, PT, R26, c[0x0][0x178], !P5 ;  /* 0x00005e001a007a0c */ /* 0x000fe20006f61270 */
[----:B------:R-:W-:Y:S01]  /*9bd50*/  ISETP.LT.AND P5, PT, R25, c[0x0][0x178], !P5 ;  /* 0x00005e0019007a0c */ /* 0x000fe20006fa1270 */
[----:B------:R-:W-:Y:S02]  /*9bd60*/  PRMT R12, R23, 0x7632, R12 ;  /* 0x00007632170c7816 */ /* 0x000fe4000000000c */
[----:B------:R-:W-:-:S04]  /*9bd70*/  IMAD.WIDE R2, R0, 0x2, R6 ;  /* 0x0000000200027825 */ /* 0x000fc800078e0206 */
[C---:B------:R-:W-:Y:S01]  /*9bd80*/  IMAD.WIDE R8, R0.reuse, 0x2, R4 ;  /* 0x0000000200087825 */ /* 0x040fe200078e0204 */
[----:B------:R-:W-:Y:S01]  /*9bd90*/  IADD3 R0, R0, c[0x0][0x198], RZ ;  /* 0x0000660000007a10 */ /* 0x000fe20007ffe0ff */
[----:B------:R0:W-:Y:S03]  /*9bda0*/  @P6 STG.E.U16 [R2.64], R12 ;  /* 0x0000000c02006986 */ /* 0x0001e6000c101506 */
[----:B------:R1:W-:Y:S01]  /*9bdb0*/  @P0 STG.E.U16 [R8.64], R13 ;  /* 0x0000000d08000986 */ /* 0x0003e2000c101506 */
[----:B------:R-:W-:Y:S02]  /*9bdc0*/  IADD3 R20, R28, 0x1da, RZ ;  /* 0x000001da1c147810 */ /* 0x000fe40007ffe0ff */
[----:B------:R-:W-:Y:S01]  /*9bdd0*/  ISETP.LT.AND P0, PT, R26, c[0x0][0x178], !P2 ;  /* 0x00005e001a007a0c */ /* 0x000fe20005701270 */
[----:B0-----:R-:W-:-:S04]  /*9bde0*/  IMAD.WIDE R2, R0, 0x2, R6 ;  /* 0x0000000200027825 */ /* 0x001fc800078e0206 */
[----:B-1----:R-:W-:Y:S01]  /*9bdf0*/  IMAD.WIDE R8, R0, 0x2, R4 ;  /* 0x0000000200087825 */ /* 0x002fe200078e0204 */
[----:B------:R-:W-:Y:S02]  /*9be00*/  IADD3 R12, R28, 0x1dd, RZ ;  /* 0x000001dd1c0c7810 */ /* 0x000fe40007ffe0ff */
[----:B------:R-:W-:Y:S02]  /*9be10*/  PRMT R13, R27, 0x7632, R13 ;  /* 0x000076321b0d7816 */ /* 0x000fe4000000000d */
[----:B------:R-:W-:Y:S02]  /*9be20*/  ISETP.GE.AND P4, PT, R20, c[0x0][0x17c], PT ;  /* 0x00005f0014007a0c */ /* 0x000fe40003f86270 */
[----:B------:R-:W-:Y:S02]  /*9be30*/  IADD3 R0, R0, c[0x0][0x198], RZ ;  /* 0x0000660000007a10 */ /* 0x000fe40007ffe0ff */
[----:B------:R-:W-:Y:S01]  /*9be40*/  ISETP.LT.AND P2, PT, R25, c[0x0][0x178], !P2 ;  /* 0x00005e0019007a0c */ /* 0x000fe20005741270 */
[----:B--2---:R-:W-:Y:S01]  /*9be50*/  @P3 STG.E.U16 [R2.64], R24 ;  /* 0x0000001802003986 */ /* 0x004fe2000c101506 */
[----:B------:R-:W-:Y:S01]  /*9be60*/  ISETP.GE.AND P3, PT, R12, c[0x0][0x17c], PT ;  /* 0x00005f000c007a0c */ /* 0x000fe20003f66270 */
[----:B------:R0:W-:Y:S01]  /*9be70*/  @P5 STG.E.U16 [R8.64], R27 ;  /* 0x0000001b08005986 */ /* 0x0001e2000c101506 */
[----:B------:R-:W-:-:S02]  /*9be80*/  PRMT R12, R24, 0x7632, R12 ;  /* 0x00007632180c7816 */ /* 0x000fc4000000000c */
[----:B------:R-:W-:Y:S01]  /*9be90*/  ISETP.LT.AND P5, PT, R26, c[0x0][0x178], !P4 ;  /* 0x00005e001a007a0c */ /* 0x000fe200067a1270 */
[----:B0-----:R-:W2:Y:S01]  /*9bea0*/  LDL.LU R27, [R1+0x2378] ;  /* 0x00237800011b7983 */ /* 0x001ea20000300800 */
[----:B------:R-:W4:Y:S02]  /*9beb0*/  LDL.LU R24, [R1+0x6b8] ;  /* 0x0006b80001187983 */ /* 0x000f240000300800 */
[----:B------:R-:W-:-:S04]  /*9bec0*/  IMAD.WIDE R2, R0, 0x2, R6 ;  /* 0x0000000200027825 */ /* 0x000fc800078e0206 */
[C---:B------:R-:W-:Y:S01]  /*9bed0*/  IMAD.WIDE R8, R0.reuse, 0x2, R4 ;  /* 0x0000000200087825 */ /* 0x040fe200078e0204 */
[----:B------:R-:W-:Y:S01]  /*9bee0*/  IADD3 R0, R0, c[0x0][0x198], RZ ;  /* 0x0000660000007a10 */ /* 0x000fe20007ffe0ff */
[----:B------:R0:W-:Y:S03]  /*9bef0*/  @P0 STG.E.U16 [R2.64], R12 ;  /* 0x0000000c02000986 */ /* 0x0001e6000c101506 */
[----:B------:R-:W-:Y:S02]  /*9bf00*/  @P2 STG.E.U16 [R8.64], R13 ;  /* 0x0000000d08002986 */ /* 0x000fe4000c101506 */
[----:B0-----:R-:W-:Y:S01]  /*9bf10*/  IMAD.WIDE R2, R0, 0x2, R6 ;  /* 0x0000000200027825 */ /* 0x001fe200078e0206 */
[----:B------:R-:W-:-:S04]  /*9bf20*/  IADD3 R12, R28, 0x1de, RZ ;  /* 0x000001de1c0c7810 */ /* 0x000fc80007ffe0ff */
[----:B------:R-:W-:Y:S01]  /*9bf30*/  ISETP.GE.AND P0, PT, R12, c[0x0][0x17c], PT ;  /* 0x00005f000c007a0c */ /* 0x000fe20003f06270 */
[----:B---3--:R0:W-:Y:S01]  /*9bf40*/  @P5 STG.E.U16 [R2.64], R29 ;  /* 0x0000001d02005986 */ /* 0x0081e2000c101506 */
[C---:B------:R-:W-:Y:S01]  /*9bf50*/  IADD3 R12, R0.reuse, c[0x0][0x198], RZ ;  /* 0x00006600000c7a10 */ /* 0x040fe20007ffe0ff */
        /* <DEDUP_REMOVED lines=11> */
[----:B------:R-:W-:Y:S01]  /*9c010*/  @P4 STG.E.U16 [R2.64], R10 ;  /* 0x0000000a02004986 */ /* 0x000fe2000c101506 */
[----:B------:R-:W-:Y:S02]  /*9c020*/  ISETP.LT.AND P4, PT, R26, c[0x0][0x178], !P6 ;  /* 0x00005e001a007a0c */ /* 0x000fe40007781270 */
[----:B------:R0:W-:Y:S01]  /*9c030*/  @P2 STG.E.U16 [R8.64], R0 ;  /* 0x0000000008002986 */ /* 0x0001e2000c101506 */
[----:B------:R-:W-:-:S02]  /*9c040*/  ISETP.LT.AND P6, PT, R25, c[0x0][0x178], !P6 ;  /* 0x00005e0019007a0c */ /* 0x000fc400077c1270 */
[----:B------:R-:W-:Y:S02]  /*9c050*/  PRMT R16, R10, 0x7632, R16 ;  /* 0x000076320a107816 */ /* 0x000fe40000000010 */
[C---:B0-----:R-:W-:Y:S01]  /*9c060*/  IADD3 R0, R12.reuse, c[0x0][0x198], RZ ;  /* 0x000066000c007a10 */ /* 0x041fe20007ffe0ff */
[----:B------:R-:W-:Y:S01]  /*9c070*/  IMAD.WIDE R2, R12, 0x2, R4 ;  /* 0x000000020c027825 */ /* 0x000fe200078e0204 */
[----:B------:R-:W-:-:S03]  /*9c080*/  IADD3 R10, R28, 0x1e0, RZ ;  /* 0x000001e01c0a7810 */ /* 0x000fc60007ffe0ff */
[----:B------:R-:W-:Y:S01]  /*9c090*/  IMAD.WIDE R8, R0, 0x2, R6 ;  /* 0x0000000200087825 */ /* 0x000fe200078e0206 */
[----:B------:R-:W-:Y:S01]  /*9c0a0*/  ISETP.GE.AND P2, PT, R10, c[0x0][0x17c], PT ;  /* 0x00005f000a007a0c */ /* 0x000fe20003f46270 */
[----:B------:R-:W-:Y:S02]  /*9c0b0*/  @P1 STG.E.U16 [R2.64], R16 ;  /* 0x0000001002001986 */ /* 0x000fe4000c101506 */
[----:B------:R-:W-:Y:S02]  /*9c0c0*/  IMAD.WIDE R12, R0, 0x2, R4 ;  /* 0x00000002000c7825 */ /* 0x000fe400078e0204 */
[----:B----4-:R0:W-:Y:S01]  /*9c0d0*/  @P4 STG.E.U16 [R8.64], R24 ;  /* 0x0000001808004986 */ /* 0x0101e2000c101506 */
[----:B------:R-:W-:Y:S02]  /*9c0e0*/  PRMT R10, R24, 0x7632, R10 ;  /* 0x00007632180a7816 */ /* 0x000fe4000000000a */
[----:B------:R-:W-:Y:S01]  /*9c0f0*/  ISETP.LT.AND P4, PT, R26, c[0x0][0x178], !P3 ;  /* 0x00005e001a007a0c */ /* 0x000fe20005f81270 */
[----:B------:R1:W-:Y:S01]  /*9c100*/  @P6 STG.E.U16 [R12.64], R14 ;  /* 0x0000000e0c006986 */ /* 0x0003e2000c101506 */
[----:B------:R-:W-:-:S02]  /*9c110*/  ISETP.LT.AND P3, PT, R25, c[0x0][0x178], !P3 ;  /* 0x00005e0019007a0c */ /* 0x000fc40005f61270 */
[----:B------:R-:W-:Y:S01]  /*9c120*/  ISETP.LT.AND P6, PT, R26, c[0x0][0x178], !P0 ;  /* 0x00005e001a007a0c */ /* 0x000fe200047c1270 */
[----:B0-----:R-:W4:Y:S01]  /*9c130*/  LDL.LU R24, [R1+0x5ec] ;  /* 0x0005ec0001187983 */ /* 0x001f220000300800 */
[----:B------:R-:W-:Y:S01]  /*9c140*/  IADD3 R8, R0, c[0x0][0x198], RZ ;  /* 0x0000660000087a10 */ /* 0x000fe20007ffe0ff */
[----:B------:R-:W4:Y:S03]  /*9c150*/  LDL.LU R22, [R1+0x5fc] ;  /* 0x0005fc0001167983 */ /* 0x000f260000300800 */
[C---:B------:R-:W-:Y:S01]  /*9c160*/  IADD3 R0, R8.reuse, c[0x0][0x198], RZ ;  /* 0x0000660008007a10 */ /* 0x040fe20007ffe0ff */
[----:B------:R-:W-:Y:S01]  /*9c170*/  IMAD.WIDE R2, R8, 0x2, R6 ;  /* 0x0000000208027825 */ /* 0x000fe200078e0206 */
[----:B-1----:R-:W-:-:S03]  /*9c180*/  PRMT R14, R14, 0x7632, R14 ;  /* 0x000076320e0e7816 */ /* 0x002fc6000000000e */
[----:B------:R-:W-:-:S04]  /*9c190*/  IMAD.WIDE R8, R8, 0x2, R4 ;  /* 0x0000000208087825 */ /* 0x000fc800078e0204 */
[----:B------:R-:W-:Y:S01]  /*9c1a0*/  IMAD.WIDE R12, R0, 0x2, R6 ;  /* 0x00000002000c7825 */ /* 0x000fe200078e0206 */
[----:B------:R-:W-:Y:S03]  /*9c1b0*/  @P4 STG.E.U16 [R2.64], R10 ;  /* 0x0000000a02004986 */ /* 0x000fe6000c101506 */
[----:B------:R-:W-:Y:S01]  /*9c1c0*/  @P3 STG.E.U16 [R8.64], R14 ;  /* 0x0000000e08003986 */ /* 0x000fe2000c101506 */
[----:B---3--:R0:W-:Y:S02]  /*9c1d0*/  @P6 STG.E.U16 [R12.64], R29 ;  /* 0x0000001d0c006986 */ /* 0x0081e4000c101506 */
[----:B0-----:R-:W-:Y:S02]  /*9c1e0*/  PRMT R12, R29, 0x7632, R12 ;  /* 0x000076321d0c7816 */ /* 0x001fe4000000000c */
[----:B------:R-:W3:Y:S01]  /*9c1f0*/  LDL.LU R29, [R1+0x3c] ;  /* 0x00003c00011d7983 */ /* 0x000ee20000300800 */
[----:B------:R-:W-:-:S02]  /*9c200*/  ISETP.LT.AND P0, PT, R25, c[0x0][0x178], !P0 ;  /* 0x00005e0019007a0c */ /* 0x000fc40004701270 */
[----:B------:R-:W-:Y:S02]  /*9c210*/  IADD3 R17, R28, 0x1e1, RZ ;  /* 0x000001e11c117810 */ /* 0x000fe40007ffe0ff */
[----:B------:R-:W-:Y:S02]  /*9c220*/  IADD3 R2, R0, c[0x0][0x198], RZ ;  /* 0x0000660000027a10 */ /* 0x000fe40007ffe0ff */
[----:B------:R-:W-:Y:S02]  /*9c230*/  ISETP.LT.AND P3, PT, R26, c[0x0][0x178], !P2 ;  /* 0x00005e001a007a0c */ /* 0x000fe40005761270 */
[----:B------:R-:W-:Y:S02]  /*9c240*/  IADD3 R20, R28, 0x1e2, RZ ;  /* 0x000001e21c147810 */ /* 0x000fe40007ffe0ff */
[----:B------:R-:W-:Y:S01]  /*9c250*/  ISETP.GE.AND P1, PT, R17, c[0x0][0x17c], PT ;  /* 0x00005f0011007a0c */ /* 0x000fe20003f26270 */
[----:B------:R-:W-:Y:S01]  /*9c260*/  IMAD.WIDE R16, R0, 0x2, R4 ;  /* 0x0000000200107825 */ /* 0x000fe200078e0204 */
[----:B------:R-:W3:Y:S04]  /*9c270*/  LDL.LU R23, [R1+0x60c] ;  /* 0x00060c0001177983 */ /* 0x000ee80000300800 */
[----:B------:R0:W-:Y:S01]  /*9c280*/  @P0 STG.E.U16 [R16.64], R18 ;  /* 0x0000001210000986 */ /* 0x0001e2000c101506 */
[----:B------:R-:W-:Y:S01]  /*9c290*/  ISETP.LT.AND P0, PT, R26, c[0x0][0x178], !P5 ;  /* 0x00005e001a007a0c */ /* 0x000fe20006f01270 */
[----:B------:R-:W-:-:S02]  /*9c2a0*/  ISETP.LT.AND P5, PT, R25, c[0x0][0x178], !P5 ;  /* 0x00005e0019007a0c */ /* 0x000fc40006fa1270 */
[C---:B------:R-:W-:Y:S01]  /*9c2b0*/  IMAD.WIDE R8, R2.reuse, 0x2, R6 ;  /* 0x0000000202087825 */ /* 0x040fe200078e0206 */
[C---:B------:R-:W-:Y:S02]  /*9c2c0*/  IADD3 R10, R2.reuse, c[0x0][0x198], RZ ;  /* 0x00006600020a7a10 */ /* 0x040fe40007ffe0ff */
[----:B------:R-:W-:Y:S01]  /*9c2d0*/  ISETP.LT.AND P2, PT, R25, c[0x0][0x178], !P2 ;  /* 0x00005e0019007a0c */ /* 0x000fe20005741270 */
[----:B------:R-:W-:Y:S01]  /*9c2e0*/  IMAD.WIDE R2, R2, 0x2, R4 ;  /* 0x0000000202027825 */ /* 0x000fe200078e0204 */
[----:B------:R-:W-:Y:S02]  /*9c2f0*/  IADD3 R0, R28, 0x1e4, RZ ;  /* 0x000001e41c007810 */ /* 0x000fe40007ffe0ff */
[----:B0-----:R-:W-:-:S03]  /*9c300*/  PRMT R18, R18, 0x7632, R18 ;  /* 0x0000763212127816 */ /* 0x001fc60000000012 */
[----:B------:R0:W-:Y:S02]  /*9c310*/  @P0 STG.E.U16 [R8.64], R12 ;  /* 0x0000000c08000986 */ /* 0x0001e4000c101506 */
[----:B------:R1:W-:Y:S01]  /*9c320*/  @P5 STG.E.U16 [R2.64], R18 ;  /* 0x0000001202005986 */ /* 0x0003e2000c101506 */
[----:B------:R-:W-:Y:S02]  /*9c330*/  ISETP.GE.AND P4, PT, R20, c[0x0][0x17c], PT ;  /* 0x00005f0014007a0c */ /* 0x000fe40003f86270 */
[----:B------:R-:W-:Y:S01]  /*9c340*/  ISETP.GE.AND P0, PT, R0, c[0x0][0x17c], PT ;  /* 0x00005f0000007a0c */ /* 0x000fe20003f06270 */
[----:B0-----:R-:W-:-:S04]  /*9c350*/  IMAD.WIDE R8, R10, 0x2, R6 ;  /* 0x000000020a087825 */ /* 0x001fc800078e0206 */
[----:B-1----:R-:W-:Y:S01]  /*9c360*/  IMAD.WIDE R2, R10, 0x2, R4 ;  /* 0x000000020a027825 */ /* 0x002fe200078e0204 */
[C---:B------:R-:W-:Y:S02]  /*9c370*/  IADD3 R13, R28.reuse, 0x1e3, RZ ;  /* 0x000001e31c0d7810 */ /* 0x040fe40007ffe0ff */
[----:B------:R-:W-:Y:S02]  /*9c380*/  IADD3 R12, R28, 0x1e5, RZ ;  /* 0x000001e51c0c7810 */ /* 0x000fe40007ffe0ff */
[----:B--2---:R-:W-:Y:S02]  /*9c390*/  PRMT R14, R27, 0x7632, R14 ;  /* 0x000076321b0e7816 */ /* 0x004fe4000000000e */
[----:B------:R-:W-:Y:S02]  /*9c3a0*/  ISETP.GE.AND P6, PT, R13, c[0x0][0x17c], PT ;  /* 0x00005f000d007a0c */ /* 0x000fe40003fc6270 */
[----:B------:R-:W-:Y:S01]  /*9c3b0*/  ISETP.GE.AND P5, PT, R12, c[0x0][0x17c], PT ;  /* 0x00005f000c007a0c */ /* 0x000fe20003fa6270 */
[----:B----4-:R0:W-:Y:S01]  /*9c3c0*/  @P3 STG.E.U16 [R8.64], R24 ;  /* 0x0000001808003986 */ /* 0x0101e2000c101506 */
[----:B------:R-:W-:-:S02]  /*9c3d0*/  ISETP.LT.AND P3, PT, R26, c[0x0][0x178], !P1 ;  /* 0x00005e001a007a0c */ /* 0x000fc40004f61270 */
[----:B------:R-:W-:Y:S01]  /*9c3e0*/  PRMT R0, R24, 0x7632, R0 ;  /* 0x0000763218007816 */ /* 0x000fe20000000000 */
[----:B------:R1:W-:Y:S01]  /*9c3f0*/  @P2 STG.E.U16 [R2.64], R27 ;  /* 0x0000001b02002986 */ /* 0x0003e2000c101506 */
[C---:B------:R-:W-:Y:S02]  /*9c400*/  ISETP.LT.AND P1, PT, R25.reuse, c[0x0][0x178], !P1 ;  /* 0x00005e0019007a0c */ /* 0x040fe40004f21270 */
[----:B------:R-:W-:Y:S01]  /*9c410*/  ISETP.LT.AND P2, PT, R26, c[0x0][0x178], !P4 ;  /* 0x00005e001a007a0c */ /* 0x000fe20006741270 */
[----:B------:R-:W-:Y:S01]  /*9c420*/  ISETP.LT.AND P4, PT, R25, c[0x0][0x178], !P4 ;  /* 0x00005e0019007a0c */ /* 0x000fe20006781270 */
[----:B0-----:R-:W-:Y:S01]  /*9c430*/  IADD3 R8, R10, c[0x0][0x198], RZ ;  /* 0x000066000a087a10 */ /* 0x001fe20007ffe0ff */
[----:B------:R-:W2:Y:S03]  /*9c440*/  LDL.LU R24, [R1+0x5c] ;  /* 0x00005c0001187983 */ /* 0x000ea60000300800 */
[C---:B------:R-:W-:Y:S01]  /*9c450*/  IADD3 R10, R8.reuse, c[0x0][0x198], RZ ;  /* 0x00006600080a7a10 */ /* 0x040fe20007ffe0ff */
[----:B-1----:R-:W-:-:S04]  /*9c460*/  IMAD.WIDE R2, R8, 0x2, R6 ;  /* 0x0000000208027825 */ /* 0x002fc800078e0206 */
[----:B------:R-:W-:-:S04]  /*9c470*/  IMAD.WIDE R8, R8, 0x2, R4 ;  /* 0x0000000208087825 */ /* 0x000fc800078e0204 */
[C---:B------:R-:W-:Y:S01]  /*9c480*/  IMAD.WIDE R12, R10.reuse, 0x2, R6 ;  /* 0x000000020a0c7825 */ /* 0x040fe200078e0206 */
[----:B------:R0:W-:Y:S03]  /*9c490*/  @P3 STG.E.U16 [R2.64], R0 ;  /* 0x0000000002003986 */ /* 0x0001e6000c101506 */
[----:B------:R1:W-:Y:S02]  /*9c4a0*/  @P1 STG.E.U16 [R8.64], R14 ;  /* 0x0000000e08001986 */ /* 0x0003e4000c101506 */
[----:B------:R4:W-:Y:S02]  /*9c4b0*/  @P2 STG.E.U16 [R12.64], R22 ;  /* 0x000000160c002986 */ /* 0x0009e4000c101506 */
[----:B0-----:R-:W-:Y:S01]  /*9c4c0*/  IMAD.WIDE R2, R10, 0x2, R4 ;  /* 0x000000020a027825 */ /* 0x001fe200078e0204 */
[----:B-1----:R-:W-:Y:S02]  /*9c4d0*/  PRMT R14, R22, 0x7632, R14 ;  /* 0x00007632160e7816 */ /* 0x002fe4000000000e */
[----:B----4-:R-:W4:Y:S01]  /*9c4e0*/  LDL.LU R22, [R1+0x61c] ;  /* 0x00061c0001167983 */ /* 0x010f220000300800 */
[----:B---3--:R-:W-:-:S03]  /*9c4f0*/  PRMT R0, R29, 0x7632, R0 ;  /* 0x000076321d007816 */ /* 0x008fc60000000000 */
[----:B------:R0:W-:Y:S04]  /*9c500*/  @P4 STG.E.U16 [R2.64], R29 ;  /* 0x0000001d02004986 */ /* 0x0001e8000c101506 */
[----:B0-----:R-:W3:Y:S01]  /*9c510*/  LDL.LU R29, [R1+0xbc] ;  /* 0x0000bc00011d7983 */ /* 0x001ee20000300800 */
[----:B------:R-:W-:Y:S02]  /*9c520*/  ISETP.LT.AND P1, PT, R26, c[0x0][0x178], !P6 ;  /* 0x00005e001a007a0c */ /* 0x000fe40007721270 */
[----:B------:R-:W-:Y:S01]  /*9c530*/  IADD3 R13, R10, c[0x0][0x198], RZ ;  /* 0x000066000a0d7a10 */ /* 0x000fe20007ffe0ff */
[C---:B------:R-:W-:Y:S01]  /*9c540*/  ISETP.LT.AND P6, PT, R25.reuse, c[0x0][0x178], !P6 ;  /* 0x00005e0019007a0c */ /* 0x040fe200077c1270 */
[----:B------:R-:W-:Y:S01]  /*9c550*/  ISETP.LT.AND P2, PT, R26, c[0x0][0x178], !P0 ;  /* 0x00005e001a007a0c */ /* 0x000fe20004741270 */
[----:B------:R-:W-:Y:S01]  /*9c560*/  ISETP.LT.AND P0, PT, R25, c[0x0][0x178], !P0 ;  /* 0x00005e0019007a0c */ /* 0x000fe20004701270 */
[C---:B------:R-:W-:Y:S01]  /*9c570*/  IADD3 R10, R13.reuse, c[0x0][0x198], RZ ;  /* 0x000066000d0a7a10 */ /* 0x040fe20007ffe0ff */
[----:B------:R-:W-:-:S04]  /*9c580*/  IMAD.WIDE R8, R13, 0x2, R6 ;  /* 0x000000020d087825 */ /* 0x000fc800078e0206 */
[----:B------:R-:W-:Y:S01]  /*9c590*/  IMAD.WIDE R2, R13, 0x2, R4 ;  /* 0x000000020d027825 */ /* 0x000fe200078e0204 */
[----:B------:R-:W-:Y:S01]  /*9c5a0*/  IADD3 R16, R28, 0x1e6, RZ ;  /* 0x000001e61c107810 */ /* 0x000fe20007ffe0ff */
[----:B------:R0:W-:Y:S03]  /*9c5b0*/  @P1 STG.E.U16 [R8.64], R14 ;  /* 0x0000000e08001986 */ /* 0x0001e6000c101506 */
[----:B------:R1:W-:Y:S01]  /*9c5c0*/  @P6 STG.E.U16 [R2.64], R0 ;  /* 0x0000000002006986 */ /* 0x0003e2000c101506 */
[----:B------:R-:W-:Y:S02]  /*9c5d0*/  ISETP.GE.AND P3, PT, R16, c[0x0][0x17c], PT ;  /* 0x00005f0010007a0c */ /* 0x000fe40003f66270 */
[----:B------:R-:W-:Y:S01]  /*9c5e0*/  IADD3 R12, R28, 0x1e8, RZ ;  /* 0x000001e81c0c7810 */ /* 0x000fe20007ffe0ff */
[----:B0-----:R-:W-:-:S04]  /*9c5f0*/  IMAD.WIDE R8, R10, 0x2, R6 ;  /* 0x000000020a087825 */ /* 0x001fc800078e0206 */
[----:B-1----:R-:W-:Y:S01]  /*9c600*/  IMAD.WIDE R2, R10, 0x2, R4 ;  /* 0x000000020a027825 */ /* 0x002fe200078e0204 */
[----:B------:R-:W-:Y:S01]  /*9c610*/  PRMT R0, R23, 0x7632, R0 ;  /* 0x0000763217007816 */ /* 0x000fe20000000000 */
[----:B------:R0:W-:Y:S01]  /*9c620*/  @P2 STG.E.U16 [R8.64], R23 ;  /* 0x0000001708002986 */ /* 0x0001e2000c101506 */
[----:B------:R-:W-:Y:S01]  /*9c630*/  ISETP.LT.AND P2, PT, R26, c[0x0][0x178], !P5 ;  /* 0x00005e001a007a0c */ /* 0x000fe20006f41270 */
[----:B------:R-:W-:Y:S01]  /*9c640*/  ISETP.LT.AND P5, PT, R25, c[0x0][0x178], !P5 ;  /* 0x00005e0019007a0c */ /* 0x000fe20006fa1270 */
[----:B------:R-:W-:Y:S01]  /*9c650*/  ISETP.GE.AND P1, PT, R12, c[0x0][0x17c], PT ;  /* 0x00005f000c007a0c */ /* 0x000fe20003f26270 */
[----:B------:R-:W-:Y:S01]  /*9c660*/  IADD3 R12, R28, 0x1e9, RZ ;  /* 0x000001e91c0c7810 */ /* 0x000fe20007ffe0ff */
[----:B0-----:R-:W3:Y:S01]  /*9c670*/  LDL.LU R23, [R1+0x62c] ;  /* 0x00062c0001177983 */ /* 0x001ee20000300800 */
[----:B------:R-:W-:-:S04]  /*9c680*/  IADD3 R8, R10, c[0x0][0x198], RZ ;  /* 0x000066000a087a10 */ /* 0x000fc80007ffe0ff */
[----:B------:R-:W-:Y:S02]  /*9c690*/  IADD3 R10, R8, c[0x0][0x198], RZ ;  /* 0x00006600080a7a10 */ /* 0x000fe40007ffe0ff */
[----:B------:R-:W-:-:S03]  /*9c6a0*/  ISETP.GE.AND P6, PT, R12, c[0x0][0x17c], PT ;  /* 0x00005f000c007a0c */ /* 0x000fc60003fc6270 */
[----:B------:R-:W-:Y:S01]  /*9c6b0*/  IMAD.WIDE R12, R10, 0x2, R6 ;  /* 0x000000020a0c7825 */ /* 0x000fe200078e0206 */
[----:B--2---:R-:W-:Y:S01]  /*9c6c0*/  PRMT R14, R24, 0x7632, R14 ;  /* 0x00007632180e7816 */ /* 0x004fe2000000000e */
[----:B------:R0:W-:Y:S01]  /*9c6d0*/  @P0 STG.E.U16 [R2.64], R24 ;  /* 0x0000001802000986 */ /* 0x0001e2000c101506 */
[----:B------:R-:W-:Y:S01]  /*9c6e0*/  ISETP.LT.AND P0, PT, R26, c[0x0][0x178], !P3 ;  /* 0x00005e001a007a0c */ /* 0x000fe20005f01270 */
[----:B------:R-:W-:Y:S02]  /*9c6f0*/  ISETP.LT.AND P3, PT, R25, c[0x0][0x178], !P3 ;  /* 0x00005e0019007a0c */ /* 0x000fe40005f61270 */
[----:B0-----:R-:W2:Y:S01]  /*9c700*/  LDL.LU R24, [R1+0xac] ;  /* 0x0000ac0001187983 */ /* 0x001ea20000300800 */
[----:B------:R-:W-:-:S04]  /*9c710*/  IMAD.WIDE R2, R8, 0x2, R6 ;  /* 0x0000000208027825 */ /* 0x000fc800078e0206 */
[--C-:B------:R-:W-:Y:S01]  /*9c720*/  IMAD.WIDE R8, R8, 0x2, R4.reuse ;  /* 0x0000000208087825 */ /* 0x100fe200078e0204 */
[----:B------:R0:W-:Y:S04]  /*9c730*/  @P2 STG.E.U16 [R2.64], R0 ;  /* 0x0000000002002986 */ /* 0x0001e8000c101506 */
[----:B------:R-:W-:Y:S01]  /*9c740*/  @P5 STG.E.U16 [R8.64], R14 ;  /* 0x0000000e08005986 */ /* 0x000fe2000c101506 */
[----:B----4-:R1:W-:Y:S01]  /*9c750*/  @P0 STG.E.U16 [R12.64], R22 ;  /* 0x000000160c000986 */ /* 0x0103e2000c101506 */
[----:B0-----:R-:W-:Y:S01]  /*9c760*/  IMAD.WIDE R2, R10, 0x2, R4 ;  /* 0x000000020a027825 */ /* 0x001fe200078e0204 */
[----:B------:R-:W-:Y:S02]  /*9c770*/  PRMT R0, R22, 0x7632, R0 ;  /* 0x0000763216007816 */ /* 0x000fe40000000000 */
[----:B-1----:R-:W4:Y:S01]  /*9c780*/  LDL.LU R22, [R1+0x63c] ;  /* 0x00063c0001167983 */ /* 0x002f220000300800 */
[----:B---3--:R-:W-:-:S03]  /*9c790*/  PRMT R12, R29, 0x7632, R12 ;  /* 0x000076321d0c7816 */ /* 0x008fc6000000000c */
[----:B------:R0:W-:Y:S04]  /*9c7a0*/  @P3 STG.E.U16 [R2.64], R29 ;  /* 0x0000001d02003986 */ /* 0x0001e8000c101506 */
[----:B0-----:R-:W3:Y:S01]  /*9c7b0*/  LDL.LU R29, [R1+0x9c] ;  /* 0x00009c00011d7983 */ /* 0x001ee20000300800 */
[----:B------:R-:W-:-:S04]  /*9c7c0*/  IADD3 R16, R28, 0x1e7, RZ ;  /* 0x000001e71c107810 */ /* 0x000fc80007ffe0ff */
[----:B------:R-:W-:Y:S02]  /*9c7d0*/  ISETP.GE.AND P4, PT, R16, c[0x0][0x17c], PT ;  /* 0x00005f0010007a0c */ /* 0x000fe40003f86270 */
[----:B------:R-:W-:Y:S02]  /*9c7e0*/  IADD3 R14, R10, c[0x0][0x198], RZ ;  /* 0x000066000a0e7a10 */ /* 0x000fe40007ffe0ff */
[C---:B------:R-:W-:Y:S01]  /*9c7f0*/  ISETP.LT.AND P0, PT, R26.reuse, c[0x0][0x178], !P4 ;  /* 0x00005e001a007a0c */ /* 0x040fe20006701270 */
[C---:B------:R-:W-:Y:S01]  /*9c800*/  ISETP.LT.AND P4, PT, R25.reuse, c[0x0][0x178], !P4 ;  /* 0x00005e0019007a0c */ /* 0x040fe20006781270 */
[----:B------:R-:W-:Y:S01]  /*9c810*/  ISETP.LT.AND P3, PT, R26, c[0x0][0x178], !P1 ;  /* 0x00005e001a007a0c */ /* 0x000fe20004f61270 */
[C---:B------:R-:W-:Y:S01]  /*9c820*/  IMAD.WIDE R8, R14.reuse, 0x2, R6 ;  /* 0x000000020e087825 */ /* 0x040fe200078e0206 */
[C---:B------:R-:W-:Y:S02]  /*9c830*/  IADD3 R10, R14.reuse, c[0x0][0x198], RZ ;  /* 0x000066000e0a7a10 */ /* 0x040fe40007ffe0ff */
[----:B------:R-:W-:Y:S01]  /*9c840*/  ISETP.LT.AND P1, PT, R25, c[0x0][0x178], !P1 ;  /* 0x00005e0019007a0c */ /* 0x000fe20004f21270 */
[----:B------:R-:W-:Y:S01]  /*9c850*/  IMAD.WIDE R2, R14, 0x2, R4 ;  /* 0x000000020e027825 */ /* 0x000fe200078e0204 */
[----:B------:R-:W-:-:S05]  /*9c860*/  IADD3 R16, R28, 0x1ea, RZ ;  /* 0x000001ea1c107810 */ /* 0x000fca0007ffe0ff */
[----:B------:R0:W-:Y:S01]  /*9c870*/  @P0 STG.E.U16 [R8.64], R0 ;  /* 0x0000000008000986 */ /* 0x0001e2000c101506 */
[----:B------:R1:W-:Y:S01]  /*9c880*/  @P4 STG.E.U16 [R2.64], R12 ;  /* 0x0000000c02004986 */ /* 0x0003e2000c101506 */
[----:B------:R-:W-:Y:S01]  /*9c890*/  ISETP.GE.AND P2, PT, R16, c[0x0][0x17c], PT ;  /* 0x00005f0010007a0c */ /* 0x000fe20003f46270 */
[----:B0-----:R-:W-:-:S04]  /*9c8a0*/  IMAD.WIDE R8, R10, 0x2, R6 ;  /* 0x000000020a087825 */ /* 0x001fc800078e0206 */
[----:B-1----:R-:W-:Y:S01]  /*9c8b0*/  IMAD.WIDE R2, R10, 0x2, R4 ;  /* 0x000000020a027825 */ /* 0x002fe200078e0204 */
[----:B------:R-:W-:Y:S01]  /*9c8c0*/  PRMT R0, R23, 0x7632, R0 ;  /* 0x0000763217007816 */ /* 0x000fe20000000000 */
[----:B------:R0:W-:Y:S01]  /*9c8d0*/  @P3 STG.E.U16 [R8.64], R23 ;  /* 0x0000001708003986 */ /* 0x0001e2000c101506 */
[----:B------:R-:W-:Y:S01]  /*9c8e0*/  ISETP.LT.AND P3, PT, R26, c[0x0][0x178], !P6 ;  /* 0x00005e001a007a0c */ /* 0x000fe20007761270 */
[----:B------:R-:W-:Y:S01]  /*9c8f0*/  ISETP.LT.AND P6, PT, R25, c[0x0][0x178], !P6 ;  /* 0x00005e0019007a0c */ /* 0x000fe200077c1270 */
[C---:B------:R-:W-:Y:S02]  /*9c900*/  IADD3 R13, R28.reuse, 0x1ec, RZ ;  /* 0x000001ec1c0d7810 */ /* 0x040fe40007ffe0ff */
[----:B------:R-:W-:Y:S01]  /*9c910*/  IADD3 R12, R28, 0x1ed, RZ ;  /* 0x000001ed1c0c7810 */ /* 0x000fe20007ffe0ff */
[----:B0-----:R-:W3:Y:S01]  /*9c920*/  LDL.LU R23, [R1+0x64c] ;  /* 0x00064c0001177983 */ /* 0x001ee20000300800 */
[----:B------:R-:W-:-:S04]  /*9c930*/  IADD3 R8, R10, c[0x0][0x198], RZ ;  /* 0x000066000a087a10 */ /* 0x000fc80007ffe0ff */
[----:B------:R-:W-:Y:S02]  /*9c940*/  IADD3 R10, R8, c[0x0][0x198], RZ ;  /* 0x00006600080a7a10 */ /* 0x000fe40007ffe0ff */
[----:B------:R-:W-:Y:S02]  /*9c950*/  ISETP.GE.AND P0, PT, R13, c[0x0][0x17c], PT ;  /* 0x00005f000d007a0c */ /* 0x000fe40003f06270 */
[----:B------:R-:W-:Y:S01]  /*9c960*/  ISETP.GE.AND P4, PT, R12, c[0x0][0x17c], PT ;  /* 0x00005f000c007a0c */ /* 0x000fe20003f86270 */
        /* <DEDUP_REMOVED lines=53> */
[----:B------:R-:W-:Y:S02]  /*9ccc0*/  @P4 STG.E.U16 [R8.64], R14 ;  /* 0x0000000e08004986 */ /* 0x000fe4000c101506 */
[----:B----4-:R1:W-:Y:S02]  /*9ccd0*/  @P0 STG.E.U16 [R12.64], R22 ;  /* 0x000000160c000986 */ /* 0x0103e4000c101506 */
[----:B0-----:R-:W-:Y:S01]  /*9cce0*/  IMAD.WIDE R2, R10, 0x2, R4 ;  /* 0x000000020a027825 */ /* 0x001fe200078e0204 */
[----:B------:R-:W-:-:S02]  /*9ccf0*/  PRMT R0, R22, 0x7632, R0 ;  /* 0x0000763216007816 */ /* 0x000fc40000000000 */
        /* <DEDUP_REMOVED lines=14> */
[----:B------:R-:W-:-:S02]  /*9cde0*/  IADD3 R16, R28, 0x1f2, RZ ;  /* 0x000001f21c107810 */ /* 0x000fc40007ffe0ff */
[----:B------:R-:W-:-:S03]  /*9cdf0*/  IADD3 R13, R28, 0x1f4, RZ ;  /* 0x000001f41c0d7810 */ /* 0x000fc60007ffe0ff */
[----:B------:R0:W-:Y:S01]  /*9ce00*/  @P0 STG.E.U16 [R8.64], R0 ;  /* 0x0000000008000986 */ /* 0x0001e2000c101506 */
[----:B------:R1:W-:Y:S01]  /*9ce10*/  @P6 STG.E.U16 [R2.64], R12 ;  /* 0x0000000c02006986 */ /* 0x0003e2000c101506 */
[----:B------:R-:W-:Y:S02]  /*9ce20*/  ISETP.GE.AND P2, PT, R16, c[0x0][0x17c], PT ;  /* 0x00005f0010007a0c */ /* 0x000fe40003f46270 */
[----:B------:R-:W-:Y:S01]  /*9ce30*/  ISETP.GE.AND P0, PT, R13, c[0x0][0x17c], PT ;  /* 0x00005f000d007a0c */ /* 0x000fe20003f06270 */
[----:B0-----:R-:W-:-:S04]  /*9ce40*/  IMAD.WIDE R8, R10, 0x2, R6 ;  /* 0x000000020a087825 */ /* 0x001fc800078e0206 */
[----:B-1----:R-:W-:Y:S01]  /*9ce50*/  IMAD.WIDE R2, R10, 0x2, R4 ;  /* 0x000000020a027825 */ /* 0x002fe200078e0204 */
[----:B------:R0:W-:Y:S01]  /*9ce60*/  @P3 STG.E.U16 [R8.64], R23 ;  /* 0x0000001708003986 */ /* 0x0001e2000c101506 */
[----:B------:R-:W-:Y:S02]  /*9ce70*/  ISETP.LT.AND P3, PT, R26, c[0x0][0x178], !P5 ;  /* 0x00005e001a007a0c */ /* 0x000fe40006f61270 */
[----:B------:R-:W-:Y:S02]  /*9ce80*/  PRMT R0, R23, 0x7632, R0 ;  /* 0x0000763217007816 */ /* 0x000fe40000000000 */
[----:B------:R-:W-:Y:S01]  /*9ce90*/  IADD3 R13, R10, c[0x0][0x198], RZ ;  /* 0x000066000a0d7a10 */ /* 0x000fe20007ffe0ff */
[----:B------:R-:W-:Y:S01]  /*9cea0*/  ISETP.LT.AND P5, PT, R25, c[0x0][0x178], !P5 ;  /* 0x00005e0019007a0c */ /* 0x000fe20006fa1270 */
[----:B------:R-:W-:Y:S02]  /*9ceb0*/  IADD3 R12, R28, 0x1f5, RZ ;  /* 0x000001f51c0c7810 */ /* 0x000fe40007ffe0ff */
[C---:B------:R-:W-:Y:S01]  /*9cec0*/  IADD3 R10, R13.reuse, c[0x0][0x198], RZ ;  /* 0x000066000d0a7a10 */ /* 0x040fe20007ffe0ff */
[----:B0-----:R-:W3:Y:S01]  /*9ced0*/  LDL.LU R23, [R1+0x69c] ;  /* 0x00069c0001177983 */ /* 0x001ee20000300800 */
[----:B------:R-:W-:Y:S01]  /*9cee0*/  IMAD.WIDE R8, R13, 0x2, R4 ;  /* 0x000000020d087825 */ /* 0x000fe200078e0204 */
[----:B------:R-:W-:-:S02]  /*9cef0*/  ISETP.GE.AND P6, PT, R12, c[0x0][0x17c], PT ;  /* 0x00005f000c007a0c */ /* 0x000fc40003fc6270 */
[----:B--2---:R-:W-:Y:S01]  /*9cf00*/  PRMT R14, R24, 0x7632, R14 ;  /* 0x00007632180e7816 */ /* 0x004fe2000000000e */
[----:B------:R0:W-:Y:S01]  /*9cf10*/  @P1 STG.E.U16 [R2.64], R24 ;  /* 0x0000001802001986 */ /* 0x0001e2000c101506 */
[----:B------:R-:W-:Y:S01]  /*9cf20*/  ISETP.LT.AND P1, PT, R26, c[0x0][0x178], !P2 ;  /* 0x00005e001a007a0c */ /* 0x000fe20005721270 */
[----:B------:R-:W-:Y:S02]  /*9cf30*/  ISETP.LT.AND P2, PT, R25, c[0x0][0x178], !P2 ;  /* 0x00005e0019007a0c */ /* 0x000fe40005741270 */
[----:B0-----:R-:W2:Y:S01]  /*9cf40*/  LDL.LU R24, [R1+0x2c] ;  /* 0x00002c0001187983 */ /* 0x001ea20000300800 */
[----:B------:R-:W-:-:S04]  /*9cf50*/  IMAD.WIDE R2, R13, 0x2, R6 ;  /* 0x000000020d027825 */ /* 0x000fc800078e0206 */
[C---:B------:R-:W-:Y:S01]  /*9cf60*/  IMAD.WIDE R12, R10.reuse, 0x2, R6 ;  /* 0x000000020a0c7825 */ /* 0x040fe200078e0206 */
[----:B------:R0:W-:Y:S03]  /*9cf70*/  @P3 STG.E.U16 [R2.64], R0 ;  /* 0x0000000002003986 */ /* 0x0001e6000c101506 */
[----:B------:R-:W-:Y:S02]  /*9cf80*/  @P5 STG.E.U16 [R8.64], R14 ;  /* 0x0000000e08005986 */ /* 0x000fe4000c101506 */
[----:B----4-:R3:W-:Y:S02]  /*9cf90*/  @P1 STG.E.U16 [R12.64], R22 ;  /* 0x000000160c001986 */ /* 0x0107e4000c101506 */
[----:B0-----:R-:W-:Y:S01]  /*9cfa0*/  IMAD.WIDE R2, R10, 0x2, R4 ;  /* 0x000000020a027825 */ /* 0x001fe200078e0204 */
[----:B---3--:R-:W-:-:S04]  /*9cfb0*/  PRMT R12, R29, 0x7632, R12 ;  /* 0x000076321d0c7816 */ /* 0x008fc8000000000c */
[----:B------:R0:W-:Y:S04]  /*9cfc0*/  @P2 STG.E.U16 [R2.64], R29 ;  /* 0x0000001d02002986 */ /* 0x0001e8000c101506 */
[----:B0-----:R-:W3:Y:S01]  /*9cfd0*/  LDL.LU R29, [R1+0x6ac] ;  /* 0x0006ac00011d7983 */ /* 0x001ee20000300800 */
[----:B------:R-:W-:-:S04]  /*9cfe0*/  IADD3 R16, R28, 0x1f3, RZ ;  /* 0x000001f31c107810 */ /* 0x000fc80007ffe0ff */
[----:B------:R-:W-:Y:S02]  /*9cff0*/  ISETP.GE.AND P4, PT, R16, c[0x0][0x17c], PT ;  /* 0x00005f0010007a0c */ /* 0x000fe40003f86270 */
[----:B------:R-:W-:Y:S02]  /*9d000*/  IADD3 R17, R10, c[0x0][0x198], RZ ;  /* 0x000066000a117a10 */ /* 0x000fe40007ffe0ff */
[----:B------:R-:W-:Y:S01]  /*9d010*/  ISETP.LT.AND P1, PT, R26, c[0x0][0x178], !P4 ;  /* 0x00005e001a007a0c */ /* 0x000fe20006721270 */
[C---:B------:R-:W-:Y:S01]  /*9d020*/  ISETP.LT.AND P4, PT, R25.reuse, c[0x0][0x178], !P4 ;  /* 0x00005e0019007a0c */ /* 0x040fe20006781270 */
[----:B------:R-:W-:Y:S02]  /*9d030*/  PRMT R0, R22, 0x7632, R0 ;  /* 0x0000763216007816 */ /* 0x000fe40000000000 */
[----:B------:R-:W-:Y:S01]  /*9d040*/  ISETP.LT.AND P2, PT, R26, c[0x0][0x178], !P0 ;  /* 0x00005e001a007a0c */ /* 0x000fe20004741270 */
[----:B------:R-:W4:Y:S01]  /*9d050*/  LDL.LU R22, [R1+0x1c] ;  /* 0x00001c0001167983 */ /* 0x000f220000300800 */
[----:B------:R-:W-:Y:S01]  /*9d060*/  ISETP.LT.AND P0, PT, R25, c[0x0][0x178], !P0 ;  /* 0x00005e0019007a0c */ /* 0x000fe20004701270 */
[C---:B------:R-:W-:Y:S01]  /*9d070*/  IMAD.WIDE R8, R17.reuse, 0x2, R6 ;  /* 0x0000000211087825 */ /* 0x040fe200078e0206 */
[----:B------:R-:W-:-:S03]  /*9d080*/  IADD3 R10, R17, c[0x0][0x198], RZ ;  /* 0x00006600110a7a10 */ /* 0x000fc60007ffe0ff */
[----:B------:R-:W-:Y:S01]  /*9d090*/  IMAD.WIDE R2, R17, 0x2, R4 ;  /* 0x0000000211027825 */ /* 0x000fe200078e0204 */
[----:B------:R-:W-:Y:S01]  /*9d0a0*/  IADD3 R16, R28, 0x1f6, RZ ;  /* 0x000001f61c107810 */ /* 0x000fe20007ffe0ff */
[----:B------:R0:W-:Y:S03]  /*9d0b0*/  @P1 STG.E.U16 [R8.64], R0 ;  /* 0x0000000008001986 */ /* 0x0001e6000c101506 */
[----:B------:R1:W-:Y:S01]  /*9d0c0*/  @P4 STG.E.U16 [R2.64], R12 ;  /* 0x0000000c02004986 */ /* 0x0003e2000c101506 */
[----:B------:R-:W-:Y:S02]  /*9d0d0*/  ISETP.LT.AND P4, PT, R26, c[0x0][0x178], !P6 ;  /* 0x00005e001a007a0c */ /* 0x000fe40007781270 */
[----:B------:R-:W-:Y:S02]  /*9d0e0*/  IADD3 R13, R10, c[0x0][0x198], RZ ;  /* 0x000066000a0d7a10 */ /* 0x000fe40007ffe0ff */
[----:B------:R-:W-:Y:S01]  /*9d0f0*/  ISETP.GE.AND P3, PT, R16, c[0x0][0x17c], PT ;  /* 0x00005f0010007a0c */ /* 0x000fe20003f66270 */
[----:B------:R-:W-:-:S02]  /*9d100*/  ISETP.LT.AND P6, PT, R25, c[0x0][0x178], !P6 ;  /* 0x00005e0019007a0c */ /* 0x000fc400077c1270 */
[----:B0-----:R-:W-:-:S04]  /*9d110*/  IMAD.WIDE R8, R10, 0x2, R6 ;  /* 0x000000020a087825 */ /* 0x001fc800078e0206 */
[----:B-1----:R-:W-:Y:S01]  /*9d120*/  IMAD.WIDE R2, R10, 0x2, R4 ;  /* 0x000000020a027825 */ /* 0x002fe200078e0204 */
[----:B------:R0:W-:Y:S01]  /*9d130*/  @P2 STG.E.U16 [R8.64], R23 ;  /* 0x0000001708002986 */ /* 0x0001e2000c101506 */
[----:B------:R-:W-:Y:S02]  /*9d140*/  IADD3 R17, R13, c[0x0][0x198], RZ ;  /* 0x000066000d117a10 */ /* 0x000fe40007ffe0ff */
[----:B------:R-:W-:Y:S02]  /*9d150*/  IADD3 R10, R28, 0x1fb, RZ ;  /* 0x000001fb1c0a7810 */ /* 0x000fe40007ffe0ff */
[----:B0-----:R-:W-:Y:S01]  /*9d160*/  PRMT R9, R23, 0x7632, R9 ;  /* 0x0000763217097816 */ /* 0x001fe20000000009 */
[----:B--2---:R0:W-:Y:S01]  /*9d170*/  @P0 STG.E.U16 [R2.64], R24 ;  /* 0x0000001802000986 */ /* 0x0041e2000c101506 */
[----:B------:R-:W-:Y:S02]  /*9d180*/  PRMT R0, R24, 0x7632, R0 ;  /* 0x0000763218007816 */ /* 0x000fe40000000000 */
[----:B------:R-:W-:Y:S01]  /*9d190*/  ISETP.LT.AND P0, PT, R26, c[0x0][0x178], !P3 ;  /* 0x00005e001a007a0c */ /* 0x000fe20005f01270 */
[----:B0-----:R-:W2:Y:S01]  /*9d1a0*/  LDL.LU R24, [R1+0x6dc] ;  /* 0x0006dc0001187983 */ /* 0x001ea20000300800 */
[----:B------:R-:W-:-:S04]  /*9d1b0*/  IMAD.WIDE R2, R13, 0x2, R6 ;  /* 0x000000020d027825 */ /* 0x000fc800078e0206 */
[----:B------:R-:W2:Y:S01]  /*9d1c0*/  LDL.LU R23, [R1+0xc] ;  /* 0x00000c0001177983 */ /* 0x000ea20000300800 */
[----:B------:R0:W-:Y:S02]  /*9d1d0*/  @P4 STG.E.U16 [R2.64], R9 ;  /* 0x0000000902004986 */ /* 0x0001e4000c101506 */
[----:B0-----:R-:W-:-:S04]  /*9d1e0*/  IMAD.WIDE R2, R13, 0x2, R4 ;  /* 0x000000020d027825 */ /* 0x001fc800078e0204 */
[----:B------:R-:W-:Y:S01]  /*9d1f0*/  IMAD.WIDE R8, R17, 0x2, R6 ;  /* 0x0000000211087825 */ /* 0x000fe200078e0206 */
[----:B------:R-:W-:Y:S01]  /*9d200*/  @P6 STG.E.U16 [R2.64], R0 ;  /* 0x0000000002006986 */ /* 0x000fe2000c101506 */
[----:B------:R-:W-:-:S03]  /*9d210*/  ISETP.GE.AND P6, PT, R10, c[0x0][0x17c], PT ;  /* 0x00005f000a007a0c */ /* 0x000fc60003fc6270 */
[----:B---3--:R0:W-:Y:S01]  /*9d220*/  @P0 STG.E.U16 [R8.64], R29 ;  /* 0x0000001d08000986 */ /* 0x0081e2000c101506 */
[----:B------:R-:W-:-:S03]  /*9d230*/  PRMT R10, R29, 0x7632, R10 ;  /* 0x000076321d0a7816 */ /* 0x000fc6000000000a */
[----:B0-----:R-:W3:Y:S01]  /*9d240*/  LDL.LU R29, [R1+0x6cc] ;  /* 0x0006cc00011d7983 */ /* 0x001ee20000300800 */
[----:B------:R-:W-:Y:S02]  /*9d250*/  ISETP.LT.AND P3, PT, R25, c[0x0][0x178], !P3 ;  /* 0x00005e0019007a0c */ /* 0x000fe40005f61270 */
[C---:B------:R-:W-:Y:S02]  /*9d260*/  IADD3 R12, R28.reuse, 0x1fa, RZ ;  /* 0x000001fa1c0c7810 */ /* 0x040fe40007ffe0ff */
[C---:B------:R-:W-:Y:S02]  /*9d270*/  IADD3 R18, R28.reuse, 0x1f7, RZ ;  /* 0x000001f71c127810 */ /* 0x040fe40007ffe0ff */
[----:B------:R-:W-:Y:S02]  /*9d280*/  IADD3 R16, R28, 0x1f8, RZ ;  /* 0x000001f81c107810 */ /* 0x000fe40007ffe0ff */
[----:B------:R-:W-:Y:S02]  /*9d290*/  ISETP.GE.AND P4, PT, R12, c[0x0][0x17c], PT ;  /* 0x00005f000c007a0c */ /* 0x000fe40003f86270 */
[----:B------:R-:W-:Y:S01]  /*9d2a0*/  ISETP.GE.AND P5, PT, R18, c[0x0][0x17c], PT ;  /* 0x00005f0012007a0c */ /* 0x000fe20003fa6270 */
[----:B------:R-:W-:Y:S01]  /*9d2b0*/  IMAD.WIDE R12, R17, 0x2, R4 ;  /* 0x00000002110c7825 */ /* 0x000fe200078e0204 */
[----:B------:R-:W-:-:S02]  /*9d2c0*/  ISETP.GE.AND P1, PT, R16, c[0x0][0x17c], PT ;  /* 0x00005f0010007a0c */ /* 0x000fc40003f26270 */
[----:B------:R-:W-:Y:S02]  /*9d2d0*/  IADD3 R17, R17, c[0x0][0x198], RZ ;  /* 0x0000660011117a10 */ /* 0x000fe40007ffe0ff */
[C---:B------:R-:W-:Y:S01]  /*9d2e0*/  ISETP.LT.AND P0, PT, R26.reuse, c[0x0][0x178], !P5 ;  /* 0x00005e001a007a0c */ /* 0x040fe20006f01270 */
[----:B------:R-:W-:Y:S01]  /*9d2f0*/  ISETP.LT.AND P5, PT, R25, c[0x0][0x178], !P5 ;  /* 0x00005e0019007a0c */ /* 0x000fe20006fa1270 */
[----:B----4-:R0:W-:Y:S01]  /*9d300*/  @P3 STG.E.U16 [R12.64], R22 ;  /* 0x000000160c003986 */ /* 0x0101e2000c101506 */
[----:B------:R-:W-:Y:S02]  /*9d310*/  ISETP.LT.AND P3, PT, R26, c[0x0][0x178], !P1 ;  /* 0x00005e001a007a0c */ /* 0x000fe40004f61270 */
[----:B------:R-:W-:Y:S02]  /*9d320*/  IADD3 R14, R28, 0x1f9, RZ ;  /* 0x000001f91c0e7810 */ /* 0x000fe40007ffe0ff */
[----:B------:R-:W-:Y:S01]  /*9d330*/  IADD3 R21, R17, c[0x0][0x198], RZ ;  /* 0x0000660011157a10 */ /* 0x000fe20007ffe0ff */
[----:B------:R-:W-:-:S02]  /*9d340*/  ISETP.LT.AND P1, PT, R25, c[0x0][0x178], !P1 ;  /* 0x00005e0019007a0c */ /* 0x000fc40004f21270 */
[----:B------:R-:W-:Y:S01]  /*9d350*/  IMAD.WIDE R2, R17, 0x2, R6 ;  /* 0x0000000211027825 */ /* 0x000fe200078e0206 */
[----:B------:R-:W-:-:S03]  /*9d360*/  ISETP.GE.AND P2, PT, R14, c[0x0][0x17c], PT ;  /* 0x00005f000e007a0c */ /* 0x000fc60003f46270 */
[----:B------:R-:W-:Y:S02]  /*9d370*/  PRMT R14, R22, 0x7632, R14 ;  /* 0x00007632160e7816 */ /* 0x000fe4000000000e */
[----:B------:R-:W-:Y:S01]  /*9d380*/  IMAD.WIDE R8, R17, 0x2, R4 ;  /* 0x0000000211087825 */ /* 0x000fe200078e0204 */
[----:B------:R-:W-:-:S03]  /*9d390*/  IADD3 R0, R28, 0x1fc, RZ ;  /* 0x000001fc1c007810 */ /* 0x000fc60007ffe0ff */
[C---:B0-----:R-:W-:Y:S01]  /*9d3a0*/  IMAD.WIDE R12, R21.reuse, 0x2, R6 ;  /* 0x00000002150c7825 */ /* 0x041fe200078e0206 */
[----:B------:R0:W-:Y:S03]  /*9d3b0*/  @P0 STG.E.U16 [R2.64], R10 ;  /* 0x0000000a02000986 */ /* 0x0001e6000c101506 */
[----:B------:R1:W-:Y:S02]  /*9d3c0*/  @P5 STG.E.U16 [R8.64], R14 ;  /* 0x0000000e08005986 */ /* 0x0003e4000c101506 */
[C---:B------:R-:W-:Y:S01]  /*9d3d0*/  IMAD.WIDE R16, R21.reuse, 0x2, R4 ;  /* 0x0000000215107825 */ /* 0x040fe200078e0204 */
[----:B------:R-:W-:Y:S02]  /*9d3e0*/  ISETP.GE.AND P0, PT, R0, c[0x0][0x17c], PT ;  /* 0x00005f0000007a0c */ /* 0x000fe40003f06270 */
[----:B------:R-:W-:Y:S02]  /*9d3f0*/  IADD3 R21, R21, c[0x0][0x198], RZ ;  /* 0x0000660015157a10 */ /* 0x000fe40007ffe0ff */
[----:B------:R-:W-:-:S03]  /*9d400*/  ISETP.LT.AND P5, PT, R26, c[0x0][0x178], !P4 ;  /* 0x00005e001a007a0c */ /* 0x000fc600067a1270 */
[----:B0-----:R-:W-:-:S04]  /*9d410*/  IMAD.WIDE R2, R21, 0x2, R6 ;  /* 0x0000000215027825 */ /* 0x001fc800078e0206 */
[----:B-1----:R-:W-:Y:S01]  /*9d420*/  IMAD.WIDE R8, R21, 0x2, R4 ;  /* 0x0000000215087825 */ /* 0x002fe200078e0204 */
[----:B------:R-:W-:Y:S01]  /*9d430*/  IADD3 R10, R28, 0x1fe, RZ ;  /* 0x000001fe1c0a7810 */ /* 0x000fe20007ffe0ff */
[----:B--2---:R0:W-:Y:S01]  /*9d440*/  @P3 STG.E.U16 [R12.64], R24 ;  /* 0x000000180c003986 */ /* 0x0041e2000c101506 */
[----:B------:R-:W-:Y:S01]  /*9d450*/  ISETP.LT.AND P3, PT, R26, c[0x0][0x178], !P2 ;  /* 0x00005e001a007a0c */ /* 0x000fe20005761270 */
[----:B------:R-:W-:Y:S01]  /*9d460*/  ISETP.LT.AND P2, PT, R25, c[0x0][0x178], !P2 ;  /* 0x00005e0019007a0c */ /* 0x000fe20005741270 */
[----:B------:R-:W-:Y:S02]  /*9d470*/  PRMT R0, R24, 0x7632, R0 ;  /* 0x0000763218007816 */ /* 0x000fe40000000000 */
[----:B------:R-:W-:Y:S01]  /*9d480*/  PRMT R18, R23, 0x7632, R18 ;  /* 0x0000763217127816 */ /* 0x000fe20000000012 */
[----:B------:R1:W-:Y:S04]  /*9d490*/  @P1 STG.E.U16 [R16.64], R23 ;  /* 0x0000001710001986 */ /* 0x0003e8000c101506 */
[----:B0-----:R-:W2:Y:S01]  /*9d4a0*/  LDL.LU R24, [R1+0x6bc] ;  /* 0x0006bc0001187983 */ /* 0x001ea20000300800 */
[----:B-1----:R-:W-:-:S03]  /*9d4b0*/  IADD3 R23, R21, c[0x0][0x198], RZ ;  /* 0x0000660015177a10 */ /* 0x002fc60007ffe0ff */
[----:B------:R-:W-:Y:S02]  /*9d4c0*/  @P3 STG.E.U16 [R2.64], R0 ;  /* 0x0000000002003986 */ /* 0x000fe4000c101506 */
[----:B------:R-:W-:Y:S01]  /*9d4d0*/  IMAD.WIDE R12, R23, 0x2, R6 ;  /* 0x00000002170c7825 */ /* 0x000fe200078e0206 */
[----:B------:R-:W-:Y:S01]  /*9d4e0*/  ISETP.GE.AND P3, PT, R10, c[0x0][0x17c], PT ;  /* 0x00005f000a007a0c */ /* 0x000fe20003f66270 */
[----:B------:R-:W-:Y:S04]  /*9d4f0*/  @P2 STG.E.U16 [R8.64], R18 ;  /* 0x0000001208002986 */ /* 0x000fe8000c101506 */
[----:B---3--:R0:W-:Y:S01]  /*9d500*/  @P5 STG.E.U16 [R12.64], R29 ;  /* 0x0000001d0c005986 */ /* 0x0081e2000c101506 */
[----:B------:R-:W-:-:S03]  /*9d510*/  PRMT R10, R29, 0x7632, R10 ;  /* 0x000076321d0a7816 */ /* 0x000fc6000000000a */
[----:B0-----:R-:W3:Y:S01]  /*9d520*/  LDL.LU R29, [R1+0x67c] ;  /* 0x00067c00011d7983 */ /* 0x001ee20000300800 */
[C---:B------:R-:W-:Y:S02]  /*9d530*/  ISETP.LT.AND P4, PT, R25.reuse, c[0x0][0x178], !P4 ;  /* 0x00005e0019007a0c */ /* 0x040fe40006781270 */
[C---:B------:R-:W-:Y:S01]  /*9d540*/  ISETP.LT.AND P2, PT, R26.reuse, c[0x0][0x178], !P6 ;  /* 0x00005e001a007a0c */ /* 0x040fe20007741270 */
[----:B------:R-:W-:Y:S01]  /*9d550*/  ISETP.LT.AND P6, PT, R25, c[0x0][0x178], !P6 ;  /* 0x00005e0019007a0c */ /* 0x000fe200077c1270 */
[C---:B------:R-:W-:Y:S02]  /*9d560*/  IADD3 R17, R23.reuse, c[0x0][0x198], RZ ;  /* 0x0000660017117a10 */ /* 0x040fe40007ffe0ff */
[----:B------:R-:W-:Y:S01]  /*9d570*/  ISETP.LT.AND P5, PT, R26, c[0x0][0x178], !P0 ;  /* 0x00005e001a007a0c */ /* 0x000fe200047a1270 */
[----:B------:R-:W-:Y:S01]  /*9d580*/  IMAD.WIDE R2, R23, 0x2, R4 ;  /* 0x0000000217027825 */ /* 0x000fe200078e0204 */
[C---:B------:R-:W-:Y:S02]  /*9d590*/  IADD3 R21, R17.reuse, c[0x0][0x198], RZ ;  /* 0x0000660011157a10 */ /* 0x040fe40007ffe0ff */
[C---:B------:R-:W-:Y:S01]  /*9d5a0*/  IADD3 R14, R28.reuse, 0x1fd, RZ ;  /* 0x000001fd1c0e7810 */ /* 0x040fe20007ffe0ff */
[----:B------:R-:W-:Y:S01]  /*9d5b0*/  IMAD.WIDE R8, R17, 0x2, R6 ;  /* 0x0000000211087825 */ /* 0x000fe200078e0206 */
[----:B------:R-:W-:-:S02]  /*9d5c0*/  IADD3 R28, R28, 0x1ff, RZ ;  /* 0x000001ff1c1c7810 */ /* 0x000fc40007ffe0ff */
[----:B------:R-:W-:Y:S01]  /*9d5d0*/  PRMT R0, R11, 0x7632, R0 ;  /* 0x000076320b007816 */ /* 0x000fe20000000000 */
[----:B------:R-:W-:-:S04]  /*9d5e0*/  IMAD.WIDE R12, R17, 0x2, R4 ;  /* 0x00000002110c7825 */ /* 0x000fc800078e0204 */
[----:B------:R-:W-:Y:S01]  /*9d5f0*/  IMAD.WIDE R16, R21, 0x2, R6 ;  /* 0x0000000215107825 */ /* 0x000fe200078e0206 */
[----:B------:R-:W-:Y:S01]  /*9d600*/  ISETP.GE.AND P1, PT, R14, c[0x0][0x17c], PT ;  /* 0x00005f000e007a0c */ /* 0x000fe20003f26270 */
[----:B------:R0:W-:Y:S01]  /*9d610*/  @P4 STG.E.U16 [R2.64], R11 ;  /* 0x0000000b02004986 */ /* 0x0001e2000c101506 */
[----:B------:R-:W-:Y:S01]  /*9d620*/  ISETP.GE.AND P4, PT, R28, c[0x0][0x17c], PT ;  /* 0x00005f001c007a0c */ /* 0x000fe20003f86270 */
[----:B------:R1:W-:Y:S02]  /*9d630*/  @P2 STG.E.U16 [R8.64], R10 ;  /* 0x0000000a08002986 */ /* 0x0003e4000c101506 */
[----:B------:R4:W-:Y:S01]  /*9d640*/  @P6 STG.E.U16 [R12.64], R0 ;  /* 0x000000000c006986 */ /* 0x0009e2000c101506 */
[----:B------:R-:W-:Y:S02]  /*9d650*/  ISETP.LT.AND P0, PT, R25, c[0x0][0x178], !P0 ;  /* 0x00005e0019007a0c */ /* 0x000fe40004701270 */
[----:B------:R-:W-:Y:S02]  /*9d660*/  IADD3 R23, R21, c[0x0][0x198], RZ ;  /* 0x0000660015177a10 */ /* 0x000fe40007ffe0ff */
[----:B------:R-:W-:-:S02]  /*9d670*/  ISETP.LT.AND P2, PT, R26, c[0x0][0x178], !P4 ;  /* 0x00005e001a007a0c */ /* 0x000fc40006741270 */
[----:B------:R-:W-:Y:S01]  /*9d680*/  ISETP.LT.AND P6, PT, R26, c[0x0][0x178], !P3 ;  /* 0x00005e001a007a0c */ /* 0x000fe20005fc1270 */
[C---:B------:R-:W-:Y:S01]  /*9d690*/  ISETP.LT.AND P4, PT, R25.reuse, c[0x0][0x178], !P4 ;  /* 0x00005e0019007a0c */ /* 0x040fe20006781270 */
[----:B------:R-:W-:Y:S01]  /*9d6a0*/  ISETP.LT.AND P3, PT, R25, c[0x0][0x178], !P3 ;  /* 0x00005e0019007a0c */ /* 0x000fe20005f61270 */
[----:B0-----:R-:W-:-:S04]  /*9d6b0*/  IMAD.WIDE R2, R21, 0x2, R4 ;  /* 0x0000000215027825 */ /* 0x001fc800078e0204 */
[----:B-1----:R-:W-:Y:S01]  /*9d6c0*/  IMAD.WIDE R8, R23, 0x2, R6 ;  /* 0x0000000217087825 */ /* 0x002fe200078e0206 */
[----:B------:R-:W-:-:S03]  /*9d6d0*/  PRMT R14, R15, 0x7632, R14 ;  /* 0x000076320f0e7816 */ /* 0x000fc6000000000e */
[----:B------:R-:W-:Y:S01]  /*9d6e0*/  IMAD.WIDE R10, R23, 0x2, R4 ;  /* 0x00000002170a7825 */ /* 0x000fe200078e0204 */
[----:B--2---:R0:W-:Y:S01]  /*9d6f0*/  @P5 STG.E.U16 [R16.64], R24 ;  /* 0x0000001810005986 */ /* 0x0041e2000c101506 */
[----:B------:R-:W-:Y:S02]  /*9d700*/  ISETP.LT.AND P5, PT, R26, c[0x0][0x178], !P1 ;  /* 0x00005e001a007a0c */ /* 0x000fe40004fa1270 */
[----:B------:R-:W-:Y:S01]  /*9d710*/  ISETP.LT.AND P1, PT, R25, c[0x0][0x178], !P1 ;  /* 0x00005e0019007a0c */ /* 0x000fe20004f21270 */
[----:B------:R-:W-:Y:S02]  /*9d720*/  IADD3 R25, R23, c[0x0][0x198], RZ ;  /* 0x0000660017197a10 */ /* 0x000fe40007ffe0ff */
[----:B----4-:R-:W-:Y:S02]  /*9d730*/  PRMT R0, R24, 0x7632, R0 ;  /* 0x0000763218007816 */ /* 0x010fe40000000000 */
[C---:B------:R-:W-:Y:S01]  /*9d740*/  IADD3 R21, R25.reuse, c[0x0][0x198], RZ ;  /* 0x0000660019157a10 */ /* 0x040fe20007ffe0ff */
[C---:B------:R-:W-:Y:S01]  /*9d750*/  IMAD.WIDE R12, R25.reuse, 0x2, R6 ;  /* 0x00000002190c7825 */ /* 0x040fe200078e0206 */
[----:B------:R3:W-:Y:S03]  /*9d760*/  @P0 STG.E.U16 [R2.64], R15 ;  /* 0x0000000f02000986 */ /* 0x0007e6000c101506 */
[----:B0-----:R-:W-:-:S04]  /*9d770*/  IMAD.WIDE R16, R25, 0x2, R4 ;  /* 0x0000000219107825 */ /* 0x001fc800078e0204 */
[C---:B------:R-:W-:Y:S01]  /*9d780*/  IMAD.WIDE R6, R21.reuse, 0x2, R6 ;  /* 0x0000000215067825 */ /* 0x040fe200078e0206 */
[----:B------:R0:W-:Y:S03]  /*9d790*/  @P5 STG.E.U16 [R8.64], R0 ;  /* 0x0000000008005986 */ /* 0x0001e6000c101506 */
[----:B------:R0:W-:Y:S02]  /*9d7a0*/  @P1 STG.E.U16 [R10.64], R14 ;  /* 0x0000000e0a001986 */ /* 0x0001e4000c101506 */
[----:B------:R-:W-:Y:S01]  /*9d7b0*/  IMAD.WIDE R4, R21, 0x2, R4 ;  /* 0x0000000215047825 */ /* 0x000fe200078e0204 */
[----:B---3--:R-:W-:Y:S01]  /*9d7c0*/  PRMT R3, R29, 0x7632, R3 ;  /* 0x000076321d037816 */ /* 0x008fe20000000003 */
[----:B------:R0:W-:Y:S02]  /*9d7d0*/  @P6 STG.E.U16 [R12.64], R29 ;  /* 0x0000001d0c006986 */ /* 0x0001e4000c101506 */
[----:B------:R0:W-:Y:S02]  /*9d7e0*/  @P3 STG.E.U16 [R16.64], R19 ;  /* 0x0000001310003986 */ /* 0x0001e4000c101506 */
[----:B------:R0:W-:Y:S01]  /*9d7f0*/  @P2 STG.E.U16 [R6.64], R3 ;  /* 0x0000000306002986 */ /* 0x0001e2000c101506 */
[----:B------:R-:W-:Y:S05]  /*9d800*/  @!P4 EXIT ;  /* 0x000000000000c94d */ /* 0x000fea0003800000 */
[----:B------:R-:W-:-:S05]  /*9d810*/  PRMT R2, R19, 0x7632, R2 ;  /* 0x0000763213027816 */ /* 0x000fca0000000002 */
[----:B------:R-:W-:Y:S01]  /*9d820*/  STG.E.U16 [R4.64], R2 ;  /* 0x0000000204007986 */ /* 0x000fe2000c101506 */
[----:B------:R-:W-:Y:S05]  /*9d830*/  EXIT ;  /* 0x000000000000794d */ /* 0x000fea0003800000 */
.L_x_4:
[----:B------:R-:W-:-:S00]  /*9d840*/  BRA `(.L_x_4) ;  /* 0xfffffff000007947 */ /* 0x000fc0000383ffff */
[----:B------:R-:W-:-:S00]  /*9d850*/  NOP ;  /* 0x0000000000007918 */ /* 0x000fc00000000000 */
        /* <DEDUP_REMOVED lines=10> */
.L_x_5:


//--------------------- .nv.shared.matmul_kernel  --------------------------
	.section	.nv.shared.matmul_kernel,"aw",@nobits
	.sectionflags	@""
	.align	16
